	.headerflags	@"EF_CUDA_TEXMODE_UNIFIED EF_CUDA_64BIT_ADDRESS EF_CUDA_SM80 EF_CUDA_VIRTUAL_SM(EF_CUDA_SM80)"
	.elftype	@"ET_EXEC"


//--------------------- .nv.info                  --------------------------
	.section	.nv.info,"",@"SHT_CUDA_INFO"
	.align	4


	//----- nvinfo : EIATTR_REGCOUNT
	.align		4
        /*0000*/ 	.byte	0x04, 0x2f
        /*0002*/ 	.short	(.L_1 - .L_0)
	.align		4
.L_0:
        /*0004*/ 	.word	index@(candidate0)
        /*0008*/ 	.word	0x000000a8


	//----- nvinfo : EIATTR_MAX_STACK_SIZE
	.align		4
.L_1:
        /*000c*/ 	.byte	0x04, 0x23
        /*000e*/ 	.short	(.L_3 - .L_2)
	.align		4
.L_2:
        /*0010*/ 	.word	index@(candidate0)
        /*0014*/ 	.word	0x00000000


	//----- nvinfo : EIATTR_MIN_STACK_SIZE
	.align		4
.L_3:
        /*0018*/ 	.byte	0x04, 0x12
        /*001a*/ 	.short	(.L_5 - .L_4)
	.align		4
.L_4:
        /*001c*/ 	.word	index@(candidate0)
        /*0020*/ 	.word	0x000000b0


	//----- nvinfo : EIATTR_FRAME_SIZE
	.align		4
.L_5:
        /*0024*/ 	.byte	0x04, 0x11
        /*0026*/ 	.short	(.L_7 - .L_6)
	.align		4
.L_6:
        /*0028*/ 	.word	index@(candidate0)
        /*002c*/ 	.word	0x000000b0
.L_7:


//--------------------- .nv.info.candidate0       --------------------------
	.section	.nv.info.candidate0,"",@"SHT_CUDA_INFO"
	.align	4


	//----- nvinfo : EIATTR_CUDA_API_VERSION
	.align		4
        /*0000*/ 	.byte	0x04, 0x37
        /*0002*/ 	.short	(.L_9 - .L_8)
.L_8:
        /*0004*/ 	.word	0x00000075


	//----- nvinfo : EIATTR_SW2861232_WAR
	.align		4
.L_9:
        /*0008*/ 	.byte	0x01, 0x35
	.zero		2


	//----- nvinfo : EIATTR_PARAM_CBANK
	.align		4
        /*000c*/ 	.byte	0x04, 0x0a
        /*000e*/ 	.short	(.L_11 - .L_10)
	.align		4
.L_10:
        /*0010*/ 	.word	index@(.nv.constant0.candidate0)
        /*0014*/ 	.short	0x0160
        /*0016*/ 	.short	0x0020


	//----- nvinfo : EIATTR_CBANK_PARAM_SIZE
	.align		4
.L_11:
        /*0018*/ 	.byte	0x03, 0x19
        /*001a*/ 	.short	0x0020


	//----- nvinfo : EIATTR_KPARAM_INFO
	.align		4
        /*001c*/ 	.byte	0x04, 0x17
        /*001e*/ 	.short	(.L_13 - .L_12)
.L_12:
        /*0020*/ 	.word	0x00000000
        /*0024*/ 	.short	0x0003
        /*0026*/ 	.short	0x0018
        /*0028*/ 	.byte	0x00, 0xf0, 0x21, 0x00


	//----- nvinfo : EIATTR_KPARAM_INFO
	.align		4
.L_13:
        /*002c*/ 	.byte	0x04, 0x17
        /*002e*/ 	.short	(.L_15 - .L_14)
.L_14:
        /*0030*/ 	.word	0x00000000
        /*0034*/ 	.short	0x0002
        /*0036*/ 	.short	0x0010
        /*0038*/ 	.byte	0x00, 0xf0, 0x21, 0x00


	//----- nvinfo : EIATTR_KPARAM_INFO
	.align		4
.L_15:
        /*003c*/ 	.byte	0x04, 0x17
        /*003e*/ 	.short	(.L_17 - .L_16)
.L_16:
        /*0040*/ 	.word	0x00000000
        /*0044*/ 	.short	0x0001
        /*0046*/ 	.short	0x0008
        /*0048*/ 	.byte	0x00, 0xf0, 0x21, 0x00


	//----- nvinfo : EIATTR_KPARAM_INFO
	.align		4
.L_17:
        /*004c*/ 	.byte	0x04, 0x17
        /*004e*/ 	.short	(.L_19 - .L_18)
.L_18:
        /*0050*/ 	.word	0x00000000
        /*0054*/ 	.short	0x0000
        /*0056*/ 	.short	0x0000
        /*0058*/ 	.byte	0x00, 0xf0, 0x21, 0x00


	//----- nvinfo : EIATTR_MAXREG_COUNT
	.align		4
.L_19:
        /*005c*/ 	.byte	0x03, 0x1b
        /*005e*/ 	.short	0x00a8


	//----- nvinfo : EIATTR_EXIT_INSTR_OFFSETS
	.align		4
        /*0060*/ 	.byte	0x04, 0x1c
        /*0062*/ 	.short	(.L_21 - .L_20)


	//   ....[0]....
.L_20:
        /*0064*/ 	.word	0x000315a0


	//----- nvinfo : EIATTR_MAX_THREADS
	.align		4
.L_21:
        /*0068*/ 	.byte	0x04, 0x05
        /*006a*/ 	.short	(.L_23 - .L_22)
.L_22:
        /*006c*/ 	.word	0x00000113
        /*0070*/ 	.word	0x00000001
        /*0074*/ 	.word	0x00000001


	//----- nvinfo : EIATTR_CRS_STACK_SIZE
	.align		4
.L_23:
        /*0078*/ 	.byte	0x04, 0x1e
        /*007a*/ 	.short	(.L_25 - .L_24)
.L_24:
        /*007c*/ 	.word	0x00000000
.L_25:


//--------------------- .nv.rel.action            --------------------------
	.section	.nv.rel.action,"",@"SHT_CUDA_RELOCINFO"
	.align	8
	.sectionentsize	8
        /*0000*/ 	.byte	0x4b, 0x00, 0x00, 0x00, 0x00, 0x00, 0x00, 0x00, 0x00, 0x02, 0x02, 0x08, 0x10, 0x0a, 0x2f, 0x22
        /* <DEDUP_REMOVED lines=13> */


//--------------------- .nv.constant0.candidate0  --------------------------
	.section	.nv.constant0.candidate0,"a",@progbits
	.align	4
.nv.constant0.candidate0:
	.zero		384


//--------------------- .text.candidate0          --------------------------
	.section	.text.candidate0,"ax",@progbits
	.sectionflags	@"SHF_BARRIERS=1"
	.sectioninfo	@"SHI_REGISTERS=168"
	.align	128
        .global         candidate0
        .type           candidate0,@function
        .size           candidate0,(.L_x_13 - candidate0)
        .other          candidate0,@"STO_CUDA_ENTRY STV_DEFAULT"
candidate0:
.text.candidate0:
[----:B------:R-:W-:-:S02]  /*0000*/  MOV R1, c[0x0][0x28] ;  /* 0x00000a0000017a02 */ /* 0x000fc40000000f00 */
[----:B------:R-:W0:Y:S01]  /*0010*/  S2R R89, SR_TID.X ;  /* 0x0000000000597919 */ /* 0x000e220000002100 */
[----:B------:R-:W-:Y:S01]  /*0020*/  LOP3.LUT R0, R0, 0xffffbfff, RZ, 0xc0, !PT ;  /* 0xffffbfff00007812 */ /* 0x000fe200078ec0ff */
[----:B------:R-:W-:Y:S01]  /*0030*/  ULDC.64 UR4, c[0x0][0x118] ;  /* 0x0000460000047ab9 */ /* 0x000fe20000000a00 */
[----:B------:R-:W-:Y:S01]  /*0040*/  IADD3 R1, R1, -0xb0, RZ ;  /* 0xffffff5001017810 */ /* 0x000fe20007ffe0ff */
[----:B------:R-:W1:Y:S04]  /*0050*/  S2R R164, SR_CTAID.X ;  /* 0x0000000000a47919 */ /* 0x000e680000002500 */
[----:B------:R-:W-:Y:S06]  /*0060*/  BAR.SYNC 0x0 ;  /* 0x0000000000007b1d */ /* 0x000fec0000000000 */
[C---:B0-----:R-:W-:Y:S01]  /*0070*/  IADD3 R12, R89.reuse, 0x5, RZ ;  /* 0x00000005590c7810 */ /* 0x041fe20007ffe0ff */
[C---:B------:R-:W-:Y:S01]  /*0080*/  IMAD.HI R14, R89.reuse, 0x4bda12f7, RZ ;  /* 0x4bda12f7590e7827 */ /* 0x040fe200078e02ff */
[----:B------:R-:W-:-:S02]  /*0090*/  IADD3 R16, R89, 0xa, RZ ;  /* 0x0000000a59107810 */ /* 0x000fc40007ffe0ff */
[C---:B------:R-:W-:Y:S01]  /*00a0*/  IADD3 R2, R89.reuse, 0x113, RZ ;  /* 0x0000011359027810 */ /* 0x040fe20007ffe0ff */
[----:B-1----:R-:W-:Y:S01]  /*00b0*/  IMAD.HI R3, R164, 0x2e8ba2e9, RZ ;  /* 0x2e8ba2e9a4037827 */ /* 0x002fe200078e02ff */
[C---:B------:R-:W-:Y:S02]  /*00c0*/  IADD3 R11, R89.reuse, 0x226, RZ ;  /* 0x00000226590b7810 */ /* 0x040fe40007ffe0ff */
[----:B------:R-:W-:Y:S01]  /*00d0*/  IADD3 R15, R89, 0xf, RZ ;  /* 0x0000000f590f7810 */ /* 0x000fe20007ffe0ff */
[----:B------:R-:W-:Y:S01]  /*00e0*/  IMAD.HI R17, R12, 0x4bda12f7, RZ ;  /* 0x4bda12f70c117827 */ /* 0x000fe200078e02ff */
[----:B------:R-:W-:Y:S02]  /*00f0*/  SHF.R.S32.HI R4, RZ, 0x1, R3 ;  /* 0x00000001ff047819 */ /* 0x000fe40000011403 */
[----:B------:R-:W-:Y:S01]  /*0100*/  SHF.R.U32.HI R5, RZ, 0x1f, R14 ;  /* 0x0000001fff057819 */ /* 0x000fe2000001160e */
[----:B------:R-:W-:Y:S01]  /*0110*/  IMAD.HI R35, R16, 0x4bda12f7, RZ ;  /* 0x4bda12f710237827 */ /* 0x000fe200078e02ff */
[----:B------:R-:W-:-:S02]  /*0120*/  SHF.R.U32.HI R6, RZ, 0x1f, R17 ;  /* 0x0000001fff067819 */ /* 0x000fc40000011611 */
[----:B------:R-:W-:Y:S01]  /*0130*/  LEA.HI R90, R3, R4, RZ, 0x1 ;  /* 0x00000004035a7211 */ /* 0x000fe200078f08ff */
[----:B------:R-:W-:Y:S01]  /*0140*/  IMAD.HI R20, R2, 0x4bda12f7, RZ ;  /* 0x4bda12f702147827 */ /* 0x000fe200078e02ff */
[----:B------:R-:W-:Y:S02]  /*0150*/  LEA.HI.SX32 R17, R17, R6, 0x1d ;  /* 0x0000000611117211 */ /* 0x000fe400078feaff */
[----:B------:R-:W-:Y:S01]  /*0160*/  IADD3 R6, R89, 0x339, RZ ;  /* 0x0000033959067810 */ /* 0x000fe20007ffe0ff */
[----:B------:R-:W-:Y:S01]  /*0170*/  IMAD.HI R19, R11, 0x4bda12f7, RZ ;  /* 0x4bda12f70b137827 */ /* 0x000fe200078e02ff */
[----:B------:R-:W-:Y:S02]  /*0180*/  IADD3 R13, R89, 0x14, RZ ;  /* 0x00000014590d7810 */ /* 0x000fe40007ffe0ff */
[----:B------:R-:W-:Y:S01]  /*0190*/  LEA.HI.SX32 R14, R14, R5, 0x1d ;  /* 0x000000050e0e7211 */ /* 0x000fe200078feaff */
[----:B------:R-:W-:Y:S01]  /*01a0*/  IMAD.HI R3, R15, 0x4bda12f7, RZ ;  /* 0x4bda12f70f037827 */ /* 0x000fe200078e02ff */
[----:B------:R-:W-:-:S02]  /*01b0*/  SHF.R.U32.HI R4, RZ, 0x1f, R35 ;  /* 0x0000001fff047819 */ /* 0x000fc40000011623 */
[----:B------:R-:W-:Y:S01]  /*01c0*/  SHF.R.U32.HI R7, RZ, 0x1f, R20 ;  /* 0x0000001fff077819 */ /* 0x000fe20000011614 */
[----:B------:R-:W-:Y:S01]  /*01d0*/  IMAD.HI R21, R6, 0x4bda12f7, RZ ;  /* 0x4bda12f706157827 */ /* 0x000fe200078e02ff */
[----:B------:R-:W-:Y:S02]  /*01e0*/  SHF.R.U32.HI R8, RZ, 0x1f, R19 ;  /* 0x0000001fff087819 */ /* 0x000fe40000011613 */
[----:B------:R-:W-:Y:S01]  /*01f0*/  SHF.R.U32.HI R10, RZ, 0x1f, R3 ;  /* 0x0000001fff0a7819 */ /* 0x000fe20000011603 */
[----:B------:R-:W-:Y:S01]  /*0200*/  IMAD.HI R5, R13, 0x4bda12f7, RZ ;  /* 0x4bda12f70d057827 */ /* 0x000fe200078e02ff */
[----:B------:R-:W-:Y:S02]  /*0210*/  IADD3 R32, R89, 0x19, RZ ;  /* 0x0000001959207810 */ /* 0x000fe40007ffe0ff */
[----:B------:R-:W-:Y:S01]  /*0220*/  LEA.HI.SX32 R35, R35, R4, 0x1d ;  /* 0x0000000423237211 */ /* 0x000fe200078feaff */
[----:B------:R-:W-:Y:S01]  /*0230*/  IMAD R164, R90, -0xb, R164 ;  /* 0xfffffff55aa47824 */ /* 0x000fe200078e02a4 */
[----:B------:R-:W-:Y:S01]  /*0240*/  LEA.HI.SX32 R20, R20, R7, 0x1d ;  /* 0x0000000714147211 */ /* 0x000fe200078feaff */
[----:B------:R-:W-:Y:S01]  /*0250*/  IMAD.HI R7, R32, 0x4bda12f7, RZ ;  /* 0x4bda12f720077827 */ /* 0x000fe200078e02ff */
[----:B------:R-:W-:-:S02]  /*0260*/  LEA.HI.SX32 R19, R19, R8, 0x1d ;  /* 0x0000000813137211 */ /* 0x000fc400078feaff */
[----:B------:R-:W-:Y:S01]  /*0270*/  LEA.HI.SX32 R18, R3, R10, 0x1d ;  /* 0x0000000a03127211 */ /* 0x000fe200078feaff */
[----:B------:R-:W-:Y:S01]  /*0280*/  IMAD R17, R17, -0x1b, R12 ;  /* 0xffffffe511117824 */ /* 0x000fe200078e020c */
[C---:B------:R-:W-:Y:S02]  /*0290*/  IADD3 R4, R89.reuse, 0x44c, RZ ;  /* 0x0000044c59047810 */ /* 0x040fe40007ffe0ff */
[----:B------:R-:W-:Y:S02]  /*02a0*/  SHF.R.U32.HI R22, RZ, 0x1f, R21 ;  /* 0x0000001fff167819 */ /* 0x000fe40000011615 */
[----:B------:R-:W-:Y:S01]  /*02b0*/  SHF.R.U32.HI R8, RZ, 0x1f, R5 ;  /* 0x0000001fff087819 */ /* 0x000fe20000011605 */
[----:B------:R-:W-:Y:S01]  /*02c0*/  IMAD.HI R24, R4, 0x4bda12f7, RZ ;  /* 0x4bda12f704187827 */ /* 0x000fe200078e02ff */
[C---:B------:R-:W-:Y:S02]  /*02d0*/  IADD3 R3, R89.reuse, 0x55f, RZ ;  /* 0x0000055f59037810 */ /* 0x040fe40007ffe0ff */
[----:B------:R-:W-:-:S02]  /*02e0*/  IADD3 R38, R89, 0x3, RZ ;  /* 0x0000000359267810 */ /* 0x000fc40007ffe0ff */
[----:B------:R-:W-:Y:S01]  /*02f0*/  LEA.HI.SX32 R21, R21, R22, 0x1d ;  /* 0x0000001615157211 */ /* 0x000fe200078feaff */
[----:B------:R-:W-:Y:S01]  /*0300*/  IMAD.HI R22, R3, 0x4bda12f7, RZ ;  /* 0x4bda12f703167827 */ /* 0x000fe200078e02ff */
[----:B------:R-:W-:Y:S02]  /*0310*/  LEA.HI.SX32 R30, R5, R8, 0x1d ;  /* 0x00000008051e7211 */ /* 0x000fe400078feaff */
[----:B------:R-:W-:Y:S01]  /*0320*/  SHF.R.U32.HI R8, RZ, 0x1f, R7 ;  /* 0x0000001fff087819 */ /* 0x000fe20000011607 */
[----:B------:R-:W-:Y:S01]  /*0330*/  IMAD.HI R23, R38, 0x4bda12f7, RZ ;  /* 0x4bda12f726177827 */ /* 0x000fe200078e02ff */
[C---:B------:R-:W-:Y:S02]  /*0340*/  IADD3 R41, R89.reuse, 0x8, RZ ;  /* 0x0000000859297810 */ /* 0x040fe40007ffe0ff */
[----:B------:R-:W-:Y:S02]  /*0350*/  IADD3 R10, R89, 0x672, RZ ;  /* 0x00000672590a7810 */ /* 0x000fe40007ffe0ff */
[----:B------:R-:W-:-:S02]  /*0360*/  SHF.R.U32.HI R5, RZ, 0x1f, R24 ;  /* 0x0000001fff057819 */ /* 0x000fc40000011618 */
[----:B------:R-:W-:Y:S01]  /*0370*/  LEA.HI.SX32 R37, R7, R8, 0x1d ;  /* 0x0000000807257211 */ /* 0x000fe200078feaff */
[----:B------:R-:W-:Y:S01]  /*0380*/  IMAD.HI R7, R41, 0x4bda12f7, RZ ;  /* 0x4bda12f729077827 */ /* 0x000fe200078e02ff */
[----:B------:R-:W-:Y:S02]  /*0390*/  SHF.R.U32.HI R9, RZ, 0x1f, R22 ;  /* 0x0000001fff097819 */ /* 0x000fe40000011616 */
[----:B------:R-:W-:Y:S01]  /*03a0*/  SHF.R.U32.HI R8, RZ, 0x1f, R23 ;  /* 0x0000001fff087819 */ /* 0x000fe20000011617 */
[----:B------:R-:W-:Y:S01]  /*03b0*/  IMAD.HI R25, R10, 0x4bda12f7, RZ ;  /* 0x4bda12f70a197827 */ /* 0x000fe200078e02ff */
[C---:B------:R-:W-:Y:S02]  /*03c0*/  IADD3 R48, R89.reuse, 0xd, RZ ;  /* 0x0000000d59307810 */ /* 0x040fe40007ffe0ff */
[----:B------:R-:W-:Y:S02]  /*03d0*/  IADD3 R50, R89, 0x12, RZ ;  /* 0x0000001259327810 */ /* 0x000fe40007ffe0ff */
[----:B------:R-:W-:Y:S01]  /*03e0*/  LEA.HI.SX32 R24, R24, R5, 0x1d ;  /* 0x0000000518187211 */ /* 0x000fe200078feaff */
[----:B------:R-:W-:Y:S01]  /*03f0*/  IMAD.HI R27, R48, 0x4bda12f7, RZ ;  /* 0x4bda12f7301b7827 */ /* 0x000fe200078e02ff */
[----:B------:R-:W-:-:S02]  /*0400*/  LEA.HI.SX32 R22, R22, R9, 0x1d ;  /* 0x0000000916167211 */ /* 0x000fc400078feaff */
[----:B------:R-:W-:Y:S01]  /*0410*/  IADD3 R5, R89, 0x785, RZ ;  /* 0x0000078559057810 */ /* 0x000fe20007ffe0ff */
[----:B------:R-:W-:Y:S01]  /*0420*/  IMAD.HI R31, R50, 0x4bda12f7, RZ ;  /* 0x4bda12f7321f7827 */ /* 0x000fe200078e02ff */
[----:B------:R-:W-:Y:S02]  /*0430*/  LEA.HI.SX32 R39, R23, R8, 0x1d ;  /* 0x0000000817277211 */ /* 0x000fe400078feaff */
[----:B------:R-:W-:Y:S01]  /*0440*/  IADD3 R9, R89, 0x898, RZ ;  /* 0x0000089859097810 */ /* 0x000fe20007ffe0ff */
[----:B------:R-:W-:Y:S01]  /*0450*/  IMAD.HI R23, R5, 0x4bda12f7, RZ ;  /* 0x4bda12f705177827 */ /* 0x000fe200078e02ff */
[----:B------:R-:W-:Y:S02]  /*0460*/  SHF.R.U32.HI R8, RZ, 0x1f, R7 ;  /* 0x0000001fff087819 */ /* 0x000fe40000011607 */
[----:B------:R-:W-:Y:S01]  /*0470*/  SHF.R.U32.HI R26, RZ, 0x1f, R25 ;  /* 0x0000001fff1a7819 */ /* 0x000fe20000011619 */
[----:B------:R-:W-:Y:S01]  /*0480*/  IMAD.HI R28, R9, 0x4bda12f7, RZ ;  /* 0x4bda12f7091c7827 */ /* 0x000fe200078e02ff */
[----:B------:R-:W-:-:S02]  /*0490*/  LEA.HI.SX32 R44, R7, R8, 0x1d ;  /* 0x00000008072c7211 */ /* 0x000fc400078feaff */
[----:B------:R-:W-:Y:S02]  /*04a0*/  SHF.R.U32.HI R8, RZ, 0x1f, R27 ;  /* 0x0000001fff087819 */ /* 0x000fe4000001161b */
[----:B------:R-:W-:Y:S02]  /*04b0*/  IADD3 R7, R89, 0x9ab, RZ ;  /* 0x000009ab59077810 */ /* 0x000fe40007ffe0ff */
[----:B------:R-:W-:Y:S02]  /*04c0*/  SHF.R.U32.HI R34, RZ, 0x1f, R31 ;  /* 0x0000001fff227819 */ /* 0x000fe4000001161f */
[----:B------:R-:W-:Y:S02]  /*04d0*/  LEA.HI.SX32 R25, R25, R26, 0x1d ;  /* 0x0000001a19197211 */ /* 0x000fe400078feaff */
[----:B------:R-:W-:Y:S02]  /*04e0*/  IADD3 R54, R89, 0x1, RZ ;  /* 0x0000000159367810 */ /* 0x000fe40007ffe0ff */
[----:B------:R-:W-:-:S02]  /*04f0*/  SHF.R.U32.HI R26, RZ, 0x1f, R23 ;  /* 0x0000001fff1a7819 */ /* 0x000fc40000011617 */
[----:B------:R-:W-:Y:S01]  /*0500*/  LEA.HI.SX32 R49, R27, R8, 0x1d ;  /* 0x000000081b317211 */ /* 0x000fe200078feaff */
[----:B------:R-:W-:Y:S01]  /*0510*/  IMAD.HI R27, R7, 0x4bda12f7, RZ ;  /* 0x4bda12f7071b7827 */ /* 0x000fe200078e02ff */
[----:B------:R-:W-:Y:S02]  /*0520*/  SHF.R.U32.HI R29, RZ, 0x1f, R28 ;  /* 0x0000001fff1d7819 */ /* 0x000fe4000001161c */
[----:B------:R-:W-:Y:S01]  /*0530*/  IADD3 R52, R89, 0x17, RZ ;  /* 0x0000001759347810 */ /* 0x000fe20007ffe0ff */
[----:B------:R-:W-:Y:S01]  /*0540*/  IMAD.HI R33, R54, 0x4bda12f7, RZ ;  /* 0x4bda12f736217827 */ /* 0x000fe200078e02ff */
[----:B------:R-:W-:Y:S02]  /*0550*/  LEA.HI.SX32 R51, R31, R34, 0x1d ;  /* 0x000000221f337211 */ /* 0x000fe400078feaff */
[----:B------:R-:W-:Y:S01]  /*0560*/  IADD3 R8, R89, 0xabe, RZ ;  /* 0x00000abe59087810 */ /* 0x000fe20007ffe0ff */
[----:B------:R-:W-:Y:S01]  /*0570*/  IMAD R49, R49, -0x1b, R48 ;  /* 0xffffffe531317824 */ /* 0x000fe200078e0230 */
[----:B------:R-:W-:-:S02]  /*0580*/  IADD3 R34, R89, 0xbd1, RZ ;  /* 0x00000bd159227810 */ /* 0x000fc40007ffe0ff */
[----:B------:R-:W-:Y:S01]  /*0590*/  LEA.HI.SX32 R23, R23, R26, 0x1d ;  /* 0x0000001a17177211 */ /* 0x000fe200078feaff */
[----:B------:R-:W-:Y:S01]  /*05a0*/  IMAD.HI R31, R8, 0x4bda12f7, RZ ;  /* 0x4bda12f7081f7827 */ /* 0x000fe200078e02ff */
[----:B------:R-:W-:Y:S02]  /*05b0*/  LEA.HI.SX32 R26, R28, R29, 0x1d ;  /* 0x0000001d1c1a7211 */ /* 0x000fe400078feaff */
[----:B------:R-:W-:Y:S01]  /*05c0*/  SHF.R.U32.HI R28, RZ, 0x1f, R27 ;  /* 0x0000001fff1c7819 */ /* 0x000fe2000001161b */
[----:B------:R-:W-:Y:S01]  /*05d0*/  IMAD.HI R29, R52, 0x4bda12f7, RZ ;  /* 0x4bda12f7341d7827 */ /* 0x000fe200078e02ff */
[----:B------:R-:W-:Y:S02]  /*05e0*/  SHF.R.U32.HI R36, RZ, 0x1f, R33 ;  /* 0x0000001fff247819 */ /* 0x000fe40000011621 */
[----:B------:R-:W-:Y:S01]  /*05f0*/  LEA.HI.SX32 R27, R27, R28, 0x1d ;  /* 0x0000001c1b1b7211 */ /* 0x000fe200078feaff */
[----:B------:R-:W-:Y:S01]  /*0600*/  IMAD.HI R40, R34, 0x4bda12f7, RZ ;  /* 0x4bda12f722287827 */ /* 0x000fe200078e02ff */
[----:B------:R-:W-:-:S02]  /*0610*/  SHF.R.U32.HI R28, RZ, 0x1f, R29 ;  /* 0x0000001fff1c7819 */ /* 0x000fc4000001161d */
[----:B------:R-:W-:Y:S02]  /*0620*/  SHF.R.U32.HI R34, RZ, 0x1f, R31 ;  /* 0x0000001fff227819 */ /* 0x000fe4000001161f */
[----:B------:R-:W-:Y:S02]  /*0630*/  SHF.R.U32.HI R43, RZ, 0x1f, R40 ;  /* 0x0000001fff2b7819 */ /* 0x000fe40000011628 */
[----:B------:R-:W-:Y:S02]  /*0640*/  LEA.HI.SX32 R55, R33, R36, 0x1d ;  /* 0x0000002421377211 */ /* 0x000fe400078feaff */
[C---:B------:R-:W-:Y:S02]  /*0650*/  IADD3 R56, R89.reuse, 0x6, RZ ;  /* 0x0000000659387810 */ /* 0x040fe40007ffe0ff */
[C---:B------:R-:W-:Y:S02]  /*0660*/  IADD3 R160, R89.reuse, 0xb, RZ ;  /* 0x0000000b59a07810 */ /* 0x040fe40007ffe0ff */
[----:B------:R-:W-:-:S02]  /*0670*/  IADD3 R33, R89, 0xce4, RZ ;  /* 0x00000ce459217810 */ /* 0x000fc40007ffe0ff */
[----:B------:R-:W-:Y:S02]  /*0680*/  LEA.HI.SX32 R53, R29, R28, 0x1d ;  /* 0x0000001c1d357211 */ /* 0x000fe400078feaff */
[----:B------:R-:W-:Y:S01]  /*0690*/  LEA.HI.SX32 R29, R31, R34, 0x1d ;  /* 0x000000221f1d7211 */ /* 0x000fe200078feaff */
[----:B------:R-:W-:Y:S01]  /*06a0*/  IMAD.HI R31, R56, 0x4bda12f7, RZ ;  /* 0x4bda12f7381f7827 */ /* 0x000fe200078e02ff */
[----:B------:R-:W-:Y:S02]  /*06b0*/  LEA.HI.SX32 R28, R40, R43, 0x1d ;  /* 0x0000002b281c7211 */ /* 0x000fe400078feaff */
[C---:B------:R-:W-:Y:S01]  /*06c0*/  IADD3 R34, R89.reuse, 0xdf7, RZ ;  /* 0x00000df759227810 */ /* 0x040fe20007ffe0ff */
[----:B------:R-:W-:Y:S01]  /*06d0*/  IMAD.HI R40, R160, 0x4bda12f7, RZ ;  /* 0x4bda12f7a0287827 */ /* 0x000fe200078e02ff */
[C---:B------:R-:W-:Y:S02]  /*06e0*/  IADD3 R58, R89.reuse, 0x10, RZ ;  /* 0x00000010593a7810 */ /* 0x040fe40007ffe0ff */
[----:B------:R-:W-:Y:S01]  /*06f0*/  IADD3 R60, R89, 0x15, RZ ;  /* 0x00000015593c7810 */ /* 0x000fe20007ffe0ff */
[----:B------:R-:W-:Y:S01]  /*0700*/  IMAD.HI R33, R33, 0x4bda12f7, RZ ;  /* 0x4bda12f721217827 */ /* 0x000fe200078e02ff */
[----:B------:R-:W-:-:S02]  /*0710*/  SHF.R.U32.HI R43, RZ, 0x1f, R40 ;  /* 0x0000001fff2b7819 */ /* 0x000fc40000011628 */
[----:B------:R-:W-:Y:S01]  /*0720*/  IADD3 R165, R89, 0x1a, RZ ;  /* 0x0000001a59a57810 */ /* 0x000fe20007ffe0ff */
[----:B------:R-:W-:Y:S01]  /*0730*/  IMAD.HI R42, R34, 0x4bda12f7, RZ ;  /* 0x4bda12f7222a7827 */ /* 0x000fe200078e02ff */
[----:B------:R-:W-:Y:S02]  /*0740*/  SHF.R.U32.HI R34, RZ, 0x1f, R31 ;  /* 0x0000001fff227819 */ /* 0x000fe4000001161f */
[----:B------:R-:W-:Y:S01]  /*0750*/  SHF.R.U32.HI R36, RZ, 0x1f, R33 ;  /* 0x0000001fff247819 */ /* 0x000fe20000011621 */
[----:B------:R-:W-:Y:S01]  /*0760*/  IMAD.HI R46, R58, 0x4bda12f7, RZ ;  /* 0x4bda12f73a2e7827 */ /* 0x000fe200078e02ff */
[----:B------:R-:W-:Y:S02]  /*0770*/  LEA.HI.SX32 R57, R31, R34, 0x1d ;  /* 0x000000221f397211 */ /* 0x000fe400078feaff */
[----:B------:R-:W-:Y:S02]  /*0780*/  LEA.HI.SX32 R59, R40, R43, 0x1d ;  /* 0x0000002b283b7211 */ /* 0x000fe400078feaff */
[----:B------:R-:W-:Y:S01]  /*0790*/  LEA.HI.SX32 R31, R33, R36, 0x1d ;  /* 0x00000024211f7211 */ /* 0x000fe200078feaff */
[----:B------:R-:W-:Y:S01]  /*07a0*/  IMAD.HI R36, R60, 0x4bda12f7, RZ ;  /* 0x4bda12f73c247827 */ /* 0x000fe200078e02ff */
[----:B------:R-:W-:-:S02]  /*07b0*/  SHF.R.U32.HI R43, RZ, 0x1f, R46 ;  /* 0x0000001fff2b7819 */ /* 0x000fc4000001162e */
[----:B------:R-:W-:Y:S01]  /*07c0*/  IADD3 R34, R89, 0xf0a, RZ ;  /* 0x00000f0a59227810 */ /* 0x000fe20007ffe0ff */
[----:B------:R-:W-:Y:S01]  /*07d0*/  IMAD R160, R59, -0x1b, R160 ;  /* 0xffffffe53ba07824 */ /* 0x000fe200078e02a0 */
[C---:B------:R-:W-:Y:S02]  /*07e0*/  IADD3 R40, R89.reuse, 0x101d, RZ ;  /* 0x0000101d59287810 */ /* 0x040fe40007ffe0ff */
[----:B------:R-:W-:Y:S01]  /*07f0*/  SHF.R.U32.HI R45, RZ, 0x1f, R42 ;  /* 0x0000001fff2d7819 */ /* 0x000fe2000001162a */
[----:B------:R-:W-:Y:S01]  /*0800*/  IMAD.HI R34, R34, 0x4bda12f7, RZ ;  /* 0x4bda12f722227827 */ /* 0x000fe200078e02ff */
[----:B------:R-:W-:Y:S02]  /*0810*/  LEA.HI.SX32 R61, R46, R43, 0x1d ;  /* 0x0000002b2e3d7211 */ /* 0x000fe400078feaff */
[----:B------:R-:W-:Y:S01]  /*0820*/  LEA.HI.SX32 R33, R42, R45, 0x1d ;  /* 0x0000002d2a217211 */ /* 0x000fe200078feaff */
[----:B------:R-:W-:Y:S01]  /*0830*/  IMAD.HI R40, R40, 0x4bda12f7, RZ ;  /* 0x4bda12f728287827 */ /* 0x000fe200078e02ff */
[----:B------:R-:W-:-:S02]  /*0840*/  IADD3 R46, R89, 0x1130, RZ ;  /* 0x00001130592e7810 */ /* 0x000fc40007ffe0ff */
[----:B------:R-:W-:Y:S01]  /*0850*/  SHF.R.U32.HI R45, RZ, 0x1f, R36 ;  /* 0x0000001fff2d7819 */ /* 0x000fe20000011624 */
[----:B------:R-:W-:Y:S01]  /*0860*/  IMAD.HI R42, R165, 0x4bda12f7, RZ ;  /* 0x4bda12f7a52a7827 */ /* 0x000fe200078e02ff */
[----:B------:R-:W-:Y:S02]  /*0870*/  SHF.R.U32.HI R43, RZ, 0x1f, R34 ;  /* 0x0000001fff2b7819 */ /* 0x000fe40000011622 */
[----:B------:R-:W-:Y:S01]  /*0880*/  SHF.R.U32.HI R47, RZ, 0x1f, R40 ;  /* 0x0000001fff2f7819 */ /* 0x000fe20000011628 */
[----:B------:R-:W-:Y:S01]  /*0890*/  IMAD.HI R46, R46, 0x4bda12f7, RZ ;  /* 0x4bda12f72e2e7827 */ /* 0x000fe200078e02ff */
[----:B------:R-:W-:Y:S02]  /*08a0*/  LEA.HI.SX32 R63, R36, R45, 0x1d ;  /* 0x0000002d243f7211 */ /* 0x000fe400078feaff */
[C---:B------:R-:W-:Y:S02]  /*08b0*/  IADD3 R162, R89.reuse, 0x4, RZ ;  /* 0x0000000459a27810 */ /* 0x040fe40007ffe0ff */
[----:B------:R-:W-:-:S02]  /*08c0*/  IADD3 R45, R89, 0x1243, RZ ;  /* 0x00001243592d7810 */ /* 0x000fc40007ffe0ff */
[----:B------:R-:W-:Y:S02]  /*08d0*/  LEA.HI.SX32 R34, R34, R43, 0x1d ;  /* 0x0000002b22227211 */ /* 0x000fe400078feaff */
[----:B------:R-:W-:Y:S01]  /*08e0*/  LEA.HI.SX32 R36, R40, R47, 0x1d ;  /* 0x0000002f28247211 */ /* 0x000fe200078feaff */
[----:B------:R-:W-:Y:S01]  /*08f0*/  IMAD.HI R40, R162, 0x4bda12f7, RZ ;  /* 0x4bda12f7a2287827 */ /* 0x000fe200078e02ff */
[----:B------:R-:W-:Y:S02]  /*0900*/  SHF.R.U32.HI R43, RZ, 0x1f, R42 ;  /* 0x0000001fff2b7819 */ /* 0x000fe4000001162a */
[----:B------:R-:W-:Y:S01]  /*0910*/  SHF.R.U32.HI R163, RZ, 0x1f, R46 ;  /* 0x0000001fffa37819 */ /* 0x000fe2000001162e */
[----:B------:R-:W-:Y:S01]  /*0920*/  IMAD.HI R45, R45, 0x4bda12f7, RZ ;  /* 0x4bda12f72d2d7827 */ /* 0x000fe200078e02ff */
        /* <DEDUP_REMOVED lines=8> */
[----:B------:R-:W-:Y:S02]  /*09b0*/  LEA.HI.SX32 R65, R40, R43, 0x1d ;  /* 0x0000002b28417211 */ /* 0x000fe400078feaff */
[----:B------:R-:W-:Y:S01]  /*09c0*/  LEA.HI.SX32 R161, R45, R42, 0x1d ;  /* 0x0000002a2da17211 */ /* 0x000fe200078feaff */
[----:B------:R-:W-:Y:S01]  /*09d0*/  IMAD R165, R62, -0x1b, R165 ;  /* 0xffffffe53ea57824 */ /* 0x000fe200078e02a5 */
[----:B------:R-:W-:Y:S01]  /*09e0*/  SHF.R.U32.HI R43, RZ, 0x1f, R46 ;  /* 0x0000001fff2b7819 */ /* 0x000fe2000001162e */
[----:B------:R-:W-:Y:S01]  /*09f0*/  IMAD R162, R65, -0x1b, R162 ;  /* 0xffffffe541a27824 */ /* 0x000fe200078e02a2 */
[----:B------:R-:W-:-:S02]  /*0a00*/  SHF.R.U32.HI R42, RZ, 0x1f, R69 ;  /* 0x0000001fff2a7819 */ /* 0x000fc40000011645 */
[C---:B------:R-:W-:Y:S02]  /*0a10*/  IADD3 R71, R89.reuse, 0x13, RZ ;  /* 0x0000001359477810 */ /* 0x040fe40007ffe0ff */
[----:B------:R-:W-:Y:S02]  /*0a20*/  LEA.HI.SX32 R67, R46, R43, 0x1d ;  /* 0x0000002b2e437211 */ /* 0x000fe400078feaff */
[----:B------:R-:W-:Y:S02]  /*0a30*/  IADD3 R47, R89, 0x1356, RZ ;  /* 0x00001356592f7810 */ /* 0x000fe40007ffe0ff */
[----:B------:R-:W-:Y:S01]  /*0a40*/  LEA.HI.SX32 R69, R69, R42, 0x1d ;  /* 0x0000002a45457211 */ /* 0x000fe200078feaff */
[----:B------:R-:W-:Y:S01]  /*0a50*/  IMAD.HI R42, R71, 0x4bda12f7, RZ ;  /* 0x4bda12f7472a7827 */ /* 0x000fe200078e02ff */
[C---:B------:R-:W-:Y:S02]  /*0a60*/  IADD3 R43, R89.reuse, 0x157c, RZ ;  /* 0x0000157c592b7810 */ /* 0x040fe40007ffe0ff */
[----:B------:R-:W-:Y:S01]  /*0a70*/  IADD3 R45, R89, 0x1469, RZ ;  /* 0x00001469592d7810 */ /* 0x000fe20007ffe0ff */
[----:B------:R-:W-:Y:S01]  /*0a80*/  IMAD.HI R47, R47, 0x4bda12f7, RZ ;  /* 0x4bda12f72f2f7827 */ /* 0x000fe200078e02ff */
[----:B------:R-:W-:-:S02]  /*0a90*/  IADD3 R74, R89, 0x18, RZ ;  /* 0x00000018594a7810 */ /* 0x000fc40007ffe0ff */
[----:B------:R-:W-:Y:S01]  /*0aa0*/  IADD3 R70, R89, 0x168f, RZ ;  /* 0x0000168f59467810 */ /* 0x000fe20007ffe0ff */
[----:B------:R-:W-:Y:S01]  /*0ab0*/  IMAD.HI R46, R43, 0x4bda12f7, RZ ;  /* 0x4bda12f72b2e7827 */ /* 0x000fe200078e02ff */
[----:B------:R-:W-:Y:S02]  /*0ac0*/  SHF.R.U32.HI R43, RZ, 0x1f, R42 ;  /* 0x0000001fff2b7819 */ /* 0x000fe4000001162a */
[----:B------:R-:W-:Y:S01]  /*0ad0*/  SHF.R.U32.HI R40, RZ, 0x1f, R47 ;  /* 0x0000001fff287819 */ /* 0x000fe2000001162f */
[----:B------:R-:W-:Y:S01]  /*0ae0*/  IMAD.HI R45, R45, 0x4bda12f7, RZ ;  /* 0x4bda12f72d2d7827 */ /* 0x000fe200078e02ff */
[----:B------:R-:W-:Y:S02]  /*0af0*/  LEA.HI.SX32 R72, R42, R43, 0x1d ;  /* 0x0000002b2a487211 */ /* 0x000fe400078feaff */
[----:B------:R-:W-:Y:S01]  /*0b00*/  LEA.HI.SX32 R66, R47, R40, 0x1d ;  /* 0x000000282f427211 */ /* 0x000fe200078feaff */
[----:B------:R-:W-:Y:S01]  /*0b10*/  IMAD R43, R30, -0x1b, R13 ;  /* 0xffffffe51e2b7824 */ /* 0x000fe200078e020d */
[----:B------:R-:W-:Y:S01]  /*0b20*/  HFMA2.MMA R13, -RZ, RZ, 0, 5.9604644775390625e-07 ;  /* 0x0000000aff0d7435 */ /* 0x000fe200000001ff */
[----:B------:R-:W-:Y:S01]  /*0b30*/  SHF.R.U32.HI R40, RZ, 0x1f, R45 ;  /* 0x0000001fff287819 */ /* 0x000fe2000001162d */
[----:B------:R-:W-:-:S04]  /*0b40*/  IMAD.HI R47, R74, 0x4bda12f7, RZ ;  /* 0x4bda12f74a2f7827 */ /* 0x000fc800078e02ff */
[----:B------:R-:W-:Y:S01]  /*0b50*/  IMAD R42, R18, -0x1b, R15 ;  /* 0xffffffe5122a7824 */ /* 0x000fe200078e020f */
[----:B------:R-:W-:Y:S01]  /*0b60*/  MOV R15, 0x14 ;  /* 0x00000014000f7802 */ /* 0x000fe20000000f00 */
[----:B------:R-:W-:Y:S01]  /*0b70*/  IMAD.HI R76, R70, 0x4bda12f7, RZ ;  /* 0x4bda12f7464c7827 */ /* 0x000fe200078e02ff */
[----:B------:R-:W-:Y:S02]  /*0b80*/  LEA.HI.SX32 R70, R45, R40, 0x1d ;  /* 0x000000282d467211 */ /* 0x000fe400078feaff */
[----:B------:R-:W-:Y:S01]  /*0b90*/  SHF.R.U32.HI R40, RZ, 0x1f, R47 ;  /* 0x0000001fff287819 */ /* 0x000fe2000001162f */
[C---:B------:R-:W-:Y:S01]  /*0ba0*/  IMAD R12, R164.reuse, R15, -0x1c2 ;  /* 0xfffffe3ea40c7424 */ /* 0x040fe200078e020f */
[----:B------:R-:W-:Y:S01]  /*0bb0*/  SHF.R.U32.HI R45, RZ, 0x1f, R46 ;  /* 0x0000001fff2d7819 */ /* 0x000fe2000001162e */
[----:B------:R-:W-:Y:S01]  /*0bc0*/  IMAD R13, R164, R13, -0x1 ;  /* 0xffffffffa40d7424 */ /* 0x000fe200078e020d */
[----:B------:R-:W-:Y:S01]  /*0bd0*/  LEA.HI.SX32 R75, R47, R40, 0x1d ;  /* 0x000000282f4b7211 */ /* 0x000fe200078feaff */
[----:B------:R-:W-:Y:S01]  /*0be0*/  IMAD R47, R44, -0x1b, R41 ;  /* 0xffffffe52c2f7824 */ /* 0x000fe200078e0229 */
[----:B------:R-:W-:Y:S01]  /*0bf0*/  IADD3 R41, R17, R12, RZ ;  /* 0x0000000c11297210 */ /* 0x000fe20007ffe0ff */
[----:B------:R-:W-:Y:S01]  /*0c00*/  IMAD R40, R35, -0x1b, R16 ;  /* 0xffffffe523287824 */ /* 0x000fe200078e0210 */
[----:B------:R-:W-:Y:S01]  /*0c10*/  LEA.HI.SX32 R86, R42, R13, 0x1f ;  /* 0x0000000d2a567211 */ /* 0x000fe200078ffaff */
[----:B------:R-:W-:Y:S01]  /*0c20*/  IMAD R30, R61, -0x1b, R58 ;  /* 0xffffffe53d1e7824 */ /* 0x000fe200078e023a */
[----:B------:R-:W-:Y:S01]  /*0c30*/  LEA.HI.SX32 R73, R46, R45, 0x1d ;  /* 0x0000002d2e497211 */ /* 0x000fe200078feaff */
[----:B------:R-:W-:Y:S01]  /*0c40*/  IMAD R87, R20, 0xe0, R41 ;  /* 0x000000e014577824 */ /* 0x000fe200078e0229 */
[----:B------:R-:W-:Y:S01]  /*0c50*/  ISETP.GT.U32.AND P2, PT, R86, 0x6f, PT ;  /* 0x0000006f5600780c */ /* 0x000fe20003f44070 */
[----:B------:R-:W-:Y:S01]  /*0c60*/  IMAD R46, R39, -0x1b, R38 ;  /* 0xffffffe5272e7824 */ /* 0x000fe200078e0226 */
[C---:B------:R-:W-:Y:S01]  /*0c70*/  IADD3 R20, R12.reuse, R40, RZ ;  /* 0x000000280c147210 */ /* 0x040fe20007ffe0ff */
[----:B------:R-:W-:Y:S01]  /*0c80*/  IMAD R45, R37, -0x1b, R32 ;  /* 0xffffffe5252d7824 */ /* 0x000fe200078e0220 */
[-C--:B------:R-:W-:Y:S01]  /*0c90*/  LEA.HI.SX32 R83, R43, R13.reuse, 0x1f ;  /* 0x0000000d2b537211 */ /* 0x080fe200078ffaff */
[----:B------:R-:W-:Y:S01]  /*0ca0*/  IMAD R39, R57, -0x1b, R56 ;  /* 0xffffffe539277824 */ /* 0x000fe200078e0238 */
[-C--:B------:R-:W-:Y:S01]  /*0cb0*/  LEA.HI.SX32 R44, R17, R13.reuse, 0x1f ;  /* 0x0000000d112c7211 */ /* 0x080fe200078ffaff */
[----:B------:R-:W-:Y:S01]  /*0cc0*/  IMAD R85, R19, 0xe0, R20 ;  /* 0x000000e013557824 */ /* 0x000fe200078e0214 */
[----:B------:R-:W-:Y:S01]  /*0cd0*/  IADD3 R20, R12, R46, RZ ;  /* 0x0000002e0c147210 */ /* 0x000fe20007ffe0ff */
[----:B------:R-:W-:Y:S01]  /*0ce0*/  IMAD R17, R69, -0x1b, R68 ;  /* 0xffffffe545117824 */ /* 0x000fe200078e0244 */
[----:B------:R-:W-:Y:S01]  /*0cf0*/  ISETP.GT.U32.AND P6, PT, R83, 0x6f, PT ;  /* 0x0000006f5300780c */ /* 0x000fe20003fc4070 */
[----:B------:R-:W-:Y:S01]  /*0d00*/  IMAD R37, R53, -0x1b, R52 ;  /* 0xffffffe535257824 */ /* 0x000fe200078e0234 */
[----:B------:R-:W-:Y:S01]  /*0d10*/  ISETP.GT.U32.AND P0, PT, R44, 0x6f, PT ;  /* 0x0000006f2c00780c */ /* 0x000fe20003f04070 */
[----:B------:R-:W-:Y:S01]  /*0d20*/  IMAD R96, R25, 0xe0, R20 ;  /* 0x000000e019607824 */ /* 0x000fe200078e0214 */
[----:B------:R-:W-:Y:S01]  /*0d30*/  LEA.HI.SX32 R78, R45, R13, 0x1f ;  /* 0x0000000d2d4e7211 */ /* 0x000fe200078ffaff */
[----:B------:R-:W-:Y:S01]  /*0d40*/  IMAD R35, R51, -0x1b, R50 ;  /* 0xffffffe533237824 */ /* 0x000fe200078e0232 */
[----:B------:R-:W-:Y:S01]  /*0d50*/  IADD3 R44, R12, R42, RZ ;  /* 0x0000002a0c2c7210 */ /* 0x000fe20007ffe0ff */
[----:B------:R-:W-:Y:S01]  /*0d60*/  IMAD R16, R72, -0x1b, R71 ;  /* 0xffffffe548107824 */ /* 0x000fe200078e0247 */
[----:B------:R-:W-:Y:S01]  /*0d70*/  @P2 LOP3.LUT R0, R0, 0x4000, RZ, 0xfc, !PT ;  /* 0x0000400000002812 */ /* 0x000fe200078efcff */
[----:B------:R-:W-:Y:S01]  /*0d80*/  IMAD R32, R63, -0x1b, R60 ;  /* 0xffffffe53f207824 */ /* 0x000fe200078e023c */
[----:B------:R-:W-:Y:S01]  /*0d90*/  IADD3 R20, R12, R47, RZ ;  /* 0x0000002f0c147210 */ /* 0x000fe20007ffe0ff */
[----:B------:R-:W-:Y:S01]  /*0da0*/  IMAD R84, R21, 0xe0, R44 ;  /* 0x000000e015547824 */ /* 0x000fe200078e022c */
[----:B------:R-:W-:Y:S01]  /*0db0*/  ISETP.GT.U32.AND P5, PT, R78, 0x6f, PT ;  /* 0x0000006f4e00780c */ /* 0x000fe20003fa4070 */
[----:B------:R-:W-:Y:S01]  /*0dc0*/  IMAD R18, R75, -0x1b, R74 ;  /* 0xffffffe54b127824 */ /* 0x000fe200078e024a */
[----:B------:R-:W-:Y:S01]  /*0dd0*/  LOP3.LUT R0, R0, 0xffffdfff, RZ, 0xc0, !PT ;  /* 0xffffdfff00007812 */ /* 0x000fe200078ec0ff */
[----:B------:R-:W-:Y:S01]  /*0de0*/  IMAD R95, R23, 0xe0, R20 ;  /* 0x000000e0175f7824 */ /* 0x000fe200078e0214 */
[C---:B------:R-:W-:Y:S01]  /*0df0*/  IADD3 R20, R12.reuse, R39, RZ ;  /* 0x000000270c147210 */ /* 0x040fe20007ffe0ff */
[----:B------:R-:W-:Y:S01]  /*0e00*/  IMAD R38, R55, -0x1b, R54 ;  /* 0xffffffe537267824 */ /* 0x000fe200078e0236 */
[----:B------:R-:W-:Y:S01]  /*0e10*/  IADD3 R21, R12, R30, RZ ;  /* 0x0000001e0c157210 */ /* 0x000fe20007ffe0ff */
[----:B------:R-:W-:Y:S01]  /*0e20*/  IMAD R15, R67, -0x1b, R64 ;  /* 0xffffffe5430f7824 */ /* 0x000fe200078e0240 */
[----:B------:R-:W-:Y:S01]  /*0e30*/  LEA.HI.SX32 R81, R46, R13, 0x1f ;  /* 0x0000000d2e517211 */ /* 0x000fe200078ffaff */
[----:B------:R-:W-:Y:S01]  /*0e40*/  IMAD R144, R31, 0xe0, R20 ;  /* 0x000000e01f907824 */ /* 0x000fe200078e0214 */
[----:B------:R-:W-:Y:S01]  /*0e50*/  @P6 LOP3.LUT R0, R0, 0x2000, RZ, 0xfc, !PT ;  /* 0x0000200000006812 */ /* 0x000fe200078efcff */
[----:B------:R-:W-:Y:S01]  /*0e60*/  IMAD R100, R34, 0xe0, R21 ;  /* 0x000000e022647824 */ /* 0x000fe200078e0215 */
[----:B------:R-:W-:Y:S01]  /*0e70*/  IADD3 R41, R12, R43, RZ ;  /* 0x0000002b0c297210 */ /* 0x000fe20007ffe0ff */
[----:B------:R-:W-:Y:S01]  /*0e80*/  IMAD.HI R6, R6, 0x43b3d5b, RZ ;  /* 0x043b3d5b06067827 */ /* 0x000fe200078e02ff */
[----:B------:R-:W-:Y:S01]  /*0e90*/  ISETP.GT.U32.AND P4, PT, R81, 0x6f, PT ;  /* 0x0000006f5100780c */ /* 0x000fe20003f84070 */
[----:B------:R0:W-:Y:S01]  /*0ea0*/  STL [R1+0x68], R87 ;  /* 0x0000685701007387 */ /* 0x0001e20000100800 */
[----:B------:R-:W-:Y:S01]  /*0eb0*/  IADD3 R19, R12, R45, RZ ;  /* 0x0000002d0c137210 */ /* 0x000fe20007ffe0ff */
[----:B------:R-:W-:Y:S01]  /*0ec0*/  IMAD R79, R24, 0xe0, R41 ;  /* 0x000000e0184f7824 */ /* 0x000fe200078e0229 */
[----:B------:R-:W-:-:S02]  /*0ed0*/  LOP3.LUT R0, R0, 0xffffefff, RZ, 0xc0, !PT ;  /* 0xffffefff00007812 */ /* 0x000fc400078ec0ff */
[----:B------:R-:W-:Y:S01]  /*0ee0*/  LEA.HI.SX32 R80, R47, R13, 0x1f ;  /* 0x0000000d2f507211 */ /* 0x000fe200078ffaff */
[----:B------:R-:W-:Y:S01]  /*0ef0*/  IMAD R82, R22, 0xe0, R19 ;  /* 0x000000e016527824 */ /* 0x000fe200078e0213 */
[C---:B------:R-:W-:Y:S02]  /*0f00*/  IADD3 R20, R12.reuse, R165, RZ ;  /* 0x000000a50c147210 */ /* 0x040fe40007ffe0ff */
[----:B------:R-:W-:Y:S02]  /*0f10*/  LEA.HI.SX32 R128, R49, R13, 0x1f ;  /* 0x0000000d31807211 */ /* 0x000fe400078ffaff */
[----:B------:R-:W-:Y:S01]  /*0f20*/  SHF.R.U32.HI R77, RZ, 0x1f, R76 ;  /* 0x0000001fff4d7819 */ /* 0x000fe2000001164c */
[----:B------:R-:W-:Y:S01]  /*0f30*/  IMAD R163, R163, 0xe0, R20 ;  /* 0x000000e0a3a37824 */ /* 0x000fe200078e0214 */
[----:B------:R-:W-:Y:S02]  /*0f40*/  IADD3 R21, R12, R17, RZ ;  /* 0x000000110c157210 */ /* 0x000fe40007ffe0ff */
[----:B------:R-:W-:-:S02]  /*0f50*/  LEA.HI.SX32 R140, R37, R13, 0x1f ;  /* 0x0000000d258c7211 */ /* 0x000fc400078ffaff */
[-C--:B------:R-:W-:Y:S01]  /*0f60*/  LEA.HI.SX32 R40, R40, R13.reuse, 0x1f ;  /* 0x0000000d28287211 */ /* 0x080fe200078ffaff */
[----:B------:R-:W-:Y:S01]  /*0f70*/  IMAD R97, R70, 0xe0, R21 ;  /* 0x000000e046617824 */ /* 0x000fe200078e0215 */
[----:B------:R-:W-:Y:S01]  /*0f80*/  @!P2 MOV R42, 0x4 ;  /* 0x00000004002aa802 */ /* 0x000fe20000000f00 */
[----:B------:R-:W-:Y:S01]  /*0f90*/  CS2R R20, SRZ ;  /* 0x0000000000147805 */ /* 0x000fe2000001ff00 */
[----:B------:R-:W-:Y:S02]  /*0fa0*/  @P5 LOP3.LUT R0, R0, 0x1000, RZ, 0xfc, !PT ;  /* 0x0000100000005812 */ /* 0x000fe400078efcff */
[----:B------:R-:W-:Y:S01]  /*0fb0*/  LEA.HI.SX32 R142, R39, R13, 0x1f ;  /* 0x0000000d278e7211 */ /* 0x000fe200078ffaff */
[----:B------:R-:W-:Y:S01]  /*0fc0*/  @!P2 IMAD.WIDE R42, R84, R42, c[0x0][0x160] ;  /* 0x00005800542aa625 */ /* 0x000fe200078e022a */
[C---:B------:R-:W-:Y:S01]  /*0fd0*/  IADD3 R24, R12.reuse, R37, RZ ;  /* 0x000000250c187210 */ /* 0x040fe20007ffe0ff */
[----:B------:R0:W-:Y:S01]  /*0fe0*/  STL [R1+0x60], R86 ;  /* 0x0000605601007387 */ /* 0x0001e20000100800 */
[----:B------:R-:W-:-:S02]  /*0ff0*/  IADD3 R22, R12, R35, RZ ;  /* 0x000000230c167210 */ /* 0x000fc40007ffe0ff */
[----:B------:R-:W-:Y:S01]  /*1000*/  ISETP.GT.U32.AND P3, PT, R80, 0x6f, PT ;  /* 0x0000006f5000780c */ /* 0x000fe20003f64070 */
[----:B------:R-:W-:Y:S01]  /*1010*/  IMAD R94, R29, 0xe0, R24 ;  /* 0x000000e01d5e7824 */ /* 0x000fe200078e0218 */
[----:B------:R-:W-:Y:S01]  /*1020*/  LOP3.LUT R0, R0, 0xfffff7ff, RZ, 0xc0, !PT ;  /* 0xfffff7ff00007812 */ /* 0x000fe200078ec0ff */
[----:B------:R-:W-:Y:S01]  /*1030*/  IMAD R124, R27, 0xe0, R22 ;  /* 0x000000e01b7c7824 */ /* 0x000fe200078e0216 */
[----:B------:R-:W-:Y:S01]  /*1040*/  IADD3 R24, R12, R16, RZ ;  /* 0x000000100c187210 */ /* 0x000fe20007ffe0ff */
[----:B------:R1:W2:Y:S01]  /*1050*/  @!P2 LDG.E.CONSTANT R21, [R42.64] ;  /* 0x000000042a15a981 */ /* 0x0002a2000c1e9900 */
[----:B------:R-:W-:Y:S02]  /*1060*/  @P4 LOP3.LUT R0, R0, 0x800, RZ, 0xfc, !PT ;  /* 0x0000080000004812 */ /* 0x000fe400078efcff */
[----:B------:R-:W-:Y:S01]  /*1070*/  IADD3 R22, R12, R160, RZ ;  /* 0x000000a00c167210 */ /* 0x000fe20007ffe0ff */
[----:B------:R-:W-:Y:S01]  /*1080*/  IMAD R92, R73, 0xe0, R24 ;  /* 0x000000e0495c7824 */ /* 0x000fe200078e0218 */
[----:B------:R-:W-:-:S02]  /*1090*/  @!P5 MOV R31, 0x4 ;  /* 0x00000004001fd802 */ /* 0x000fc40000000f00 */
[----:B------:R-:W-:Y:S01]  /*10a0*/  LEA.HI.SX32 R147, R30, R13, 0x1f ;  /* 0x0000000d1e937211 */ /* 0x000fe200078ffaff */
[----:B------:R-:W-:Y:S01]  /*10b0*/  IMAD.HI R51, R89, 0x66666667, RZ ;  /* 0x6666666759337827 */ /* 0x000fe200078e02ff */
[----:B------:R-:W-:Y:S01]  /*10c0*/  ISETP.GT.U32.AND P2, PT, R128, 0x6f, PT ;  /* 0x0000006f8000780c */ /* 0x000fe20003f44070 */
[----:B------:R-:W-:Y:S01]  /*10d0*/  CS2R R24, SRZ ;  /* 0x0000000000187805 */ /* 0x000fe2000001ff00 */
[----:B------:R-:W-:Y:S01]  /*10e0*/  LOP3.LUT R0, R0, 0xfffffbff, RZ, 0xc0, !PT ;  /* 0xfffffbff00007812 */ /* 0x000fe200078ec0ff */
[----:B------:R-:W-:Y:S01]  /*10f0*/  IMAD R134, R33, 0xe0, R22 ;  /* 0x000000e021867824 */ /* 0x000fe200078e0216 */
[----:B------:R-:W-:Y:S01]  /*1100*/  IADD3 R22, R12, R162, RZ ;  /* 0x000000a20c167210 */ /* 0x000fe20007ffe0ff */
[----:B-1----:R-:W-:Y:S01]  /*1110*/  @!P5 IMAD.WIDE R42, R82, R31, c[0x0][0x160] ;  /* 0x00005800522ad625 */ /* 0x002fe200078e021f */
[----:B------:R-:W-:Y:S01]  /*1120*/  LEA.HI.SX32 R93, R35, R13, 0x1f ;  /* 0x0000000d235d7211 */ /* 0x000fe200078ffaff */
[----:B------:R0:W-:Y:S01]  /*1130*/  STL [R1+0x64], R85 ;  /* 0x0000645501007387 */ /* 0x0001e20000100800 */
[----:B------:R-:W-:Y:S01]  /*1140*/  @P3 LOP3.LUT R0, R0, 0x400, RZ, 0xfc, !PT ;  /* 0x0000040000003812 */ /* 0x000fe200078efcff */
[----:B------:R-:W-:Y:S01]  /*1150*/  IMAD R161, R161, 0xe0, R22 ;  /* 0x000000e0a1a17824 */ /* 0x000fe200078e0216 */
[----:B------:R-:W-:Y:S01]  /*1160*/  @!P4 MOV R44, 0x4 ;  /* 0x00000004002cc802 */ /* 0x000fe20000000f00 */
[----:B------:R1:W3:Y:S01]  /*1170*/  @!P5 LDG.E.CONSTANT R25, [R42.64] ;  /* 0x000000042a19d981 */ /* 0x0002e2000c1e9900 */
[----:B------:R-:W-:-:S02]  /*1180*/  IADD3 R19, R12, R49, RZ ;  /* 0x000000310c137210 */ /* 0x000fc40007ffe0ff */
[----:B------:R-:W-:Y:S01]  /*1190*/  ISETP.GT.U32.AND P5, PT, R93, 0x6f, PT ;  /* 0x0000006f5d00780c */ /* 0x000fe20003fa4070 */
[----:B------:R-:W-:Y:S01]  /*11a0*/  @!P4 IMAD.WIDE R44, R96, R44, c[0x0][0x160] ;  /* 0x00005800602cc625 */ /* 0x000fe200078e022c */
[----:B------:R-:W-:Y:S02]  /*11b0*/  LEA.HI.SX32 R77, R76, R77, 0x1d ;  /* 0x0000004d4c4d7211 */ /* 0x000fe400078feaff */
[----:B------:R-:W-:Y:S01]  /*11c0*/  IADD3 R23, R12, R32, RZ ;  /* 0x000000200c177210 */ /* 0x000fe20007ffe0ff */
[----:B------:R-:W-:Y:S01]  /*11d0*/  IMAD R130, R26, 0xe0, R19 ;  /* 0x000000e01a827824 */ /* 0x000fe200078e0213 */
[----:B------:R-:W-:Y:S01]  /*11e0*/  IADD3 R22, R12, R18, RZ ;  /* 0x000000120c167210 */ /* 0x000fe20007ffe0ff */
[----:B------:R4:W5:Y:S01]  /*11f0*/  @!P4 LDG.E.CONSTANT R24, [R44.64] ;  /* 0x000000042c18c981 */ /* 0x000962000c1e9900 */
[----:B------:R-:W-:Y:S01]  /*1200*/  LOP3.LUT R0, R0, 0xfffffdff, RZ, 0xc0, !PT ;  /* 0xfffffdff00007812 */ /* 0x000fe200078ec0ff */
[----:B------:R-:W-:Y:S01]  /*1210*/  IMAD R99, R36, 0xe0, R23 ;  /* 0x000000e024637824 */ /* 0x000fe200078e0217 */
[----:B------:R-:W-:Y:S01]  /*1220*/  @!P2 MOV R48, 0x4 ;  /* 0x000000040030a802 */ /* 0x000fe20000000f00 */
[----:B------:R-:W-:Y:S01]  /*1230*/  IMAD R91, R77, 0xe0, R22 ;  /* 0x000000e04d5b7824 */ /* 0x000fe200078e0216 */
[----:B------:R-:W-:-:S02]  /*1240*/  @!P3 MOV R46, 0x4 ;  /* 0x00000004002eb802 */ /* 0x000fc40000000f00 */
[----:B------:R-:W-:Y:S02]  /*1250*/  LEA.HI.SX32 R129, R38, R13, 0x1f ;  /* 0x0000000d26817211 */ /* 0x000fe400078ffaff */
[----:B------:R-:W-:Y:S01]  /*1260*/  ISETP.GT.U32.AND P1, PT, R40, 0x6f, PT ;  /* 0x0000006f2800780c */ /* 0x000fe20003f24070 */
[----:B------:R-:W-:Y:S01]  /*1270*/  HFMA2.MMA R31, -RZ, RZ, 0, 0 ;  /* 0x00000000ff1f7435 */ /* 0x000fe200000001ff */
[----:B------:R-:W-:Y:S01]  /*1280*/  @P2 LOP3.LUT R0, R0, 0x200, RZ, 0xfc, !PT ;  /* 0x0000020000002812 */ /* 0x000fe200078efcff */
[----:B------:R-:W-:Y:S01]  /*1290*/  CS2R R22, SRZ ;  /* 0x0000000000167805 */ /* 0x000fe2000001ff00 */
[----:B------:R-:W-:Y:S01]  /*12a0*/  @!P2 IMAD.WIDE R48, R130, R48, c[0x0][0x160] ;  /* 0x000058008230a625 */ /* 0x000fe200078e0230 */
[----:B------:R-:W-:Y:S02]  /*12b0*/  ISETP.GT.U32.AND P4, PT, R140, 0x6f, PT ;  /* 0x0000006f8c00780c */ /* 0x000fe40003f84070 */
[----:B------:R-:W-:Y:S01]  /*12c0*/  @!P6 MOV R27, 0x4 ;  /* 0x00000004001be802 */ /* 0x000fe20000000f00 */
[----:B------:R-:W-:Y:S01]  /*12d0*/  @!P3 IMAD.WIDE R46, R95, R46, c[0x0][0x160] ;  /* 0x000058005f2eb625 */ /* 0x000fe200078e022e */
[----:B------:R-:W-:Y:S01]  /*12e0*/  LOP3.LUT R0, R0, 0xfffffeff, RZ, 0xc0, !PT ;  /* 0xfffffeff00007812 */ /* 0x000fe200078ec0ff */
[----:B------:R0:W2:Y:S01]  /*12f0*/  @!P2 LDG.E.CONSTANT R22, [R48.64] ;  /* 0x000000043016a981 */ /* 0x0000a2000c1e9900 */
[----:B------:R-:W-:-:S02]  /*1300*/  ISETP.GT.U32.AND P2, PT, R142, 0x6f, PT ;  /* 0x0000006f8e00780c */ /* 0x000fc40003f44070 */
[----:B------:R-:W-:Y:S01]  /*1310*/  @P5 LOP3.LUT R0, R0, 0x100, RZ, 0xfc, !PT ;  /* 0x0000010000005812 */ /* 0x000fe200078efcff */
[----:B------:R0:W2:Y:S01]  /*1320*/  @!P3 LDG.E.CONSTANT R23, [R46.64] ;  /* 0x000000042e17b981 */ /* 0x0000a2000c1e9900 */
[----:B------:R-:W-:Y:S02]  /*1330*/  IADD3 R19, R12, R38, RZ ;  /* 0x000000260c137210 */ /* 0x000fe40007ffe0ff */
[----:B------:R-:W-:Y:S02]  /*1340*/  ISETP.GT.U32.AND P3, PT, R129, 0x6f, PT ;  /* 0x0000006f8100780c */ /* 0x000fe40003f64070 */
[----:B------:R-:W-:Y:S01]  /*1350*/  LEA.HI.SX32 R160, R160, R13, 0x1f ;  /* 0x0000000da0a07211 */ /* 0x000fe200078ffaff */
[----:B------:R-:W-:Y:S01]  /*1360*/  IMAD R141, R28, 0xe0, R19 ;  /* 0x000000e01c8d7824 */ /* 0x000fe200078e0213 */
[----:B------:R-:W-:Y:S01]  /*1370*/  LOP3.LUT R0, R0, 0xffffff7f, RZ, 0xc0, !PT ;  /* 0xffffff7f00007812 */ /* 0x000fe200078ec0ff */
[----:B------:R-:W-:Y:S01]  /*1380*/  IMAD R35, R14, -0x1b, R89 ;  /* 0xffffffe50e237824 */ /* 0x000fe200078e0259 */
[----:B------:R-:W-:-:S02]  /*1390*/  IADD3 R19, R12, R15, RZ ;  /* 0x0000000f0c137210 */ /* 0x000fc40007ffe0ff */
[-C--:B------:R-:W-:Y:S02]  /*13a0*/  LEA.HI.SX32 R101, R32, R13.reuse, 0x1f ;  /* 0x0000000d20657211 */ /* 0x080fe400078ffaff */
[-C--:B------:R-:W-:Y:S01]  /*13b0*/  LEA.HI.SX32 R165, R165, R13.reuse, 0x1f ;  /* 0x0000000da5a57211 */ /* 0x080fe200078ffaff */
[----:B------:R-:W-:Y:S01]  /*13c0*/  IMAD R98, R66, 0xe0, R19 ;  /* 0x000000e042627824 */ /* 0x000fe200078e0213 */
[----:B------:R-:W-:Y:S01]  /*13d0*/  @P4 LOP3.LUT R0, R0, 0x80, RZ, 0xfc, !PT ;  /* 0x0000008000004812 */ /* 0x000fe200078efcff */
[----:B------:R-:W-:Y:S01]  /*13e0*/  HFMA2.MMA R19, -RZ, RZ, 0, 0 ;  /* 0x00000000ff137435 */ /* 0x000fe200000001ff */
[----:B------:R-:W-:Y:S02]  /*13f0*/  @!P1 MOV R40, 0x4 ;  /* 0x0000000400289802 */ /* 0x000fe40000000f00 */
[-C--:B------:R-:W-:Y:S02]  /*1400*/  LEA.HI.SX32 R17, R17, R13.reuse, 0x1f ;  /* 0x0000000d11117211 */ /* 0x080fe400078ffaff */
[----:B------:R-:W-:Y:S01]  /*1410*/  LEA.HI.SX32 R16, R16, R13, 0x1f ;  /* 0x0000000d10107211 */ /* 0x000fe200078ffaff */
[----:B------:R-:W-:Y:S01]  /*1420*/  @!P1 IMAD.WIDE R40, R85, R40, c[0x0][0x160] ;  /* 0x0000580055289625 */ /* 0x000fe200078e0228 */
[----:B------:R-:W-:Y:S01]  /*1430*/  LOP3.LUT R0, R0, 0xffffffbf, RZ, 0xc0, !PT ;  /* 0xffffffbf00007812 */ /* 0x000fe200078ec0ff */
[----:B------:R-:W-:Y:S01]  /*1440*/  HFMA2.MMA R30, -RZ, RZ, 0, 0 ;  /* 0x00000000ff1e7435 */ /* 0x000fe200000001ff */
[----:B----4-:R-:W-:Y:S01]  /*1450*/  @!P2 MOV R44, 0x4 ;  /* 0x00000004002ca802 */ /* 0x010fe20000000f00 */
[----:B------:R-:W-:Y:S01]  /*1460*/  IMAD.HI R50, R11, 0x43b3d5b, RZ ;  /* 0x043b3d5b0b327827 */ /* 0x000fe200078e02ff */
[----:B------:R-:W-:Y:S01]  /*1470*/  @P3 LOP3.LUT R0, R0, 0x40, RZ, 0xfc, !PT ;  /* 0x0000004000003812 */ /* 0x000fe200078efcff */
[----:B------:R-:W-:Y:S01]  /*1480*/  HFMA2.MMA R26, -RZ, RZ, 0, 0 ;  /* 0x00000000ff1a7435 */ /* 0x000fe200000001ff */
[----:B------:R-:W-:Y:S01]  /*1490*/  @!P0 MOV R28, 0x4 ;  /* 0x00000004001c8802 */ /* 0x000fe20000000f00 */
[----:B------:R-:W-:Y:S01]  /*14a0*/  @!P2 IMAD.WIDE R44, R144, R44, c[0x0][0x160] ;  /* 0x00005800902ca625 */ /* 0x000fe200078e022c */
[----:B------:R-:W-:Y:S01]  /*14b0*/  LOP3.LUT R0, R0, 0xffffffdf, RZ, 0xc0, !PT ;  /* 0xffffffdf00007812 */ /* 0x000fe200078ec0ff */
[----:B------:R4:W2:Y:S01]  /*14c0*/  @!P1 LDG.E.CONSTANT R19, [R40.64] ;  /* 0x0000000428139981 */ /* 0x0008a2000c1e9900 */
[----:B------:R-:W-:Y:S01]  /*14d0*/  SHF.R.S32.HI R37, RZ, 0x1, R35 ;  /* 0x00000001ff257819 */ /* 0x000fe20000011423 */
[----:B------:R-:W-:Y:S01]  /*14e0*/  @!P0 IMAD.WIDE R28, R87, R28, c[0x0][0x160] ;  /* 0x00005800571c8625 */ /* 0x000fe200078e021c */
[----:B------:R-:W-:Y:S01]  /*14f0*/  @P2 LOP3.LUT R0, R0, 0x20, RZ, 0xfc, !PT ;  /* 0x0000002000002812 */ /* 0x000fe200078efcff */
[----:B------:R0:W2:Y:S01]  /*1500*/  @!P2 LDG.E.CONSTANT R31, [R44.64] ;  /* 0x000000042c1fa981 */ /* 0x0000a2000c1e9900 */
[----:B------:R-:W-:-:S02]  /*1510*/  ISETP.GT.U32.AND P2, PT, R160, 0x6f, PT ;  /* 0x0000006fa000780c */ /* 0x000fc40003f44070 */
[----:B------:R-:W-:Y:S01]  /*1520*/  MOV R33, RZ ;  /* 0x000000ff00217202 */ /* 0x000fe20000000f00 */
[----:B------:R0:W2:Y:S01]  /*1530*/  @!P0 LDG.E.CONSTANT R20, [R28.64] ;  /* 0x000000041c148981 */ /* 0x0000a2000c1e9900 */
[----:B----4-:R-:W-:Y:S01]  /*1540*/  @!P6 IMAD.WIDE R40, R79, R27, c[0x0][0x160] ;  /* 0x000058004f28e625 */ /* 0x010fe200078e021b */
[----:B------:R-:W-:Y:S02]  /*1550*/  @!P5 MOV R38, 0x4 ;  /* 0x000000040026d802 */ /* 0x000fe40000000f00 */
[----:B------:R4:W-:Y:S04]  /*1560*/  STL [R1+0x5c], R84 ;  /* 0x00005c5401007387 */ /* 0x0009e80000100800 */
[----:B------:R4:W2:Y:S01]  /*1570*/  @!P6 LDG.E.CONSTANT R26, [R40.64] ;  /* 0x00000004281ae981 */ /* 0x0008a2000c1e9900 */
[----:B------:R-:W-:Y:S01]  /*1580*/  ISETP.GT.U32.AND P6, PT, R147, 0x6f, PT ;  /* 0x0000006f9300780c */ /* 0x000fe20003fc4070 */
[----:B0-----:R-:W-:Y:S01]  /*1590*/  CS2R R28, SRZ ;  /* 0x00000000001c7805 */ /* 0x001fe2000001ff00 */
[----:B------:R-:W-:Y:S01]  /*15a0*/  IMAD R37, R164, 0xa, R37 ;  /* 0x0000000aa4257824 */ /* 0x000fe200078e0225 */
[----:B------:R-:W-:Y:S01]  /*15b0*/  LOP3.LUT R0, R0, 0xffffffef, RZ, 0xc0, !PT ;  /* 0xffffffef00007812 */ /* 0x000fe200078ec0ff */
[----:B------:R-:W-:Y:S01]  /*15c0*/  @!P5 IMAD.WIDE R38, R124, R38, c[0x0][0x160] ;  /* 0x000058007c26d625 */ /* 0x000fe200078e0226 */
[----:B------:R-:W-:Y:S01]  /*15d0*/  HFMA2.MMA R27, -RZ, RZ, 0, 0 ;  /* 0x00000000ff1b7435 */ /* 0x000fe200000001ff */
[----:B-1----:R-:W-:Y:S01]  /*15e0*/  @!P3 MOV R42, 0x4 ;  /* 0x00000004002ab802 */ /* 0x002fe20000000f00 */
[----:B------:R-:W-:Y:S01]  /*15f0*/  HFMA2.MMA R36, -RZ, RZ, 0, 0 ;  /* 0x00000000ff247435 */ /* 0x000fe200000001ff */
[----:B------:R-:W-:Y:S01]  /*1600*/  IMAD R47, R14, 0xe0, R35 ;  /* 0x000000e00e2f7824 */ /* 0x000fe200078e0223 */
[----:B----4-:R-:W-:Y:S01]  /*1610*/  @!P4 MOV R40, 0x4 ;  /* 0x000000040028c802 */ /* 0x010fe20000000f00 */
[----:B------:R0:W4:Y:S01]  /*1620*/  @!P5 LDG.E.CONSTANT R29, [R38.64] ;  /* 0x00000004261dd981 */ /* 0x000122000c1e9900 */
[----:B------:R-:W-:-:S03]  /*1630*/  @P2 LOP3.LUT R0, R0, 0x10, RZ, 0xfc, !PT ;  /* 0x0000001000002812 */ /* 0x000fc600078efcff */
[----:B------:R-:W-:Y:S01]  /*1640*/  @!P4 IMAD.WIDE R40, R94, R40, c[0x0][0x160] ;  /* 0x000058005e28c625 */ /* 0x000fe200078e0228 */
[----:B------:R-:W-:Y:S01]  /*1650*/  IADD3 R37, R37, -0x1, RZ ;  /* 0xffffffff25257810 */ /* 0x000fe20007ffe0ff */
[----:B------:R1:W-:Y:S01]  /*1660*/  STL [R1+0x54], R79 ;  /* 0x0000544f01007387 */ /* 0x0003e20000100800 */
[----:B------:R-:W-:Y:S01]  /*1670*/  ISETP.GT.U32.AND P5, PT, R101, 0x6f, PT ;  /* 0x0000006f6500780c */ /* 0x000fe20003fa4070 */
[----:B------:R-:W-:Y:S01]  /*1680*/  @!P3 IMAD.WIDE R42, R141, R42, c[0x0][0x160] ;  /* 0x000058008d2ab625 */ /* 0x000fe200078e022a */
[----:B------:R-:W-:Y:S01]  /*1690*/  LOP3.LUT R0, R0, 0xfffffff7, RZ, 0xc0, !PT ;  /* 0xfffffff700007812 */ /* 0x000fe200078ec0ff */
[----:B------:R0:W2:Y:S01]  /*16a0*/  @!P4 LDG.E.CONSTANT R28, [R40.64] ;  /* 0x00000004281cc981 */ /* 0x0000a2000c1e9900 */
[----:B------:R-:W-:Y:S02]  /*16b0*/  ISETP.GT.U32.AND P4, PT, R165, 0x6f, PT ;  /* 0x0000006fa500780c */ /* 0x000fe40003f84070 */
[----:B------:R-:W-:Y:S01]  /*16c0*/  @P6 LOP3.LUT R0, R0, 0x8, RZ, 0xfc, !PT ;  /* 0x0000000800006812 */ /* 0x000fe200078efcff */
[----:B------:R0:W2:Y:S01]  /*16d0*/  @!P3 LDG.E.CONSTANT R27, [R42.64] ;  /* 0x000000042a1bb981 */ /* 0x0000a2000c1e9900 */
[----:B------:R-:W-:Y:S01]  /*16e0*/  IMAD R88, R164, 0x14, R47 ;  /* 0x00000014a4587824 */ /* 0x000fe200078e022f */
[----:B------:R-:W-:Y:S01]  /*16f0*/  CS2R R34, SRZ ;  /* 0x0000000000227805 */ /* 0x000fe2000001ff00 */
[----:B------:R-:W-:-:S02]  /*1700*/  MOV R14, RZ ;  /* 0x000000ff000e7202 */ /* 0x000fc40000000f00 */
[-C--:B------:R-:W-:Y:S02]  /*1710*/  LEA.HI.SX32 R162, R162, R13.reuse, 0x1f ;  /* 0x0000000da2a27211 */ /* 0x080fe400078ffaff */
[-C--:B------:R-:W-:Y:S02]  /*1720*/  LEA.HI.SX32 R15, R15, R13.reuse, 0x1f ;  /* 0x0000000d0f0f7211 */ /* 0x080fe400078ffaff */
[----:B------:R-:W-:Y:S01]  /*1730*/  LEA.HI.SX32 R18, R18, R13, 0x1f ;  /* 0x0000000d12127211 */ /* 0x000fe200078ffaff */
[----:B0-----:R-:W-:Y:S01]  /*1740*/  CS2R R38, SRZ ;  /* 0x0000000000267805 */ /* 0x001fe2000001ff00 */
[----:B------:R-:W-:Y:S01]  /*1750*/  @!P2 MOV R40, 0x4 ;  /* 0x000000040028a802 */ /* 0x000fe20000000f00 */
[----:B------:R-:W-:Y:S01]  /*1760*/  IMAD.HI R4, R4, 0x43b3d5b, RZ ;  /* 0x043b3d5b04047827 */ /* 0x000fe200078e02ff */
[----:B------:R-:W-:Y:S01]  /*1770*/  ISETP.GT.U32.AND P2, PT, R37, 0x6f, PT ;  /* 0x0000006f2500780c */ /* 0x000fe20003f44070 */
[----:B------:R1:W-:Y:S03]  /*1780*/  STL [R1+0x58], R83 ;  /* 0x0000585301007387 */ /* 0x0003e60000100800 */
[----:B------:R-:W-:-:S02]  /*1790*/  ISETP.LT.OR P3, PT, R89, 0x36, P2 ;  /* 0x000000365900780c */ /* 0x000fc40001761670 */
[----:B------:R-:W-:Y:S02]  /*17a0*/  LOP3.LUT R0, R0, 0xfffffffb, RZ, 0xc0, !PT ;  /* 0xfffffffb00007812 */ /* 0x000fe400078ec0ff */
[----:B------:R-:W-:Y:S02]  /*17b0*/  @!P6 MOV R42, 0x4 ;  /* 0x00000004002ae802 */ /* 0x000fe40000000f00 */
[----:B------:R-:W-:Y:S02]  /*17c0*/  IADD3 R44, R88, -0x1c2, RZ ;  /* 0xfffffe3e582c7810 */ /* 0x000fe40007ffe0ff */
[----:B------:R-:W-:Y:S02]  /*17d0*/  @!P4 MOV R48, 0x4 ;  /* 0x000000040030c802 */ /* 0x000fe40000000f00 */
[----:B------:R-:W-:Y:S01]  /*17e0*/  @!P5 MOV R46, 0x4 ;  /* 0x00000004002ed802 */ /* 0x000fe20000000f00 */
[----:B------:R-:W-:Y:S01]  /*17f0*/  HFMA2.MMA R37, -RZ, RZ, 0, 0 ;  /* 0x00000000ff257435 */ /* 0x000fe200000001ff */
[----:B------:R-:W-:Y:S01]  /*1800*/  ISETP.GT.U32.AND P2, PT, R160, 0x6f, PT ;  /* 0x0000006fa000780c */ /* 0x000fe20003f44070 */
[----:B------:R-:W-:Y:S01]  /*1810*/  IMAD.HI R10, R10, 0x43b3d5b, RZ ;  /* 0x043b3d5b0a0a7827 */ /* 0x000fe200078e02ff */
[----:B------:R-:W-:Y:S01]  /*1820*/  @P5 LOP3.LUT R0, R0, 0x4, RZ, 0xfc, !PT ;  /* 0x0000000400005812 */ /* 0x000fe200078efcff */
[----:B------:R1:W-:Y:S01]  /*1830*/  STL [R1+0x50], R78 ;  /* 0x0000504e01007387 */ /* 0x0003e20000100800 */
[----:B------:R-:W-:-:S02]  /*1840*/  @!P3 MOV R45, 0x4 ;  /* 0x00000004002db802 */ /* 0x000fc40000000f00 */
[----:B------:R-:W-:Y:S01]  /*1850*/  LOP3.LUT R0, R0, 0xfffffffd, RZ, 0xc0, !PT ;  /* 0xfffffffd00007812 */ /* 0x000fe200078ec0ff */
[----:B------:R-:W-:Y:S01]  /*1860*/  @!P6 IMAD.WIDE R42, R100, R42, c[0x0][0x160] ;  /* 0x00005800642ae625 */ /* 0x000fe200078e022a */
[----:B------:R-:W-:Y:S01]  /*1870*/  MOV R32, RZ ;  /* 0x000000ff00207202 */ /* 0x000fe20000000f00 */
[----:B------:R1:W-:Y:S01]  /*1880*/  STL [R1+0x48], R81 ;  /* 0x0000485101007387 */ /* 0x0003e20000100800 */
[----:B------:R-:W-:Y:S01]  /*1890*/  @P4 LOP3.LUT R0, R0, 0x2, RZ, 0xfc, !PT ;  /* 0x0000000200004812 */ /* 0x000fe200078efcff */
[----:B------:R-:W-:Y:S02]  /*18a0*/  @!P3 IMAD.WIDE R44, R44, R45, c[0x0][0x160] ;  /* 0x000058002c2cb625 */ /* 0x000fe400078e022d */
[----:B------:R0:W2:Y:S02]  /*18b0*/  @!P6 LDG.E.CONSTANT R35, [R42.64] ;  /* 0x000000042a23e981 */ /* 0x0000a4000c1e9900 */
[----:B------:R-:W-:Y:S01]  /*18c0*/  @!P2 IMAD.WIDE R40, R134, R40, c[0x0][0x160] ;  /* 0x000058008628a625 */ /* 0x000fe200078e0228 */
[----:B------:R-:W-:Y:S01]  /*18d0*/  LOP3.LUT R0, R0, 0xffff7fff, RZ, 0xc0, !PT ;  /* 0xffff7fff00007812 */ /* 0x000fe200078ec0ff */
[----:B------:R0:W2:Y:S02]  /*18e0*/  @!P3 LDG.E.CONSTANT R33, [R44.64] ;  /* 0x000000042c21b981 */ /* 0x0000a4000c1e9900 */
[----:B------:R-:W-:Y:S01]  /*18f0*/  @!P4 IMAD.WIDE R48, R163, R48, c[0x0][0x160] ;  /* 0x00005800a330c625 */ /* 0x000fe200078e0230 */
[----:B------:R-:W-:Y:S01]  /*1900*/  ISETP.GT.U32.AND P6, PT, R162, 0x6f, PT ;  /* 0x0000006fa200780c */ /* 0x000fe20003fc4070 */
[----:B------:R0:W3:Y:S02]  /*1910*/  @!P2 LDG.E.CONSTANT R36, [R40.64] ;  /* 0x000000042824a981 */ /* 0x0000e4000c1e9900 */
[----:B------:R-:W-:Y:S01]  /*1920*/  @!P5 IMAD.WIDE R46, R99, R46, c[0x0][0x160] ;  /* 0x00005800632ed625 */ /* 0x000fe200078e022e */
[----:B------:R-:W-:Y:S01]  /*1930*/  @P3 LOP3.LUT R0, R0, 0x8000, RZ, 0xfc, !PT ;  /* 0x0000800000003812 */ /* 0x000fe200078efcff */
[----:B------:R1:W3:Y:S01]  /*1940*/  @!P4 LDG.E.CONSTANT R14, [R48.64] ;  /* 0x00000004300ec981 */ /* 0x0002e2000c1e9900 */
[----:B------:R-:W-:-:S02]  /*1950*/  ISETP.GT.U32.AND P2, PT, R15, 0x6f, PT ;  /* 0x0000006f0f00780c */ /* 0x000fc40003f44070 */
[----:B------:R-:W-:Y:S01]  /*1960*/  ISETP.GT.U32.AND P3, PT, R17, 0x6f, PT ;  /* 0x0000006f1100780c */ /* 0x000fe20003f64070 */
[----:B------:R1:W3:Y:S01]  /*1970*/  @!P5 LDG.E.CONSTANT R34, [R46.64] ;  /* 0x000000042e22d981 */ /* 0x0002e2000c1e9900 */
[----:B------:R-:W-:Y:S02]  /*1980*/  ISETP.GT.U32.AND P4, PT, R16, 0x6f, PT ;  /* 0x0000006f1000780c */ /* 0x000fe40003f84070 */
[----:B------:R-:W-:Y:S01]  /*1990*/  ISETP.GT.U32.AND P5, PT, R18, 0x6f, PT ;  /* 0x0000006f1200780c */ /* 0x000fe20003fa4070 */
[----:B------:R-:W-:Y:S01]  /*19a0*/  IMAD.HI R8, R8, 0x43b3d5b, RZ ;  /* 0x043b3d5b08087827 */ /* 0x000fe200078e02ff */
[----:B0-----:R-:W-:Y:S01]  /*19b0*/  @!P6 MOV R40, 0x4 ;  /* 0x000000040028e802 */ /* 0x001fe20000000f00 */
[----:B------:R0:W-:Y:S04]  /*19c0*/  STL [R1+0x4c], R82 ;  /* 0x00004c5201007387 */ /* 0x0001e80000100800 */
[----:B------:R-:W-:-:S02]  /*19d0*/  @!P2 MOV R41, 0x4 ;  /* 0x000000040029a802 */ /* 0x000fc40000000f00 */
[----:B------:R-:W-:Y:S02]  /*19e0*/  @!P3 MOV R42, 0x4 ;  /* 0x00000004002ab802 */ /* 0x000fe40000000f00 */
[----:B------:R-:W-:Y:S01]  /*19f0*/  @!P4 MOV R44, 0x4 ;  /* 0x00000004002cc802 */ /* 0x000fe20000000f00 */
[----:B------:R-:W-:Y:S01]  /*1a00*/  @!P6 IMAD.WIDE R16, R161, R40, c[0x0][0x160] ;  /* 0x00005800a110e625 */ /* 0x000fe200078e0228 */
[----:B-1----:R-:W-:Y:S01]  /*1a10*/  @!P5 MOV R46, 0x4 ;  /* 0x00000004002ed802 */ /* 0x002fe20000000f00 */
[----:B------:R0:W-:Y:S02]  /*1a20*/  STL [R1+0x44], R96 ;  /* 0x0000446001007387 */ /* 0x0001e40000100800 */
[----:B------:R-:W-:Y:S02]  /*1a30*/  @!P2 IMAD.WIDE R40, R98, R41, c[0x0][0x160] ;  /* 0x000058006228a625 */ /* 0x000fe400078e0229 */
[----:B------:R1:W4:Y:S02]  /*1a40*/  @!P6 LDG.E.CONSTANT R39, [R16.64] ;  /* 0x000000041027e981 */ /* 0x000324000c1e9900 */
[----:B------:R-:W-:-:S02]  /*1a50*/  @!P3 IMAD.WIDE R42, R97, R42, c[0x0][0x160] ;  /* 0x00005800612ab625 */ /* 0x000fc400078e022a */
[----:B------:R0:W4:Y:S02]  /*1a60*/  @!P2 LDG.E.CONSTANT R38, [R40.64] ;  /* 0x000000042826a981 */ /* 0x000124000c1e9900 */
[----:B------:R-:W-:Y:S02]  /*1a70*/  @!P4 IMAD.WIDE R44, R92, R44, c[0x0][0x160] ;  /* 0x000058005c2cc625 */ /* 0x000fe400078e022c */
[----:B------:R0:W4:Y:S02]  /*1a80*/  @!P3 LDG.E.CONSTANT R37, [R42.64] ;  /* 0x000000042a25b981 */ /* 0x000124000c1e9900 */
[----:B------:R-:W-:Y:S02]  /*1a90*/  @!P5 IMAD.WIDE R46, R91, R46, c[0x0][0x160] ;  /* 0x000058005b2ed625 */ /* 0x000fe400078e022e */
[----:B------:R0:W4:Y:S04]  /*1aa0*/  @!P4 LDG.E.CONSTANT R32, [R44.64] ;  /* 0x000000042c20c981 */ /* 0x000128000c1e9900 */
[----:B------:R0:W4:Y:S01]  /*1ab0*/  @!P5 LDG.E.CONSTANT R30, [R46.64] ;  /* 0x000000042e1ed981 */ /* 0x000122000c1e9900 */
[----:B------:R-:W-:Y:S01]  /*1ac0*/  IMAD.HI R18, R2, 0x43b3d5b, RZ ;  /* 0x043b3d5b02127827 */ /* 0x000fe200078e02ff */
[----:B-1----:R-:W-:-:S02]  /*1ad0*/  SHF.R.S32.HI R16, RZ, 0x1, R51 ;  /* 0x00000001ff107819 */ /* 0x002fc40000011433 */
[----:B------:R1:W-:Y:S02]  /*1ae0*/  STL [R1+0x40], R80 ;  /* 0x0000405001007387 */ /* 0x0003e40000100800 */
[----:B------:R-:W-:Y:S02]  /*1af0*/  SHF.R.S32.HI R11, RZ, 0x1, R18 ;  /* 0x00000001ff0b7819 */ /* 0x000fe40000011412 */
[----:B------:R-:W-:Y:S01]  /*1b00*/  LEA.HI R61, R51, R16, RZ, 0x1 ;  /* 0x00000010333d7211 */ /* 0x000fe200078f08ff */
[----:B------:R-:W-:Y:S01]  /*1b10*/  IMAD.HI R16, R3, 0x43b3d5b, RZ ;  /* 0x043b3d5b03107827 */ /* 0x000fe200078e02ff */
[----:B------:R-:W-:Y:S01]  /*1b20*/  LEA.HI R11, R18, R11, RZ, 0x1 ;  /* 0x0000000b120b7211 */ /* 0x000fe200078f08ff */
[----:B------:R1:W-:Y:S01]  /*1b30*/  STL [R1+0x3c], R95 ;  /* 0x00003c5f01007387 */ /* 0x0003e20000100800 */
[----:B------:R-:W-:Y:S01]  /*1b40*/  SHF.R.S32.HI R3, RZ, 0x1, R6 ;  /* 0x00000001ff037819 */ /* 0x000fe20000011406 */
[----:B------:R-:W-:Y:S01]  /*1b50*/  IMAD.HI R18, R5, 0x43b3d5b, RZ ;  /* 0x043b3d5b05127827 */ /* 0x000fe200078e02ff */
[----:B------:R-:W-:Y:S01]  /*1b60*/  SHF.R.S32.HI R17, RZ, 0x1, R4 ;  /* 0x00000001ff117819 */ /* 0x000fe20000011404 */
[----:B------:R1:W-:Y:S01]  /*1b70*/  STL [R1+0x34], R130 ;  /* 0x0000348201007387 */ /* 0x0003e20000100800 */
[----:B0-----:R-:W-:Y:S01]  /*1b80*/  SHF.R.S32.HI R41, RZ, 0x1, R16 ;  /* 0x00000001ff297819 */ /* 0x001fe20000011410 */
[----:B------:R-:W-:Y:S01]  /*1b90*/  IMAD.HI R48, R89, 0x2e8ba2e9, RZ ;  /* 0x2e8ba2e959307827 */ /* 0x000fe200078e02ff */
[----:B------:R-:W-:Y:S01]  /*1ba0*/  LEA.HI R5, R6, R3, RZ, 0x1 ;  /* 0x0000000306057211 */ /* 0x000fe200078f08ff */
[----:B------:R1:W-:Y:S01]  /*1bb0*/  STL [R1+0x2c], R124 ;  /* 0x00002c7c01007387 */ /* 0x0003e20000100800 */
[----:B------:R-:W-:Y:S01]  /*1bc0*/  LEA.HI R17, R4, R17, RZ, 0x1 ;  /* 0x0000001104117211 */ /* 0x000fe200078f08ff */
[----:B------:R-:W-:Y:S01]  /*1bd0*/  IMAD.HI R4, R9, 0x43b3d5b, RZ ;  /* 0x043b3d5b09047827 */ /* 0x000fe200078e02ff */
[----:B------:R-:W-:Y:S01]  /*1be0*/  LEA.HI R41, R16, R41, RZ, 0x1 ;  /* 0x0000002910297211 */ /* 0x000fe200078f08ff */
[----:B------:R1:W-:Y:S01]  /*1bf0*/  STL [R1+0x24], R94 ;  /* 0x0000245e01007387 */ /* 0x0003e20000100800 */
[----:B------:R-:W-:Y:S01]  /*1c00*/  SHF.R.S32.HI R43, RZ, 0x1, R18 ;  /* 0x00000001ff2b7819 */ /* 0x000fe20000011412 */
[C---:B------:R-:W-:Y:S01]  /*1c10*/  IMAD.HI R15, R89.reuse, 0x43b3d5b, RZ ;  /* 0x043b3d5b590f7827 */ /* 0x040fe200078e02ff */
[----:B------:R-:W-:Y:S01]  /*1c20*/  SHF.R.S32.HI R3, RZ, 0x1, R10 ;  /* 0x00000001ff037819 */ /* 0x000fe2000001140a */
[----:B------:R1:W-:Y:S01]  /*1c30*/  STL [R1+0x1c], R141 ;  /* 0x00001c8d01007387 */ /* 0x0003e20000100800 */
[----:B------:R-:W-:-:S02]  /*1c40*/  IADD3 R16, R89, 0x2, RZ ;  /* 0x0000000259107810 */ /* 0x000fc40007ffe0ff */
[----:B------:R-:W-:Y:S01]  /*1c50*/  SHF.R.S32.HI R49, RZ, 0x1, R48 ;  /* 0x00000001ff317819 */ /* 0x000fe20000011430 */
[----:B------:R-:W-:Y:S01]  /*1c60*/  IMAD.HI R6, R7, 0x43b3d5b, RZ ;  /* 0x043b3d5b07067827 */ /* 0x000fe200078e02ff */
[----:B------:R-:W-:Y:S01]  /*1c70*/  LEA.HI R47, R18, R43, RZ, 0x1 ;  /* 0x0000002b122f7211 */ /* 0x000fe200078f08ff */
[----:B------:R1:W-:Y:S01]  /*1c80*/  STL [R1+0x10], R134 ;  /* 0x0000108601007387 */ /* 0x0003e20000100800 */
[----:B------:R-:W-:Y:S01]  /*1c90*/  LEA.HI R9, R10, R3, RZ, 0x1 ;  /* 0x000000030a097211 */ /* 0x000fe200078f08ff */
[----:B------:R-:W-:Y:S01]  /*1ca0*/  IMAD.HI R10, R16, 0x4bda12f7, RZ ;  /* 0x4bda12f7100a7827 */ /* 0x000fe200078e02ff */
[----:B------:R-:W-:Y:S01]  /*1cb0*/  IADD3 R18, R89, 0x17a2, RZ ;  /* 0x000017a259127810 */ /* 0x000fe20007ffe0ff */
[----:B------:R1:W-:Y:S01]  /*1cc0*/  STL [R1+0x8], R100 ;  /* 0x0000086401007387 */ /* 0x0003e20000100800 */
[----:B------:R-:W-:Y:S02]  /*1cd0*/  SHF.R.S32.HI R3, RZ, 0x1, R4 ;  /* 0x00000001ff037819 */ /* 0x000fe40000011404 */
[----:B------:R-:W-:-:S02]  /*1ce0*/  SHF.R.S32.HI R2, RZ, 0x1, R15 ;  /* 0x00000001ff027819 */ /* 0x000fc4000001140f */
[----:B------:R-:W-:Y:S01]  /*1cf0*/  LEA.HI R49, R48, R49, RZ, 0x1 ;  /* 0x0000003130317211 */ /* 0x000fe200078f08ff */
[----:B------:R-:W-:Y:S01]  /*1d00*/  IMAD.HI R18, R18, 0x4bda12f7, RZ ;  /* 0x4bda12f712127827 */ /* 0x000fe200078e02ff */
[----:B------:R-:W-:Y:S01]  /*1d10*/  SHF.R.S32.HI R43, RZ, 0x1, R6 ;  /* 0x00000001ff2b7819 */ /* 0x000fe20000011406 */
[----:B------:R1:W-:Y:S01]  /*1d20*/  STL [R1+0x14], R144 ;  /* 0x0000149001007387 */ /* 0x0003e20000100800 */
[----:B------:R-:W-:Y:S01]  /*1d30*/  LEA.HI R7, R4, R3, RZ, 0x1 ;  /* 0x0000000304077211 */ /* 0x000fe200078f08ff */
[--C-:B------:R-:W-:Y:S01]  /*1d40*/  IMAD R4, R49, -0xb, R89.reuse ;  /* 0xfffffff531047824 */ /* 0x100fe200078e0259 */
[----:B------:R-:W-:Y:S01]  /*1d50*/  LEA.HI R2, R15, R2, RZ, 0x1 ;  /* 0x000000020f027211 */ /* 0x000fe200078f08ff */
[----:B------:R1:W-:Y:S01]  /*1d60*/  STL [R1], R99 ;  /* 0x0000006301007387 */ /* 0x0003e20000100800 */
[----:B------:R-:W-:Y:S02]  /*1d70*/  SHF.R.U32.HI R3, RZ, 0x1f, R10 ;  /* 0x0000001fff037819 */ /* 0x000fe4000001160a */
[----:B------:R-:W-:Y:S01]  /*1d80*/  LEA.HI R53, R6, R43, RZ, 0x1 ;  /* 0x0000002b06357211 */ /* 0x000fe200078f08ff */
[----:B------:R-:W-:Y:S01]  /*1d90*/  IMAD R4, R90, 0x2208, R4 ;  /* 0x000022085a047824 */ /* 0x000fe200078e0204 */
[----:B------:R-:W-:Y:S01]  /*1da0*/  SHF.R.S32.HI R45, RZ, 0x1, R8 ;  /* 0x00000001ff2d7819 */ /* 0x000fe20000011408 */
[----:B------:R1:W-:Y:S01]  /*1db0*/  STL [R1+0x70], R98 ;  /* 0x0000706201007387 */ /* 0x0003e20000100800 */
[----:B------:R-:W-:Y:S01]  /*1dc0*/  LEA.HI.SX32 R43, R10, R3, 0x1d ;  /* 0x000000030a2b7211 */ /* 0x000fe200078feaff */
[----:B------:R-:W-:Y:S01]  /*1dd0*/  IMAD R3, R2, -0x79, R89 ;  /* 0xffffff8702037824 */ /* 0x000fe200078e0259 */
[----:B------:R-:W-:-:S02]  /*1de0*/  SHF.R.U32.HI R51, RZ, 0x1f, R18 ;  /* 0x0000001fff337819 */ /* 0x000fc40000011612 */
[----:B------:R-:W-:Y:S01]  /*1df0*/  SHF.R.S32.HI R15, RZ, 0x1, R50 ;  /* 0x00000001ff0f7819 */ /* 0x000fe20000011432 */
[----:B------:R-:W-:Y:S01]  /*1e00*/  IMAD R3, R2, 0x16b, R3 ;  /* 0x0000016b02037824 */ /* 0x000fe200078e0203 */
[----:B------:R-:W-:Y:S01]  /*1e10*/  LEA.HI R55, R8, R45, RZ, 0x1 ;  /* 0x0000002d08377211 */ /* 0x000fe200078f08ff */
[----:B------:R-:W-:Y:S01]  /*1e20*/  IMAD R8, R43, -0x1b, R16 ;  /* 0xffffffe52b087824 */ /* 0x000fe200078e0210 */
[----:B------:R-:W-:Y:S01]  /*1e30*/  LEA.HI.SX32 R59, R18, R51, 0x1d ;  /* 0x00000033123b7211 */ /* 0x000fe200078feaff */
[--C-:B------:R-:W-:Y:S01]  /*1e40*/  IMAD R51, R7, 0x16b, R4.reuse ;  /* 0x0000016b07337824 */ /* 0x100fe200078e0204 */
[----:B------:R-:W-:Y:S01]  /*1e50*/  LEA.HI R15, R50, R15, RZ, 0x1 ;  /* 0x0000000f320f7211 */ /* 0x000fe200078f08ff */
[--C-:B------:R-:W-:Y:S01]  /*1e60*/  IMAD R6, R11, 0x16b, R4.reuse ;  /* 0x0000016b0b067824 */ /* 0x100fe200078e0204 */
[----:B------:R-:W-:Y:S01]  /*1e70*/  IADD3 R2, R49, 0x3, RZ ;  /* 0x0000000331027810 */ /* 0x000fe20007ffe0ff */
[--C-:B------:R-:W-:Y:S01]  /*1e80*/  IMAD R40, R17, 0x16b, R4.reuse ;  /* 0x0000016b11287824 */ /* 0x100fe200078e0204 */
[----:B------:R-:W-:Y:S01]  /*1e90*/  IADD3 R7, R49, 0x6, RZ ;  /* 0x0000000631077810 */ /* 0x000fe20007ffe0ff */
[--C-:B------:R-:W-:Y:S01]  /*1ea0*/  IMAD R60, R55, 0x16b, R4.reuse ;  /* 0x0000016b373c7824 */ /* 0x100fe200078e0204 */
[----:B------:R-:W-:Y:S01]  /*1eb0*/  LEA.HI.SX32 R55, R8, R13, 0x1f ;  /* 0x0000000d08377211 */ /* 0x000fe200078ffaff */
[--C-:B------:R-:W-:Y:S01]  /*1ec0*/  IMAD R15, R15, 0x16b, R4.reuse ;  /* 0x0000016b0f0f7824 */ /* 0x100fe200078e0204 */
[----:B------:R-:W-:Y:S01]  /*1ed0*/  IADD3 R62, R12, R8, RZ ;  /* 0x000000080c3e7210 */ /* 0x000fe20007ffe0ff */
[--C-:B------:R-:W-:Y:S01]  /*1ee0*/  IMAD R16, R5, 0x16b, R4.reuse ;  /* 0x0000016b05107824 */ /* 0x100fe200078e0204 */
[----:B------:R-:W-:Y:S01]  /*1ef0*/  IADD3 R10, R49, 0x9, RZ ;  /* 0x00000009310a7810 */ /* 0x000fe20007ffe0ff */
[--C-:B------:R-:W-:Y:S01]  /*1f00*/  IMAD R43, R41, 0x16b, R4.reuse ;  /* 0x0000016b292b7824 */ /* 0x100fe200078e0204 */
[----:B------:R-:W-:Y:S01]  /*1f10*/  IADD3 R12, R49, 0x1, RZ ;  /* 0x00000001310c7810 */ /* 0x000fe20007ffe0ff */
[--C-:B------:R-:W-:Y:S01]  /*1f20*/  IMAD R45, R9, 0x16b, R4.reuse ;  /* 0x0000016b092d7824 */ /* 0x100fe200078e0204 */
[----:B------:R-:W-:Y:S01]  /*1f30*/  IADD3 R56, R49, 0x8, RZ ;  /* 0x0000000831387810 */ /* 0x000fe20007ffe0ff */
[--C-:B------:R-:W-:Y:S01]  /*1f40*/  IMAD R46, R47, 0x16b, R4.reuse ;  /* 0x0000016b2f2e7824 */ /* 0x100fe200078e0204 */
[----:B------:R1:W-:Y:S01]  /*1f50*/  STL [R1+0x78], R97 ;  /* 0x0000786101007387 */ /* 0x0003e20000100800 */
[----:B------:R-:W-:-:S02]  /*1f60*/  IMAD R54, R53, 0x16b, R4 ;  /* 0x0000016b35367824 */ /* 0x000fc400078e0204 */
[----:B------:R-:W-:-:S04]  /*1f70*/  IMAD.HI R4, R2, 0x2e8ba2e9, RZ ;  /* 0x2e8ba2e902047827 */ /* 0x000fc800078e02ff */
[----:B------:R-:W-:Y:S01]  /*1f80*/  IMAD.HI R8, R7, 0x2e8ba2e9, RZ ;  /* 0x2e8ba2e907087827 */ /* 0x000fe200078e02ff */
[----:B------:R-:W-:Y:S01]  /*1f90*/  IADD3 R17, R49, 0x4, RZ ;  /* 0x0000000431117810 */ /* 0x000fe20007ffe0ff */
[----:B------:R1:W-:Y:S01]  /*1fa0*/  STL [R1+0x74], R92 ;  /* 0x0000745c01007387 */ /* 0x0003e20000100800 */
[----:B------:R-:W-:Y:S01]  /*1fb0*/  SHF.R.S32.HI R5, RZ, 0x1, R4 ;  /* 0x00000001ff057819 */ /* 0x000fe20000011404 */
[----:B------:R-:W-:Y:S01]  /*1fc0*/  IMAD.HI R11, R10, 0x2e8ba2e9, RZ ;  /* 0x2e8ba2e90a0b7827 */ /* 0x000fe200078e02ff */
[----:B------:R-:W-:-:S03]  /*1fd0*/  SHF.R.S32.HI R9, RZ, 0x1, R8 ;  /* 0x00000001ff097819 */ /* 0x000fc60000011408 */
[----:B------:R-:W-:Y:S01]  /*1fe0*/  IMAD.HI R13, R12, 0x2e8ba2e9, RZ ;  /* 0x2e8ba2e90c0d7827 */ /* 0x000fe200078e02ff */
[----:B------:R-:W-:Y:S02]  /*1ff0*/  LEA.HI R5, R4, R5, RZ, 0x1 ;  /* 0x0000000504057211 */ /* 0x000fe400078f08ff */
[----:B------:R-:W-:Y:S01]  /*2000*/  LEA.HI R8, R8, R9, RZ, 0x1 ;  /* 0x0000000908087211 */ /* 0x000fe200078f08ff */
[----:B------:R-:W-:Y:S01]  /*2010*/  IMAD.HI R41, R17, 0x2e8ba2e9, RZ ;  /* 0x2e8ba2e911297827 */ /* 0x000fe200078e02ff */
[----:B------:R-:W-:Y:S02]  /*2020*/  SHF.R.S32.HI R4, RZ, 0x1, R11 ;  /* 0x00000001ff047819 */ /* 0x000fe4000001140b */
[----:B------:R-:W-:Y:S02]  /*2030*/  SHF.R.S32.HI R18, RZ, 0x1, R13 ;  /* 0x00000001ff127819 */ /* 0x000fe4000001140d */
[----:B------:R-:W-:Y:S02]  /*2040*/  IADD3 R9, R49, 0x7, RZ ;  /* 0x0000000731097810 */ /* 0x000fe40007ffe0ff */
[----:B------:R-:W-:-:S02]  /*2050*/  LEA.HI R11, R11, R4, RZ, 0x1 ;  /* 0x000000040b0b7211 */ /* 0x000fc400078f08ff */
[----:B------:R-:W-:Y:S01]  /*2060*/  LEA.HI R13, R13, R18, RZ, 0x1 ;  /* 0x000000120d0d7211 */ /* 0x000fe200078f08ff */
[----:B------:R-:W-:Y:S01]  /*2070*/  IMAD.HI R4, R9, 0x2e8ba2e9, RZ ;  /* 0x2e8ba2e909047827 */ /* 0x000fe200078e02ff */
[----:B------:R-:W-:Y:S02]  /*2080*/  SHF.R.S32.HI R42, RZ, 0x1, R41 ;  /* 0x00000001ff2a7819 */ /* 0x000fe40000011429 */
[C---:B------:R-:W-:Y:S02]  /*2090*/  IADD3 R18, R49.reuse, 0xa, RZ ;  /* 0x0000000a31127810 */ /* 0x040fe40007ffe0ff */
[C---:B------:R-:W-:Y:S02]  /*20a0*/  IADD3 R47, R49.reuse, 0x2, RZ ;  /* 0x00000002312f7810 */ /* 0x040fe40007ffe0ff */
[----:B------:R-:W-:Y:S01]  /*20b0*/  IADD3 R50, R49, 0x5, RZ ;  /* 0x0000000531327810 */ /* 0x000fe20007ffe0ff */
[----:B------:R-:W-:Y:S01]  /*20c0*/  IMAD.HI R44, R18, 0x2e8ba2e9, RZ ;  /* 0x2e8ba2e9122c7827 */ /* 0x000fe200078e02ff */
[----:B------:R-:W-:-:S02]  /*20d0*/  LEA.HI R42, R41, R42, RZ, 0x1 ;  /* 0x0000002a292a7211 */ /* 0x000fc400078f08ff */
[----:B------:R-:W-:Y:S01]  /*20e0*/  SHF.R.S32.HI R41, RZ, 0x1, R4 ;  /* 0x00000001ff297819 */ /* 0x000fe20000011404 */
[----:B------:R-:W-:-:S04]  /*20f0*/  IMAD.HI R48, R47, 0x2e8ba2e9, RZ ;  /* 0x2e8ba2e92f307827 */ /* 0x000fc800078e02ff */
[----:B------:R-:W-:Y:S01]  /*2100*/  IMAD.HI R52, R50, 0x2e8ba2e9, RZ ;  /* 0x2e8ba2e932347827 */ /* 0x000fe200078e02ff */
[----:B------:R-:W-:-:S03]  /*2110*/  LEA.HI R4, R4, R41, RZ, 0x1 ;  /* 0x0000002904047211 */ /* 0x000fc600078f08ff */
[----:B------:R-:W-:Y:S01]  /*2120*/  IMAD.HI R57, R56, 0x2e8ba2e9, RZ ;  /* 0x2e8ba2e938397827 */ /* 0x000fe200078e02ff */
[----:B------:R-:W-:Y:S01]  /*2130*/  SHF.R.S32.HI R41, RZ, 0x1, R44 ;  /* 0x00000001ff297819 */ /* 0x000fe2000001142c */
[----:B------:R1:W-:Y:S01]  /*2140*/  STL [R1+0x7c], R91 ;  /* 0x00007c5b01007387 */ /* 0x0003e20000100800 */
[----:B------:R-:W-:Y:S01]  /*2150*/  SHF.R.S32.HI R49, RZ, 0x1, R48 ;  /* 0x00000001ff317819 */ /* 0x000fe20000011430 */
[----:B------:R-:W-:Y:S01]  /*2160*/  IMAD R5, R5, -0xb, R2 ;  /* 0xfffffff505057824 */ /* 0x000fe200078e0202 */
[----:B------:R-:W-:Y:S01]  /*2170*/  SHF.R.S32.HI R53, RZ, 0x1, R52 ;  /* 0x00000001ff357819 */ /* 0x000fe20000011434 */
[----:B------:R1:W-:Y:S01]  /*2180*/  STL [R1+0x38], R128 ;  /* 0x0000388001007387 */ /* 0x0003e20000100800 */
[----:B------:R-:W-:Y:S01]  /*2190*/  SHF.R.S32.HI R58, RZ, 0x1, R57 ;  /* 0x00000001ff3a7819 */ /* 0x000fe20000011439 */
[----:B------:R-:W-:Y:S01]  /*21a0*/  IMAD R8, R8, -0xb, R7 ;  /* 0xfffffff508087824 */ /* 0x000fe200078e0207 */
[----:B------:R-:W-:Y:S01]  /*21b0*/  LOP3.LUT R0, R0, 0xfffffffe, RZ, 0xc0, !PT ;  /* 0xfffffffe00007812 */ /* 0x000fe200078ec0ff */
[----:B------:R1:W-:Y:S01]  /*21c0*/  STL [R1+0x30], R93 ;  /* 0x0000305d01007387 */ /* 0x0003e20000100800 */
[----:B------:R-:W-:Y:S01]  /*21d0*/  LEA.HI R41, R44, R41, RZ, 0x1 ;  /* 0x000000292c297211 */ /* 0x000fe200078f08ff */
[----:B------:R-:W-:Y:S01]  /*21e0*/  IMAD R11, R11, -0xb, R10 ;  /* 0xfffffff50b0b7824 */ /* 0x000fe200078e020a */
[----:B------:R-:W-:Y:S01]  /*21f0*/  LEA.HI R48, R48, R49, RZ, 0x1 ;  /* 0x0000003130307211 */ /* 0x000fe200078f08ff */
[----:B------:R1:W-:Y:S01]  /*2200*/  STL [R1+0x28], R140 ;  /* 0x0000288c01007387 */ /* 0x0003e20000100800 */
[----:B------:R-:W-:Y:S01]  /*2210*/  LEA.HI R53, R52, R53, RZ, 0x1 ;  /* 0x0000003534357211 */ /* 0x000fe200078f08ff */
[----:B------:R-:W-:Y:S01]  /*2220*/  IMAD R75, R59, 0xe0, R62 ;  /* 0x000000e03b4b7824 */ /* 0x000fe200078e023e */
[----:B------:R-:W-:Y:S01]  /*2230*/  LEA.HI R57, R57, R58, RZ, 0x1 ;  /* 0x0000003a39397211 */ /* 0x000fe200078f08ff */
[----:B------:R1:W-:Y:S01]  /*2240*/  STL [R1+0x20], R129 ;  /* 0x0000208101007387 */ /* 0x0003e20000100800 */
[----:B------:R-:W-:Y:S01]  /*2250*/  IMAD R13, R13, -0xb, R12 ;  /* 0xfffffff50d0d7824 */ /* 0x000fe200078e020c */
[----:B------:R-:W-:Y:S01]  /*2260*/  @P6 LOP3.LUT R0, R0, 0x1, RZ, 0xfc, !PT ;  /* 0x0000000100006812 */ /* 0x000fe200078efcff */
[----:B------:R-:W-:Y:S01]  /*2270*/  IMAD R42, R42, -0xb, R17 ;  /* 0xfffffff52a2a7824 */ /* 0x000fe200078e0211 */
[----:B------:R1:W-:Y:S01]  /*2280*/  STL [R1+0x18], R142 ;  /* 0x0000188e01007387 */ /* 0x0003e20000100800 */
[----:B------:R-:W-:Y:S01]  /*2290*/  IMAD R73, R5, 0xb, R6 ;  /* 0x0000000b05497824 */ /* 0x000fe200078e0206 */
[----:B------:R-:W-:Y:S01]  /*22a0*/  ISETP.GT.U32.AND P6, PT, R55, 0x6f, PT ;  /* 0x0000006f3700780c */ /* 0x000fe20003fc4070 */
[----:B------:R-:W-:Y:S01]  /*22b0*/  IMAD R4, R4, -0xb, R9 ;  /* 0xfffffff504047824 */ /* 0x000fe200078e0209 */
[----:B------:R1:W-:Y:S01]  /*22c0*/  STL [R1+0x6c], R88 ;  /* 0x00006c5801007387 */ /* 0x0003e20000100800 */
[----:B------:R-:W-:-:S02]  /*22d0*/  IMAD R72, R8, 0xb, R15 ;  /* 0x0000000b08487824 */ /* 0x000fc400078e020f */
[----:B------:R-:W-:Y:S01]  /*22e0*/  IMAD R41, R41, -0xb, R18 ;  /* 0xfffffff529297824 */ /* 0x000fe200078e0212 */
[----:B------:R1:W-:Y:S01]  /*22f0*/  STL [R1+0x4], R101 ;  /* 0x0000046501007387 */ /* 0x0003e20000100800 */
[----:B------:R-:W-:Y:S02]  /*2300*/  IMAD R71, R11, 0xb, R16 ;  /* 0x0000000b0b477824 */ /* 0x000fe400078e0210 */
[----:B------:R-:W-:Y:S01]  /*2310*/  IMAD R48, R48, -0xb, R47 ;  /* 0xfffffff530307824 */ /* 0x000fe200078e022f */
[----:B------:R1:W-:Y:S01]  /*2320*/  STL [R1+0xc], R147 ;  /* 0x00000c9301007387 */ /* 0x0003e20000100800 */
[----:B------:R-:W-:Y:S02]  /*2330*/  IMAD R70, R13, 0xb, R40 ;  /* 0x0000000b0d467824 */ /* 0x000fe400078e0228 */
[----:B------:R-:W-:Y:S01]  /*2340*/  IMAD R53, R53, -0xb, R50 ;  /* 0xfffffff535357824 */ /* 0x000fe200078e0232 */
[----:B------:R1:W-:Y:S01]  /*2350*/  STL [R1+0x80], R75 ;  /* 0x0000804b01007387 */ /* 0x0003e20000100800 */
[----:B------:R-:W-:Y:S01]  /*2360*/  IMAD R69, R42, 0xb, R43 ;  /* 0x0000000b2a457824 */ /* 0x000fe200078e022b */
[----:B------:R-:W-:Y:S01]  /*2370*/  ISETP.GT.OR P6, PT, R89, 0x33, P6 ;  /* 0x000000335900780c */ /* 0x000fe200037c4670 */
[----:B------:R-:W-:Y:S01]  /*2380*/  IMAD R57, R57, -0xb, R56 ;  /* 0xfffffff539397824 */ /* 0x000fe200078e0238 */
[----:B------:R1:W-:Y:S01]  /*2390*/  STL [R1+0xa8], R73 ;  /* 0x0000a84901007387 */ /* 0x0003e20000100800 */
[----:B------:R-:W-:-:S02]  /*23a0*/  IMAD R68, R4, 0xb, R45 ;  /* 0x0000000b04447824 */ /* 0x000fc400078e022d */
[----:B------:R-:W-:Y:S01]  /*23b0*/  IMAD R67, R41, 0xb, R46 ;  /* 0x0000000b29437824 */ /* 0x000fe200078e022e */
[----:B------:R1:W-:Y:S01]  /*23c0*/  STL [R1+0xa4], R72 ;  /* 0x0000a44801007387 */ /* 0x0003e20000100800 */
[----:B------:R-:W-:Y:S02]  /*23d0*/  IMAD R66, R48, 0xb, R51 ;  /* 0x0000000b30427824 */ /* 0x000fe400078e0233 */
[----:B------:R-:W-:Y:S01]  /*23e0*/  IMAD R65, R53, 0xb, R54 ;  /* 0x0000000b35417824 */ /* 0x000fe200078e0236 */
[----:B------:R1:W-:Y:S01]  /*23f0*/  STL [R1+0xa0], R71 ;  /* 0x0000a04701007387 */ /* 0x0003e20000100800 */
[----:B------:R-:W-:-:S03]  /*2400*/  IMAD R64, R57, 0xb, R60 ;  /* 0x0000000b39407824 */ /* 0x000fc600078e023c */
[----:B------:R1:W-:Y:S01]  /*2410*/  STL [R1+0x9c], R70 ;  /* 0x00009c4601007387 */ /* 0x0003e20000100800 */
[----:B------:R-:W-:-:S03]  /*2420*/  IMAD R74, R90, 0x2208, R3 ;  /* 0x000022085a4a7824 */ /* 0x000fc600078e0203 */
[----:B------:R1:W-:Y:S04]  /*2430*/  STL [R1+0x98], R69 ;  /* 0x0000984501007387 */ /* 0x0003e80000100800 */
[----:B------:R1:W-:Y:S04]  /*2440*/  STL [R1+0x94], R68 ;  /* 0x0000944401007387 */ /* 0x0003e80000100800 */
[----:B------:R1:W-:Y:S01]  /*2450*/  STL [R1+0x90], R67 ;  /* 0x0000904301007387 */ /* 0x0003e20000100800 */
[----:B------:R-:W-:-:S03]  /*2460*/  LOP3.LUT R0, R0, 0xfffeffff, RZ, 0xc0, !PT ;  /* 0xfffeffff00007812 */ /* 0x000fc600078ec0ff */
[----:B------:R1:W-:Y:S04]  /*2470*/  STL [R1+0x8c], R66 ;  /* 0x00008c4201007387 */ /* 0x0003e80000100800 */
[----:B------:R1:W-:Y:S04]  /*2480*/  STL [R1+0x88], R65 ;  /* 0x0000884101007387 */ /* 0x0003e80000100800 */
[----:B------:R1:W-:Y:S04]  /*2490*/  STL [R1+0x84], R64 ;  /* 0x0000844001007387 */ /* 0x0003e80000100800 */
[----:B------:R1:W-:Y:S01]  /*24a0*/  STL [R1+0xac], R74 ;  /* 0x0000ac4a01007387 */ /* 0x0003e20000100800 */
[----:B------:R-:W-:-:S02]  /*24b0*/  @P6 LOP3.LUT R0, R0, 0x10000, RZ, 0xfc, !PT ;  /* 0x0001000000006812 */ /* 0x000fc400078efcff */
[----:B------:R-:W-:Y:S01]  /*24c0*/  ISETP.GT.AND P6, PT, R89, 0x4e, PT ;  /* 0x0000004e5900780c */ /* 0x000fe20003fc4270 */
[----:B--2---:R1:W-:Y:S04]  /*24d0*/  STS [R89.X4], R33 ;  /* 0x0000002159007388 */ /* 0x0043e80000004800 */
[----:B------:R1:W-:Y:S04]  /*24e0*/  STS [R89.X4+0x44c], R20 ;  /* 0x00044c1459007388 */ /* 0x0003e80000004800 */
[----:B------:R1:W-:Y:S04]  /*24f0*/  STS [R89.X4+0x898], R19 ;  /* 0x0008981359007388 */ /* 0x0003e80000004800 */
[----:B------:R1:W-:Y:S04]  /*2500*/  STS [R89.X4+0xce4], R21 ;  /* 0x000ce41559007388 */ /* 0x0003e80000004800 */
[----:B------:R1:W-:Y:S04]  /*2510*/  STS [R89.X4+0x1130], R26 ;  /* 0x0011301a59007388 */ /* 0x0003e80000004800 */
[----:B---3--:R1:W-:Y:S04]  /*2520*/  STS [R89.X4+0x157c], R25 ;  /* 0x00157c1959007388 */ /* 0x0083e80000004800 */
[----:B-----5:R1:W-:Y:S04]  /*2530*/  STS [R89.X4+0x19c8], R24 ;  /* 0x0019c81859007388 */ /* 0x0203e80000004800 */
[----:B------:R1:W-:Y:S04]  /*2540*/  STS [R89.X4+0x1e14], R23 ;  /* 0x001e141759007388 */ /* 0x0003e80000004800 */
[----:B------:R1:W-:Y:S04]  /*2550*/  STS [R89.X4+0x2260], R22 ;  /* 0x0022601659007388 */ /* 0x0003e80000004800 */
[----:B----4-:R1:W-:Y:S04]  /*2560*/  STS [R89.X4+0x26ac], R29 ;  /* 0x0026ac1d59007388 */ /* 0x0103e80000004800 */
[----:B------:R1:W-:Y:S04]  /*2570*/  STS [R89.X4+0x2af8], R28 ;  /* 0x002af81c59007388 */ /* 0x0003e80000004800 */
        /* <DEDUP_REMOVED lines=10> */
[----:B------:R1:W-:Y:S01]  /*2620*/  STS [R89.X4+0x5a3c], R30 ;  /* 0x005a3c1e59007388 */ /* 0x0003e20000004800 */
[----:B------:R-:W-:Y:S01]  /*2630*/  LOP3.LUT R0, R0, 0xfffbffff, RZ, 0xc0, !PT ;  /* 0xfffbffff00007812 */ /* 0x000fe200078ec0ff */
[----:B------:R-:W-:Y:S01]  /*2640*/  BSSY B0, `(.L_x_0) ;  /* 0x000000d000007945 */ /* 0x000fe20003800000 */
[----:B------:R-:W-:-:S02]  /*2650*/  IMAD R63, R61, -0x5, R89 ;  /* 0xfffffffb3d3f7824 */ /* 0x000fc400078e0259 */
[----:B------:R-:W-:Y:S01]  /*2660*/  @P6 LOP3.LUT R0, R0, 0x40000, RZ, 0xfc, !PT ;  /* 0x0004000000006812 */ /* 0x000fe200078efcff */
[----:B------:R-:W-:Y:S05]  /*2670*/  @P6 BRA `(.L_x_1) ;  /* 0x0000009000006947 */ /* 0x000fea0003800000 */
[----:B------:R-:W-:Y:S01]  /*2680*/  LOP3.LUT P6, RZ, R0, 0x10000, RZ, 0xc0, !PT ;  /* 0x0001000000ff7812 */ /* 0x000fe200078cc0ff */
[----:B------:R-:W-:Y:S01]  /*2690*/  BSSY B1, `(.L_x_2) ;  /* 0x0000006000017945 */ /* 0x000fe20003800000 */
[----:B------:R-:W-:-:S11]  /*26a0*/  MOV R2, RZ ;  /* 0x000000ff00027202 */ /* 0x000fd60000000f00 */
[----:B------:R-:W-:Y:S05]  /*26b0*/  @P6 BRA `(.L_x_3) ;  /* 0x0000003000006947 */ /* 0x000fea0003800000 */
[----:B------:R-:W-:-:S10]  /*26c0*/  HFMA2.MMA R2, -RZ, RZ, 0, 2.384185791015625e-07 ;  /* 0x00000004ff027435 */ /* 0x000fd400000001ff */
[----:B------:R-:W-:-:S06]  /*26d0*/  IMAD.WIDE R2, R75, R2, c[0x0][0x160] ;  /* 0x000058004b027625 */ /* 0x000fcc00078e0202 */
[----:B------:R0:W5:Y:S02]  /*26e0*/  LDG.E.CONSTANT R2, [R2.64] ;  /* 0x0000000402027981 */ /* 0x000164000c1e9900 */
.L_x_3:
[----:B------:R-:W-:Y:S05]  /*26f0*/  BSYNC B1 ;  /* 0x0000000000017941 */ /* 0x000fea0003800000 */
.L_x_2:
[----:B-----5:R2:W-:Y:S02]  /*2700*/  STS [R89.X4+0x5e88], R2 ;  /* 0x005e880259007388 */ /* 0x0205e40000004800 */
.L_x_1:
[----:B------:R-:W-:Y:S05]  /*2710*/  BSYNC B0 ;  /* 0x0000000000007941 */ /* 0x000fea0003800000 */
.L_x_0:
[----:B-1----:R-:W-:Y:S02]  /*2720*/  MOV R25, 0x4 ;  /* 0x0000000400197802 */ /* 0x002fe40000000f00 */
[----:B------:R-:W-:Y:S02]  /*2730*/  P2R R22, PR, RZ, 0x10 ;  /* 0x00000010ff167803 */ /* 0x000fe40000000000 */
[----:B------:R-:W-:Y:S01]  /*2740*/  P2R R23, PR, RZ, 0x20 ;  /* 0x00000020ff177803 */ /* 0x000fe20000000000 */
[----:B0-2---:R-:W-:-:S04]  /*2750*/  IMAD.WIDE R2, R74, R25, c[0x0][0x168] ;  /* 0x00005a004a027625 */ /* 0x005fc800078e0219 */
[-C--:B------:R-:W-:Y:S01]  /*2760*/  IMAD.WIDE R4, R73, R25.reuse, c[0x0][0x168] ;  /* 0x00005a0049047625 */ /* 0x080fe200078e0219 */
[----:B------:R0:W2:Y:S03]  /*2770*/  LDG.E.CONSTANT R24, [R2.64] ;  /* 0x0000000402187981 */ /* 0x0000a6000c1e9900 */
[----:B------:R-:W-:-:S04]  /*2780*/  IMAD.WIDE R6, R72, R25, c[0x0][0x168] ;  /* 0x00005a0048067625 */ /* 0x000fc800078e0219 */
[-C--:B------:R-:W-:Y:S01]  /*2790*/  IMAD.WIDE R8, R71, R25.reuse, c[0x0][0x168] ;  /* 0x00005a0047087625 */ /* 0x080fe200078e0219 */
[----:B------:R-:W3:Y:S03]  /*27a0*/  LDG.E.CONSTANT R4, [R4.64] ;  /* 0x0000000404047981 */ /* 0x000ee6000c1e9900 */
[-C--:B------:R-:W-:Y:S01]  /*27b0*/  IMAD.WIDE R10, R70, R25.reuse, c[0x0][0x168] ;  /* 0x00005a00460a7625 */ /* 0x080fe200078e0219 */
[----:B------:R-:W4:Y:S03]  /*27c0*/  LDG.E.CONSTANT R6, [R6.64] ;  /* 0x0000000406067981 */ /* 0x000f26000c1e9900 */
[-C--:B------:R-:W-:Y:S01]  /*27d0*/  IMAD.WIDE R12, R69, R25.reuse, c[0x0][0x168] ;  /* 0x00005a00450c7625 */ /* 0x080fe200078e0219 */
[----:B------:R-:W5:Y:S03]  /*27e0*/  LDG.E.CONSTANT R8, [R8.64] ;  /* 0x0000000408087981 */ /* 0x000f66000c1e9900 */
[-C--:B------:R-:W-:Y:S01]  /*27f0*/  IMAD.WIDE R14, R68, R25.reuse, c[0x0][0x168] ;  /* 0x00005a00440e7625 */ /* 0x080fe200078e0219 */
[----:B------:R-:W5:Y:S03]  /*2800*/  LDG.E.CONSTANT R10, [R10.64] ;  /* 0x000000040a0a7981 */ /* 0x000f66000c1e9900 */
[----:B------:R-:W-:Y:S01]  /*2810*/  IMAD.WIDE R16, R67, R25, c[0x0][0x168] ;  /* 0x00005a0043107625 */ /* 0x000fe200078e0219 */
[----:B------:R-:W5:Y:S01]  /*2820*/  LDG.E.CONSTANT R12, [R12.64] ;  /* 0x000000040c0c7981 */ /* 0x000f62000c1e9900 */
[----:B------:R-:W-:-:S02]  /*2830*/  ISETP.GT.AND P6, PT, R89, 0x99, PT ;  /* 0x000000995900780c */ /* 0x000fc40003fc4270 */
[-C--:B------:R-:W-:Y:S01]  /*2840*/  IMAD.WIDE R18, R65, R25.reuse, c[0x0][0x168] ;  /* 0x00005a0041127625 */ /* 0x080fe200078e0219 */
[----:B------:R-:W5:Y:S01]  /*2850*/  LDG.E.CONSTANT R14, [R14.64] ;  /* 0x000000040e0e7981 */ /* 0x000f62000c1e9900 */
[----:B------:R-:W-:Y:S02]  /*2860*/  ISETP.GT.U32.AND P4, PT, R86, 0x6f, PT ;  /* 0x0000006f5600780c */ /* 0x000fe40003f84070 */
[----:B0-----:R-:W-:Y:S01]  /*2870*/  IMAD.WIDE R2, R66, R25, c[0x0][0x168] ;  /* 0x00005a0042027625 */ /* 0x001fe200078e0219 */
[----:B------:R-:W5:Y:S01]  /*2880*/  LDG.E.CONSTANT R16, [R16.64] ;  /* 0x0000000410107981 */ /* 0x000f62000c1e9900 */
[----:B------:R-:W-:Y:S02]  /*2890*/  MOV R146, RZ ;  /* 0x000000ff00927202 */ /* 0x000fe40000000f00 */
[----:B------:R-:W-:Y:S01]  /*28a0*/  MOV R143, RZ ;  /* 0x000000ff008f7202 */ /* 0x000fe20000000f00 */
[----:B------:R-:W5:Y:S01]  /*28b0*/  LDG.E.CONSTANT R18, [R18.64] ;  /* 0x0000000412127981 */ /* 0x000f62000c1e9900 */
[----:B------:R-:W-:Y:S01]  /*28c0*/  HFMA2.MMA R92, -RZ, RZ, 0, 0 ;  /* 0x00000000ff5c7435 */ /* 0x000fe200000001ff */
[----:B------:R-:W-:-:S02]  /*28d0*/  LOP3.LUT P5, RZ, R0, 0x8000, RZ, 0xc0, !PT ;  /* 0x0000800000ff7812 */ /* 0x000fc400078ac0ff */
[----:B------:R-:W5:Y:S01]  /*28e0*/  LDG.E.CONSTANT R3, [R2.64] ;  /* 0x0000000402037981 */ /* 0x000f62000c1e9900 */
[----:B------:R-:W-:-:S06]  /*28f0*/  @!P6 IMAD.WIDE R20, R64, R25, c[0x0][0x168] ;  /* 0x00005a004014e625 */ /* 0x000fcc00078e0219 */
[----:B------:R-:W5:Y:S01]  /*2900*/  @!P6 LDG.E.CONSTANT R20, [R20.64] ;  /* 0x000000041414e981 */ /* 0x000f62000c1e9900 */
[----:B------:R-:W-:-:S03]  /*2910*/  LOP3.LUT R0, R0, 0xfffdffff, RZ, 0xc0, !PT ;  /* 0xfffdffff00007812 */ /* 0x000fc600078ec0ff */
[----:B--2---:R-:W-:Y:S04]  /*2920*/  STS [R89.X4+0x5fc4], R24 ;  /* 0x005fc41859007388 */ /* 0x004fe80000004800 */
[----:B---3--:R-:W-:Y:S04]  /*2930*/  STS [R89.X4+0x6410], R4 ;  /* 0x0064100459007388 */ /* 0x008fe80000004800 */
[----:B----4-:R-:W-:Y:S04]  /*2940*/  STS [R89.X4+0x685c], R6 ;  /* 0x00685c0659007388 */ /* 0x010fe80000004800 */
[----:B-----5:R-:W-:Y:S04]  /*2950*/  STS [R89.X4+0x6ca8], R8 ;  /* 0x006ca80859007388 */ /* 0x020fe80000004800 */
[----:B------:R-:W-:Y:S04]  /*2960*/  STS [R89.X4+0x70f4], R10 ;  /* 0x0070f40a59007388 */ /* 0x000fe80000004800 */
[----:B------:R-:W-:Y:S04]  /*2970*/  STS [R89.X4+0x7540], R12 ;  /* 0x0075400c59007388 */ /* 0x000fe80000004800 */
[----:B------:R0:W-:Y:S02]  /*2980*/  STS [R89.X4+0x798c], R14 ;  /* 0x00798c0e59007388 */ /* 0x0001e40000004800 */
[----:B0-----:R-:W-:-:S05]  /*2990*/  @!P4 IADD3 R14, R84, 0xc400, RZ ;  /* 0x0000c400540ec810 */ /* 0x001fca0007ffe0ff */
[----:B------:R-:W-:-:S05]  /*29a0*/  @!P4 IMAD.WIDE R14, R14, R25, c[0x0][0x160] ;  /* 0x000058000e0ec625 */ /* 0x000fca00078e0219 */
[----:B------:R0:W2:Y:S01]  /*29b0*/  @!P4 LDG.E.CONSTANT R146, [R14.64] ;  /* 0x000000040e92c981 */ /* 0x0000a2000c1e9900 */
[----:B------:R-:W-:Y:S02]  /*29c0*/  ISETP.GT.U32.AND P4, PT, R78, 0x6f, PT ;  /* 0x0000006f4e00780c */ /* 0x000fe40003f84070 */
[----:B------:R-:W-:Y:S01]  /*29d0*/  @!P0 IADD3 R10, R87, 0xc400, RZ ;  /* 0x0000c400570a8810 */ /* 0x000fe20007ffe0ff */
[----:B------:R-:W-:Y:S04]  /*29e0*/  STS [R89.X4+0x7dd8], R16 ;  /* 0x007dd81059007388 */ /* 0x000fe80000004800 */
[----:B------:R1:W-:Y:S01]  /*29f0*/  STS [R89.X4+0x8224], R3 ;  /* 0x0082240359007388 */ /* 0x0003e20000004800 */
[----:B------:R-:W-:-:S05]  /*2a00*/  @!P0 IMAD.WIDE R10, R10, R25, c[0x0][0x160] ;  /* 0x000058000a0a8625 */ /* 0x000fca00078e0219 */
[----:B------:R3:W4:Y:S01]  /*2a10*/  @!P0 LDG.E.CONSTANT R143, [R10.64] ;  /* 0x000000040a8f8981 */ /* 0x000722000c1e9900 */
[----:B-1----:R-:W-:-:S05]  /*2a20*/  @!P4 IADD3 R3, R82, 0xc400, RZ ;  /* 0x0000c4005203c810 */ /* 0x002fca0007ffe0ff */
[----:B---3--:R-:W-:-:S05]  /*2a30*/  @!P4 IMAD.WIDE R10, R3, R25, c[0x0][0x160] ;  /* 0x00005800030ac625 */ /* 0x008fca00078e0219 */
[----:B------:R1:W3:Y:S01]  /*2a40*/  @!P4 LDG.E.CONSTANT R92, [R10.64] ;  /* 0x000000040a5cc981 */ /* 0x0002e2000c1e9900 */
[----:B------:R-:W-:-:S03]  /*2a50*/  @P6 LOP3.LUT R0, R0, 0x20000, RZ, 0xfc, !PT ;  /* 0x0002000000006812 */ /* 0x000fc600078efcff */
[----:B------:R-:W-:Y:S04]  /*2a60*/  STS [R89.X4+0x8670], R18 ;  /* 0x0086701259007388 */ /* 0x000fe80000004800 */
[----:B------:R-:W-:Y:S01]  /*2a70*/  @!P6 STS [R89.X4+0x8abc], R20 ;  /* 0x008abc145900e388 */ /* 0x000fe20000004800 */
[----:B------:R-:W-:Y:S01]  /*2a80*/  ISETP.GT.U32.AND P6, PT, R83, 0x6f, PT ;  /* 0x0000006f5300780c */ /* 0x000fe20003fc4070 */
[----:B------:R-:W-:Y:S01]  /*2a90*/  IMAD R2, R61, 0x1b, R63 ;  /* 0x0000001b3d027824 */ /* 0x000fe200078e023f */
[----:B------:R-:W-:Y:S01]  /*2aa0*/  HFMA2.MMA R131, -RZ, RZ, 0, 0 ;  /* 0x00000000ff837435 */ /* 0x000fe200000001ff */
[----:B------:R-:W-:Y:S01]  /*2ab0*/  @!P5 IADD3 R9, R88, 0xc23e, RZ ;  /* 0x0000c23e5809d810 */ /* 0x000fe20007ffe0ff */
[----:B------:R-:W-:Y:S01]  /*2ac0*/  CS2R R132, SRZ ;  /* 0x0000000000847805 */ /* 0x000fe2000001ff00 */
[----:B------:R-:W-:Y:S06]  /*2ad0*/  BAR.SYNC 0x0 ;  /* 0x0000000000007b1d */ /* 0x000fec0000000000 */
[----:B------:R-:W-:-:S02]  /*2ae0*/  SHF.L.U32 R2, R2, 0x2, RZ ;  /* 0x0000000202027819 */ /* 0x000fc400000006ff */
[----:B------:R-:W-:Y:S01]  /*2af0*/  @!P6 IADD3 R20, R79, 0xc400, RZ ;  /* 0x0000c4004f14e810 */ /* 0x000fe20007ffe0ff */
[-C--:B------:R-:W-:Y:S01]  /*2b00*/  @!P5 IMAD.WIDE R8, R9, R25.reuse, c[0x0][0x160] ;  /* 0x000058000908d625 */ /* 0x080fe200078e0219 */
[----:B------:R-:W-:Y:S03]  /*2b10*/  LDS.128 R64, [0x6380] ;  /* 0x00638000ff407984 */ /* 0x000fe60000000c00 */
[----:B------:R-:W-:Y:S01]  /*2b20*/  @!P6 IMAD.WIDE R20, R20, R25, c[0x0][0x160] ;  /* 0x000058001414e625 */ /* 0x000fe200078e0219 */
[----:B------:R-:W5:Y:S01]  /*2b30*/  LDS.128 R72, [R2.X4] ;  /* 0x0000000002487984 */ /* 0x000f620000004c00 */
[----:B------:R-:W-:-:S03]  /*2b40*/  @!P1 IADD3 R12, R85, 0xc400, RZ ;  /* 0x0000c400550c9810 */ /* 0x000fc60007ffe0ff */
[----:B------:R-:W0:Y:S04]  /*2b50*/  LDS.128 R48, [0x81c0] ;  /* 0x0081c000ff307984 */ /* 0x000e280000000c00 */
[----:B------:R1:W2:Y:S01]  /*2b60*/  @!P5 LDG.E.CONSTANT R131, [R8.64] ;  /* 0x000000040883d981 */ /* 0x0002a2000c1e9900 */
[----:B------:R-:W-:-:S03]  /*2b70*/  ISETP.GT.U32.AND P5, PT, R81, 0x6f, PT ;  /* 0x0000006f5100780c */ /* 0x000fc60003fa4070 */
[----:B------:R1:W2:Y:S01]  /*2b80*/  @!P6 LDG.E.CONSTANT R133, [R20.64] ;  /* 0x000000041485e981 */ /* 0x0002a2000c1e9900 */
[----:B------:R-:W-:-:S03]  /*2b90*/  ISETP.GT.U32.AND P6, PT, R80, 0x6f, PT ;  /* 0x0000006f5000780c */ /* 0x000fc60003fc4070 */
[----:B------:R-:W0:Y:S04]  /*2ba0*/  LDS.128 R16, [0x6390] ;  /* 0x00639000ff107984 */ /* 0x000e280000000c00 */
[----:B------:R-:W0:Y:S04]  /*2bb0*/  LDS.128 R56, [0x6b10] ;  /* 0x006b1000ff387984 */ /* 0x000e280000000c00 */
[----:B------:R-:W0:Y:S04]  /*2bc0*/  LDS.128 R84, [0x81d0] ;  /* 0x0081d000ff547984 */ /* 0x000e280000000c00 */
[----:B------:R-:W0:Y:S01]  /*2bd0*/  LDS.128 R4, [0x6b20] ;  /* 0x006b2000ff047984 */ /* 0x000e220000000c00 */
[----:B-1----:R-:W-:-:S03]  /*2be0*/  @!P5 IADD3 R8, R96, 0xc400, RZ ;  /* 0x0000c4006008d810 */ /* 0x002fc60007ffe0ff */
[----:B------:R-:W1:Y:S01]  /*2bf0*/  LDS.128 R36, [0x72a0] ;  /* 0x0072a000ff247984 */ /* 0x000e620000000c00 */
[----:B------:R-:W-:-:S03]  /*2c00*/  @!P6 IADD3 R9, R95, 0xc400, RZ ;  /* 0x0000c4005f09e810 */ /* 0x000fc60007ffe0ff */
[----:B------:R-:W1:Y:S01]  /*2c10*/  LDS.128 R76, [R2.X4+0x10] ;  /* 0x00001000024c7984 */ /* 0x000e620000004c00 */
[----:B------:R-:W-:-:S03]  /*2c20*/  @!P5 IMAD.WIDE R20, R8, R25, c[0x0][0x160] ;  /* 0x000058000814d625 */ /* 0x000fc600078e0219 */
[----:B------:R-:W1:Y:S01]  /*2c30*/  LDS.128 R88, [0x72b0] ;  /* 0x0072b000ff587984 */ /* 0x000e620000000c00 */
[----:B------:R-:W-:-:S03]  /*2c40*/  @!P6 IMAD.WIDE R8, R9, R25, c[0x0][0x160] ;  /* 0x000058000908e625 */ /* 0x000fc600078e0219 */
[----:B------:R-:W1:Y:S04]  /*2c50*/  LDS.128 R148, [0x61a0] ;  /* 0x0061a000ff947984 */ /* 0x000e680000000c00 */
[----:B------:R-:W1:Y:S04]  /*2c60*/  LDS.128 R40, [0x8950] ;  /* 0x00895000ff287984 */ /* 0x000e680000000c00 */
[----:B------:R-:W1:Y:S04]  /*2c70*/  LDS.128 R68, [0x8960] ;  /* 0x00896000ff447984 */ /* 0x000e680000000c00 */
[----:B------:R0:W2:Y:S04]  /*2c80*/  @!P6 LDG.E.CONSTANT R132, [R8.64] ;  /* 0x000000040884e981 */ /* 0x0000a8000c1e9900 */
[----:B------:R-:W-:Y:S01]  /*2c90*/  LDS.128 R32, [0x70c0] ;  /* 0x0070c000ff207984 */ /* 0x000fe20000000c00 */
[----:B------:R-:W-:Y:S01]  /*2ca0*/  @!P1 IMAD.WIDE R12, R12, R25, c[0x0][0x160] ;  /* 0x000058000c0c9625 */ /* 0x000fe200078e0219 */
[----:B------:R-:W-:-:S02]  /*2cb0*/  MOV R135, RZ ;  /* 0x000000ff00877202 */ /* 0x000fc40000000f00 */
[----:B------:R-:W-:Y:S04]  /*2cc0*/  LDS.128 R24, [0x70d0] ;  /* 0x0070d000ff187984 */ /* 0x000fe80000000c00 */
[----:B0-----:R-:W0:Y:S01]  /*2cd0*/  LDS.128 R8, [0x61b0] ;  /* 0x0061b000ff087984 */ /* 0x001e220000000c00 */
[C---:B-----5:R-:W-:Y:S02]  /*2ce0*/  FFMA R67, R72.reuse, R67, RZ ;  /* 0x0000004348437223 */ /* 0x060fe400000000ff */
[----:B------:R-:W-:Y:S01]  /*2cf0*/  FFMA R51, R72, R51, RZ ;  /* 0x0000003348337223 */ /* 0x000fe200000000ff */
[----:B------:R-:W5:Y:S01]  /*2d00*/  LDS.128 R28, [0x7fe0] ;  /* 0x007fe000ff1c7984 */ /* 0x000f620000000c00 */
[----:B------:R-:W-:Y:S01]  /*2d10*/  HFMA2.MMA R145, -RZ, RZ, 0, 0 ;  /* 0x00000000ff917435 */ /* 0x000fe200000001ff */
[----:B------:R-:W-:-:S02]  /*2d20*/  FFMA R16, R16, R73, R67 ;  /* 0x0000004910107223 */ /* 0x000fc40000000043 */
[----:B------:R-:W-:Y:S01]  /*2d30*/  FFMA R59, R72, R59, RZ ;  /* 0x0000003b483b7223 */ /* 0x000fe200000000ff */
[----:B------:R1:W2:Y:S01]  /*2d40*/  @!P5 LDG.E.CONSTANT R135, [R20.64] ;  /* 0x000000041487d981 */ /* 0x0002a2000c1e9900 */
[----:B------:R-:W-:Y:S01]  /*2d50*/  FFMA R51, R84, R73, R51 ;  /* 0x0000004954337223 */ /* 0x000fe20000000033 */
[----:B------:R-:W-:Y:S01]  /*2d60*/  ISETP.NE.AND P4, PT, R22, RZ, PT ;  /* 0x000000ff1600720c */ /* 0x000fe20003f85270 */
[----:B------:R-:W-:Y:S01]  /*2d70*/  FFMA R16, R74, R17, R16 ;  /* 0x000000114a107223 */ /* 0x000fe20000000010 */
[----:B------:R-:W-:Y:S01]  /*2d80*/  ISETP.NE.AND P5, PT, R23, RZ, PT ;  /* 0x000000ff1700720c */ /* 0x000fe20003fa5270 */
[----:B------:R-:W-:Y:S01]  /*2d90*/  FFMA R4, R4, R73, R59 ;  /* 0x0000004904047223 */ /* 0x000fe2000000003b */
[----:B------:R-:W5:Y:S01]  /*2da0*/  LDS.128 R52, [0x6930] ;  /* 0x00693000ff347984 */ /* 0x000f620000000c00 */
[----:B------:R-:W-:-:S03]  /*2db0*/  FFMA R51, R74, R85, R51 ;  /* 0x000000554a337223 */ /* 0x000fc60000000033 */
[----:B-1----:R-:W1:Y:S01]  /*2dc0*/  LDS.128 R20, [0x7ff0] ;  /* 0x007ff000ff147984 */ /* 0x002e620000000c00 */
[----:B------:R-:W-:-:S03]  /*2dd0*/  FFMA R3, R75, R18, R16 ;  /* 0x000000124b037223 */ /* 0x000fc60000000010 */
[----:B------:R-:W1:Y:S01]  /*2de0*/  LDS.128 R44, [0x8770] ;  /* 0x00877000ff2c7984 */ /* 0x000e620000000c00 */
[----:B------:R-:W-:Y:S02]  /*2df0*/  FFMA R5, R74, R5, R4 ;  /* 0x000000054a057223 */ /* 0x000fe40000000004 */
[----:B------:R-:W-:Y:S01]  /*2e00*/  FFMA R39, R72, R39, RZ ;  /* 0x0000002748277223 */ /* 0x000fe200000000ff */
[----:B------:R0:W2:Y:S01]  /*2e10*/  @!P1 LDG.E.CONSTANT R145, [R12.64] ;  /* 0x000000040c919981 */ /* 0x0000a2000c1e9900 */
[----:B------:R-:W-:Y:S02]  /*2e20*/  FFMA R4, R75, R86, R51 ;  /* 0x000000564b047223 */ /* 0x000fe40000000033 */
[----:B------:R-:W-:Y:S01]  /*2e30*/  FFMA R3, R76, R19, R3 ;  /* 0x000000134c037223 */ /* 0x000fe20000000003 */
[----:B------:R-:W-:Y:S01]  /*2e40*/  LDS.128 R80, [0x7a40] ;  /* 0x007a4000ff507984 */ /* 0x000fe20000000c00 */
[----:B------:R-:W-:Y:S02]  /*2e50*/  FFMA R39, R88, R73, R39 ;  /* 0x0000004958277223 */ /* 0x000fe40000000027 */
[----:B------:R-:W-:Y:S01]  /*2e60*/  FFMA R4, R76, R87, R4 ;  /* 0x000000574c047223 */ /* 0x000fe20000000004 */
[----:B------:R-:W-:Y:S04]  /*2e70*/  LDS.128 R16, [0x6940] ;  /* 0x00694000ff107984 */ /* 0x000fe80000000c00 */
[----:B0-----:R-:W0:Y:S01]  /*2e80*/  LDS.128 R12, [0x7a30] ;  /* 0x007a3000ff0c7984 */ /* 0x001e220000000c00 */
[----:B------:R-:W-:-:S03]  /*2e90*/  FFMA R150, R72, R150, RZ ;  /* 0x0000009648967223 */ /* 0x000fc600000000ff */
[----:B------:R-:W0:Y:S01]  /*2ea0*/  LDS.128 R84, [0x8780] ;  /* 0x00878000ff547984 */ /* 0x000e220000000c00 */
[----:B------:R-:W-:Y:S02]  /*2eb0*/  FFMA R39, R74, R89, R39 ;  /* 0x000000594a277223 */ /* 0x000fe40000000027 */
[----:B------:R-:W-:Y:S01]  /*2ec0*/  FFMA R43, R72, R43, RZ ;  /* 0x0000002b482b7223 */ /* 0x000fe200000000ff */
[----:B------:R-:W0:Y:S01]  /*2ed0*/  LDS.128 R60, [0x7850] ;  /* 0x00785000ff3c7984 */ /* 0x000e220000000c00 */
[----:B------:R-:W-:Y:S02]  /*2ee0*/  FFMA R151, R73, R151, R150 ;  /* 0x0000009749977223 */ /* 0x000fe40000000096 */
[C---:B------:R-:W-:Y:S01]  /*2ef0*/  FFMA R39, R75.reuse, R90, R39 ;  /* 0x0000005a4b277223 */ /* 0x040fe20000000027 */
[----:B------:R-:W0:Y:S01]  /*2f00*/  LDS.128 R100, [0x5fc0] ;  /* 0x005fc000ff647984 */ /* 0x000e220000000c00 */
[----:B------:R-:W-:Y:S01]  /*2f10*/  FFMA R43, R68, R73, R43 ;  /* 0x00000049442b7223 */ /* 0x000fe2000000002b */
[----:B------:R-:W-:Y:S01]  /*2f20*/  MOV R150, R94 ;  /* 0x0000005e00967202 */ /* 0x000fe20000000f00 */
[----:B------:R-:W-:Y:S01]  /*2f30*/  FFMA R68, R8, R74, R151 ;  /* 0x0000004a08447223 */ /* 0x000fe20000000097 */
[----:B------:R-:W0:Y:S01]  /*2f40*/  LDS.128 R96, [0x6570] ;  /* 0x00657000ff607984 */ /* 0x000e220000000c00 */
[----:B------:R-:W-:Y:S01]  /*2f50*/  FFMA R5, R75, R6, R5 ;  /* 0x000000064b057223 */ /* 0x000fe20000000005 */
[----:B------:R-:W-:Y:S01]  /*2f60*/  MOV R67, R93 ;  /* 0x0000005d00437202 */ /* 0x000fe20000000f00 */
[----:B------:R-:W-:Y:S01]  /*2f70*/  FFMA R6, R76, R91, R39 ;  /* 0x0000005b4c067223 */ /* 0x000fe20000000027 */
[----:B------:R-:W0:Y:S01]  /*2f80*/  LDS.128 R104, [0x83b0] ;  /* 0x0083b000ff687984 */ /* 0x000e220000000c00 */
[----:B------:R-:W-:-:S03]  /*2f90*/  FFMA R34, R72, R34, RZ ;  /* 0x0000002248227223 */ /* 0x000fc600000000ff */
[----:B------:R-:W0:Y:S01]  /*2fa0*/  LDS.128 R88, [0x7860] ;  /* 0x00786000ff587984 */ /* 0x000e220000000c00 */
[----:B------:R-:W-:Y:S02]  /*2fb0*/  FFMA R35, R73, R35, R34 ;  /* 0x0000002349237223 */ /* 0x000fe40000000022 */
[----:B------:R-:W-:Y:S01]  /*2fc0*/  FFMA R43, R74, R69, R43 ;  /* 0x000000454a2b7223 */ /* 0x000fe2000000002b */
[----:B------:R-:W3:Y:S01]  /*2fd0*/  LDS.128 R108, [0x6d00] ;  /* 0x006d0000ff6c7984 */ /* 0x000ee20000000c00 */
[----:B------:R-:W-:Y:S02]  /*2fe0*/  FFMA R24, R24, R74, R35 ;  /* 0x0000004a18187223 */ /* 0x000fe40000000023 */
[----:B-----5:R-:W-:Y:S01]  /*2ff0*/  FFMA R30, R72, R30, RZ ;  /* 0x0000001e481e7223 */ /* 0x020fe200000000ff */
[----:B------:R-:W-:Y:S01]  /*3000*/  LDS.128 R156, [0x6ee0] ;  /* 0x006ee000ff9c7984 */ /* 0x000fe20000000c00 */
[C---:B------:R-:W-:Y:S02]  /*3010*/  FFMA R9, R75.reuse, R9, R68 ;  /* 0x000000094b097223 */ /* 0x040fe40000000044 */
[C---:B------:R-:W-:Y:S01]  /*3020*/  FFMA R25, R75.reuse, R25, R24 ;  /* 0x000000194b197223 */ /* 0x040fe20000000018 */
[----:B------:R-:W-:Y:S01]  /*3030*/  LDS.128 R152, [0x7e00] ;  /* 0x007e0000ff987984 */ /* 0x000fe20000000c00 */
[----:B------:R-:W-:-:S02]  /*3040*/  FFMA R43, R75, R70, R43 ;  /* 0x000000464b2b7223 */ /* 0x000fc4000000002b */
[----:B------:R-:W-:Y:S01]  /*3050*/  FFMA R31, R73, R31, R30 ;  /* 0x0000001f491f7223 */ /* 0x000fe2000000001e */
[----:B------:R-:W-:Y:S01]  /*3060*/  LDS.128 R112, [0x74a0] ;  /* 0x0074a000ff707984 */ /* 0x000fe20000000c00 */
[----:B------:R-:W-:Y:S02]  /*3070*/  FFMA R10, R76, R10, R9 ;  /* 0x0000000a4c0a7223 */ /* 0x000fe40000000009 */
[----:B------:R-:W-:Y:S01]  /*3080*/  FFMA R54, R72, R54, RZ ;  /* 0x0000003648367223 */ /* 0x000fe200000000ff */
[----:B------:R-:W-:Y:S01]  /*3090*/  LDS.128 R116, [0x83c0] ;  /* 0x0083c000ff747984 */ /* 0x000fe20000000c00 */
[C---:B------:R-:W-:Y:S02]  /*30a0*/  FFMA R26, R76.reuse, R26, R25 ;  /* 0x0000001a4c1a7223 */ /* 0x040fe40000000019 */
[----:B------:R-:W-:Y:S01]  /*30b0*/  FFMA R8, R76, R71, R43 ;  /* 0x000000474c087223 */ /* 0x000fe2000000002b */
[----:B------:R-:W-:Y:S01]  /*30c0*/  LDS.128 R120, [0x6d10] ;  /* 0x006d1000ff787984 */ /* 0x000fe20000000c00 */
[----:B-1----:R-:W-:-:S02]  /*30d0*/  FFMA R20, R20, R74, R31 ;  /* 0x0000004a14147223 */ /* 0x002fc4000000001f */
[C---:B------:R-:W-:Y:S01]  /*30e0*/  FFMA R46, R72.reuse, R46, RZ ;  /* 0x0000002e482e7223 */ /* 0x040fe200000000ff */
[----:B------:R-:W1:Y:S01]  /*30f0*/  LDS.128 R68, [0x7c20] ;  /* 0x007c2000ff447984 */ /* 0x000e620000000c00 */
[----:B------:R-:W-:Y:S02]  /*3100*/  FFMA R9, R11, R77, R10 ;  /* 0x0000004d0b097223 */ /* 0x000fe4000000000a */
[----:B------:R-:W-:Y:S01]  /*3110*/  FFMA R55, R73, R55, R54 ;  /* 0x0000003749377223 */ /* 0x000fe20000000036 */
[----:B------:R-:W-:Y:S01]  /*3120*/  LDS.128 R136, [R2.X4+0x70] ;  /* 0x0000700002887984 */ /* 0x000fe20000004c00 */
[----:B------:R-:W-:Y:S02]  /*3130*/  FFMA R21, R75, R21, R20 ;  /* 0x000000154b157223 */ /* 0x000fe40000000014 */
[----:B------:R-:W-:Y:S02]  /*3140*/  FFMA R10, R27, R77, R26 ;  /* 0x0000004d1b0a7223 */ /* 0x000fe4000000001a */
[----:B0-----:R-:W-:Y:S01]  /*3150*/  FFMA R15, R72, R15, RZ ;  /* 0x0000000f480f7223 */ /* 0x001fe200000000ff */
[----:B------:R-:W-:Y:S01]  /*3160*/  LDS.128 R24, [0x6750] ;  /* 0x00675000ff187984 */ /* 0x000fe20000000c00 */
[----:B------:R-:W-:-:S02]  /*3170*/  FFMA R47, R73, R47, R46 ;  /* 0x0000002f492f7223 */ /* 0x000fc4000000002e */
[----:B------:R-:W-:Y:S02]  /*3180*/  FFMA R16, R16, R74, R55 ;  /* 0x0000004a10107223 */ /* 0x000fe40000000037 */
[----:B------:R-:W-:Y:S02]  /*3190*/  FFMA R22, R76, R22, R21 ;  /* 0x000000164c167223 */ /* 0x000fe40000000015 */
[----:B------:R-:W-:Y:S02]  /*31a0*/  FFMA R15, R80, R73, R15 ;  /* 0x00000049500f7223 */ /* 0x000fe4000000000f */
[----:B------:R-:W-:Y:S02]  /*31b0*/  FFMA R84, R84, R74, R47 ;  /* 0x0000004a54547223 */ /* 0x000fe4000000002f */
[----:B------:R-:W-:Y:S02]  /*31c0*/  FFMA R17, R75, R17, R16 ;  /* 0x000000114b117223 */ /* 0x000fe40000000010 */
[----:B------:R-:W-:-:S02]  /*31d0*/  FFMA R15, R74, R81, R15 ;  /* 0x000000514a0f7223 */ /* 0x000fc4000000000f */
[----:B------:R-:W-:Y:S02]  /*31e0*/  FFMA R62, R72, R62, RZ ;  /* 0x0000003e483e7223 */ /* 0x000fe400000000ff */
[----:B------:R-:W-:Y:S02]  /*31f0*/  FFMA R11, R23, R77, R22 ;  /* 0x0000004d170b7223 */ /* 0x000fe40000000016 */
[C---:B------:R-:W-:Y:S01]  /*3200*/  FFMA R31, R75.reuse, R85, R84 ;  /* 0x000000554b1f7223 */ /* 0x040fe20000000054 */
[----:B------:R-:W-:Y:S01]  /*3210*/  LDS.128 R20, [0x7670] ;  /* 0x00767000ff147984 */ /* 0x000fe20000000c00 */
[C---:B------:R-:W-:Y:S02]  /*3220*/  FFMA R18, R76.reuse, R18, R17 ;  /* 0x000000124c127223 */ /* 0x040fe40000000011 */
[----:B------:R-:W-:Y:S02]  /*3230*/  FFMA R5, R76, R7, R5 ;  /* 0x000000074c057223 */ /* 0x000fe40000000005 */
[----:B------:R-:W-:-:S02]  /*3240*/  FFMA R7, R75, R82, R15 ;  /* 0x000000524b077223 */ /* 0x000fc4000000000f */
[----:B------:R-:W-:Y:S02]  /*3250*/  FFMA R63, R73, R63, R62 ;  /* 0x0000003f493f7223 */ /* 0x000fe4000000003e */
[----:B------:R-:W-:Y:S02]  /*3260*/  FFMA R31, R76, R86, R31 ;  /* 0x000000564c1f7223 */ /* 0x000fe4000000001f */
[----:B------:R-:W-:Y:S02]  /*3270*/  FFMA R101, R101, R72, RZ ;  /* 0x0000004865657223 */ /* 0x000fe400000000ff */
[C---:B------:R-:W-:Y:S02]  /*3280*/  FFMA R96, R72.reuse, R96, RZ ;  /* 0x0000006048607223 */ /* 0x040fe400000000ff */
[----:B------:R-:W-:Y:S02]  /*3290*/  FFMA R15, R19, R77, R18 ;  /* 0x0000004d130f7223 */ /* 0x000fe40000000012 */
[----:B------:R-:W-:Y:S01]  /*32a0*/  FFMA R104, R72, R104, RZ ;  /* 0x0000006848687223 */ /* 0x000fe200000000ff */
[----:B------:R-:W-:Y:S01]  /*32b0*/  LDS.128 R16, [0x8590] ;  /* 0x00859000ff107984 */ /* 0x000fe20000000c00 */
[----:B------:R-:W-:-:S02]  /*32c0*/  FFMA R7, R76, R83, R7 ;  /* 0x000000534c077223 */ /* 0x000fc40000000007 */
[----:B------:R-:W-:Y:S01]  /*32d0*/  FFMA R88, R88, R74, R63 ;  /* 0x0000004a58587223 */ /* 0x000fe2000000003f */
[----:B------:R-:W-:Y:S01]  /*32e0*/  LDS.128 R80, [0x8b40] ;  /* 0x008b4000ff507984 */ /* 0x000fe20000000c00 */
[----:B------:R-:W-:Y:S02]  /*32f0*/  FFMA R31, R87, R77, R31 ;  /* 0x0000004d571f7223 */ /* 0x000fe4000000001f */
[----:B------:R-:W-:Y:S01]  /*3300*/  FFMA R35, R102, R73, R101 ;  /* 0x0000004966237223 */ /* 0x000fe20000000065 */
[----:B------:R-:W-:Y:S01]  /*3310*/  LDS.128 R84, [0x5fd0] ;  /* 0x005fd000ff547984 */ /* 0x000fe20000000c00 */
[C---:B------:R-:W-:Y:S02]  /*3320*/  FFMA R97, R73.reuse, R97, R96 ;  /* 0x0000006149617223 */ /* 0x040fe40000000060 */
[----:B------:R-:W-:Y:S02]  /*3330*/  FFMA R105, R73, R105, R104 ;  /* 0x0000006949697223 */ /* 0x000fe40000000068 */
[----:B------:R-:W-:-:S02]  /*3340*/  FFMA R89, R75, R89, R88 ;  /* 0x000000594b597223 */ /* 0x000fc40000000058 */
[----:B------:R-:W-:Y:S02]  /*3350*/  FFMA R35, R103, R74, R35 ;  /* 0x0000004a67237223 */ /* 0x000fe40000000023 */
[----:B------:R-:W-:Y:S01]  /*3360*/  FFMA R46, R74, R98, R97 ;  /* 0x000000624a2e7223 */ /* 0x000fe20000000061 */
[----:B------:R-:W-:Y:S01]  /*3370*/  LDS.128 R100, [0x7680] ;  /* 0x00768000ff647984 */ /* 0x000fe20000000c00 */
[----:B---3--:R-:W-:-:S03]  /*3380*/  MOV R151, R92 ;  /* 0x0000005c00977202 */ /* 0x008fc60000000f00 */
[----:B------:R-:W0:Y:S01]  /*3390*/  LDS.128 R92, [0x7490] ;  /* 0x00749000ff5c7984 */ /* 0x000e220000000c00 */
[----:B------:R-:W-:Y:S02]  /*33a0*/  FFMA R106, R74, R106, R105 ;  /* 0x0000006a4a6a7223 */ /* 0x000fe40000000069 */
[----:B------:R-:W-:Y:S02]  /*33b0*/  FFMA R30, R76, R90, R89 ;  /* 0x0000005a4c1e7223 */ /* 0x000fe40000000059 */
[----:B------:R-:W-:Y:S02]  /*33c0*/  FFMA R46, R75, R99, R46 ;  /* 0x000000634b2e7223 */ /* 0x000fe4000000002e */
[----:B------:R-:W-:Y:S01]  /*33d0*/  FFMA R108, R72, R108, RZ ;  /* 0x0000006c486c7223 */ /* 0x000fe200000000ff */
[----:B------:R-:W3:Y:S01]  /*33e0*/  LDS.128 R96, [0x6760] ;  /* 0x00676000ff607984 */ /* 0x000ee20000000c00 */
[----:B------:R-:W-:Y:S02]  /*33f0*/  FFMA R30, R91, R77, R30 ;  /* 0x0000004d5b1e7223 */ /* 0x000fe4000000001e */
[----:B------:R-:W-:Y:S01]  /*3400*/  FFMA R39, R75, R107, R106 ;  /* 0x0000006b4b277223 */ /* 0x000fe2000000006a */
[----:B------:R-:W5:Y:S01]  /*3410*/  LDS.128 R88, [0x6ef0] ;  /* 0x006ef000ff587984 */ /* 0x000f620000000c00 */
[----:B------:R-:W-:-:S03]  /*3420*/  FFMA R109, R73, R109, R108 ;  /* 0x0000006d496d7223 */ /* 0x000fc6000000006c */
[----:B------:R-:W-:Y:S01]  /*3430*/  LDS.128 R104, [0x85a0] ;  /* 0x0085a000ff687984 */ /* 0x000fe20000000c00 */
[----:B------:R-:W-:Y:S02]  /*3440*/  FFMA R34, R74, R110, R109 ;  /* 0x0000006e4a227223 */ /* 0x000fe4000000006d */
[C---:B-1----:R-:W-:Y:S02]  /*3450*/  FFMA R68, R72.reuse, R68, RZ ;  /* 0x0000004448447223 */ /* 0x042fe400000000ff */
[----:B0-----:R-:W-:-:S04]  /*3460*/  FFMA R92, R72, R92, RZ ;  /* 0x0000005c485c7223 */ /* 0x001fc800000000ff */
[----:B------:R-:W-:-:S04]  /*3470*/  FFMA R93, R73, R93, R92 ;  /* 0x0000005d495d7223 */ /* 0x000fc8000000005c */
[----:B------:R-:W-:-:S04]  /*3480*/  FFMA R94, R74, R94, R93 ;  /* 0x0000005e4a5e7223 */ /* 0x000fc8000000005d */
[C---:B------:R-:W-:Y:S02]  /*3490*/  FFMA R43, R75.reuse, R95, R94 ;  /* 0x0000005f4b2b7223 */ /* 0x040fe4000000005e */
[----:B------:R-:W0:Y:S01]  /*34a0*/  LDS.128 R92, [0x7e10] ;  /* 0x007e1000ff5c7984 */ /* 0x000e220000000c00 */
[----:B------:R-:W-:Y:S02]  /*34b0*/  FFMA R34, R75, R111, R34 ;  /* 0x0000006f4b227223 */ /* 0x000fe40000000022 */
[C---:B------:R-:W-:Y:S01]  /*34c0*/  FFMA R68, R73.reuse, R69, R68 ;  /* 0x0000004549447223 */ /* 0x040fe20000000044 */
[----:B------:R-:W1:Y:S01]  /*34d0*/  LDS.128 R108, [0x6580] ;  /* 0x00658000ff6c7984 */ /* 0x000e620000000c00 */
[----:B------:R-:W-:Y:S02]  /*34e0*/  FFMA R25, R72, R25, RZ ;  /* 0x0000001948197223 */ /* 0x000fe400000000ff */
[----:B------:R-:W-:Y:S02]  /*34f0*/  FFMA R70, R74, R70, R68 ;  /* 0x000000464a467223 */ /* 0x000fe40000000044 */
[----:B------:R-:W-:-:S02]  /*3500*/  FFMA R26, R73, R26, R25 ;  /* 0x0000001a491a7223 */ /* 0x000fc40000000019 */
[----:B------:R-:W-:Y:S02]  /*3510*/  FFMA R21, R72, R21, RZ ;  /* 0x0000001548157223 */ /* 0x000fe400000000ff */
[----:B------:R-:W-:Y:S02]  /*3520*/  FFMA R27, R74, R27, R26 ;  /* 0x0000001b4a1b7223 */ /* 0x000fe4000000001a */
[----:B------:R-:W-:Y:S02]  /*3530*/  FFMA R26, R75, R71, R70 ;  /* 0x000000474b1a7223 */ /* 0x000fe40000000046 */
[----:B------:R-:W0:Y:S01]  /*3540*/  LDS.128 R68, [0x7c30] ;  /* 0x007c3000ff447984 */ /* 0x000e220000000c00 */
[----:B------:R-:W-:Y:S02]  /*3550*/  FFMA R21, R73, R22, R21 ;  /* 0x0000001649157223 */ /* 0x000fe40000000015 */
[C---:B------:R-:W-:Y:S02]  /*3560*/  FFMA R17, R72.reuse, R17, RZ ;  /* 0x0000001148117223 */ /* 0x040fe400000000ff */
[----:B------:R-:W-:-:S02]  /*3570*/  FFMA R157, R72, R157, RZ ;  /* 0x0000009d489d7223 */ /* 0x000fc400000000ff */
[C---:B------:R-:W-:Y:S02]  /*3580*/  FFMA R153, R72.reuse, R153, RZ ;  /* 0x0000009948997223 */ /* 0x040fe400000000ff */
[----:B------:R-:W-:Y:S02]  /*3590*/  FFMA R80, R72, R80, RZ ;  /* 0x0000005048507223 */ /* 0x000fe400000000ff */
[----:B------:R-:W-:Y:S02]  /*35a0*/  FFMA R23, R74, R23, R21 ;  /* 0x000000174a177223 */ /* 0x000fe40000000015 */
[----:B------:R-:W-:Y:S02]  /*35b0*/  FFMA R35, R84, R75, R35 ;  /* 0x0000004b54237223 */ /* 0x000fe40000000023 */
[C---:B------:R-:W-:Y:S02]  /*35c0*/  FFMA R17, R73.reuse, R18, R17 ;  /* 0x0000001249117223 */ /* 0x040fe40000000011 */
[----:B------:R-:W-:-:S02]  /*35d0*/  FFMA R157, R73, R158, R157 ;  /* 0x0000009e499d7223 */ /* 0x000fc4000000009d */
[C---:B------:R-:W-:Y:S01]  /*35e0*/  FFMA R153, R73.reuse, R154, R153 ;  /* 0x0000009a49997223 */ /* 0x040fe20000000099 */
[----:B------:R-:W-:Y:S01]  /*35f0*/  MOV R63, R134 ;  /* 0x00000086003f7202 */ /* 0x000fe20000000f00 */
[----:B------:R-:W-:Y:S01]  /*3600*/  FFMA R80, R73, R81, R80 ;  /* 0x0000005149507223 */ /* 0x000fe20000000050 */
[----:B------:R-:W4:Y:S01]  /*3610*/  LDL R154, [R1+0x74] ;  /* 0x00007400019a7983 */ /* 0x000f220000100800 */
[----:B------:R-:W-:Y:S02]  /*3620*/  FFMA R85, R76, R85, R35 ;  /* 0x000000554c557223 */ /* 0x000fe40000000023 */
[----:B------:R-:W-:Y:S01]  /*3630*/  FFMA R23, R100, R75, R23 ;  /* 0x0000004b64177223 */ /* 0x000fe20000000017 */
[----:B------:R-:W4:Y:S01]  /*3640*/  LDL R158, [R1+0x7c] ;  /* 0x00007c00019e7983 */ /* 0x000f220000100800 */
[C---:B------:R-:W-:Y:S02]  /*3650*/  FFMA R21, R74.reuse, R19, R17 ;  /* 0x000000134a157223 */ /* 0x040fe40000000011 */
[----:B------:R-:W-:-:S02]  /*3660*/  FFMA R159, R74, R159, R157 ;  /* 0x0000009f4a9f7223 */ /* 0x000fc4000000009d */
[C---:B------:R-:W-:Y:S01]  /*3670*/  FFMA R155, R74.reuse, R155, R153 ;  /* 0x0000009b4a9b7223 */ /* 0x040fe20000000099 */
[----:B------:R-:W4:Y:S01]  /*3680*/  LDL R157, [R1+0x78] ;  /* 0x00007800019d7983 */ /* 0x000f220000100800 */
[----:B------:R-:W-:Y:S02]  /*3690*/  FFMA R82, R74, R82, R80 ;  /* 0x000000524a527223 */ /* 0x000fe40000000050 */
[----:B------:R-:W-:Y:S01]  /*36a0*/  FFMA R17, R86, R77, R85 ;  /* 0x0000004d56117223 */ /* 0x000fe20000000055 */
[----:B------:R-:W4:Y:S01]  /*36b0*/  LDL R153, [R1+0x70] ;  /* 0x0000700001997983 */ /* 0x000f220000100800 */
[----:B------:R-:W-:Y:S02]  /*36c0*/  FFMA R23, R76, R101, R23 ;  /* 0x000000654c177223 */ /* 0x000fe40000000017 */
[-C--:B---3--:R-:W-:Y:S02]  /*36d0*/  FFMA R27, R96, R75.reuse, R27 ;  /* 0x0000004b601b7223 */ /* 0x088fe4000000001b */
[----:B-----5:R-:W-:-:S02]  /*36e0*/  FFMA R88, R88, R75, R159 ;  /* 0x0000004b58587223 */ /* 0x020fc4000000009f */
[----:B------:R-:W-:Y:S02]  /*36f0*/  FFMA R35, R75, R83, R82 ;  /* 0x000000534b237223 */ /* 0x000fe40000000052 */
[-C--:B0-----:R-:W-:Y:S01]  /*3700*/  FFMA R92, R92, R75.reuse, R155 ;  /* 0x0000004b5c5c7223 */ /* 0x081fe2000000009b */
[----:B------:R-:W-:Y:S01]  /*3710*/  LDS.128 R80, [0x63a0] ;  /* 0x0063a000ff507984 */ /* 0x000fe20000000c00 */
[----:B------:R-:W-:Y:S02]  /*3720*/  FFMA R17, R87, R78, R17 ;  /* 0x0000004e57117223 */ /* 0x000fe40000000011 */
[----:B------:R-:W-:Y:S01]  /*3730*/  FFMA R104, R104, R75, R21 ;  /* 0x0000004b68687223 */ /* 0x000fe20000000015 */
[----:B------:R-:W0:Y:S01]  /*3740*/  LDS.128 R84, [0x72c0] ;  /* 0x0072c000ff547984 */ /* 0x000e220000000c00 */
[----:B------:R-:W-:Y:S02]  /*3750*/  FFMA R22, R102, R77, R23 ;  /* 0x0000004d66167223 */ /* 0x000fe40000000017 */
[C---:B------:R-:W-:Y:S01]  /*3760*/  FFMA R27, R76.reuse, R97, R27 ;  /* 0x000000614c1b7223 */ /* 0x040fe2000000001b */
[----:B------:R-:W3:Y:S01]  /*3770*/  LDS.128 R72, [0x81e0] ;  /* 0x0081e000ff487984 */ /* 0x000ee20000000c00 */
[----:B------:R-:W-:-:S02]  /*3780*/  FFMA R105, R76, R105, R104 ;  /* 0x000000694c697223 */ /* 0x000fc40000000068 */
[----:B------:R-:W-:Y:S02]  /*3790*/  FFMA R22, R103, R78, R22 ;  /* 0x0000004e67167223 */ /* 0x000fe40000000016 */
[----:B------:R-:W-:Y:S01]  /*37a0*/  FFMA R112, R76, R112, R43 ;  /* 0x000000704c707223 */ /* 0x000fe2000000002b */
[----:B------:R-:W5:Y:S01]  /*37b0*/  LDS.128 R100, [0x6b30] ;  /* 0x006b3000ff647984 */ /* 0x000f620000000c00 */
[-C--:B------:R-:W-:Y:S02]  /*37c0*/  FFMA R27, R98, R77.reuse, R27 ;  /* 0x0000004d621b7223 */ /* 0x080fe4000000001b */
[----:B------:R-:W-:Y:S02]  /*37d0*/  FFMA R23, R106, R77, R105 ;  /* 0x0000004d6a177223 */ /* 0x000fe40000000069 */
[C---:B-1----:R-:W-:Y:S02]  /*37e0*/  FFMA R46, R76.reuse, R108, R46 ;  /* 0x0000006c4c2e7223 */ /* 0x042fe4000000002e */
[----:B------:R-:W-:-:S02]  /*37f0*/  FFMA R39, R76, R116, R39 ;  /* 0x000000744c277223 */ /* 0x000fc40000000027 */
[C---:B------:R-:W-:Y:S02]  /*3800*/  FFMA R68, R76.reuse, R68, R26 ;  /* 0x000000444c447223 */ /* 0x040fe4000000001a */
[C---:B------:R-:W-:Y:S01]  /*3810*/  FFMA R34, R76.reuse, R120, R34 ;  /* 0x000000784c227223 */ /* 0x040fe20000000022 */
[----:B--2---:R-:W-:Y:S01]  /*3820*/  MOV R159, R131 ;  /* 0x00000083009f7202 */ /* 0x004fe20000000f00 */
[----:B------:R-:W-:Y:S01]  /*3830*/  FFMA R21, R99, R78, R27 ;  /* 0x0000004e63157223 */ /* 0x000fe2000000001b */
[----:B------:R-:W2:Y:S01]  /*3840*/  LDL R155, [R1] ;  /* 0x00000000019b7983 */ /* 0x000ea20000100800 */
[----:B------:R-:W-:-:S03]  /*3850*/  FFMA R92, R76, R93, R92 ;  /* 0x0000005d4c5c7223 */ /* 0x000fc6000000005c */
[----:B------:R-:W1:Y:S01]  /*3860*/  LDS.128 R96, [0x7a50] ;  /* 0x007a5000ff607984 */ /* 0x000e620000000c00 */
[----:B------:R-:W-:Y:S02]  /*3870*/  FFMA R23, R107, R78, R23 ;  /* 0x0000004e6b177223 */ /* 0x000fe40000000017 */
[C---:B------:R-:W-:Y:S01]  /*3880*/  FFMA R113, R77.reuse, R113, R112 ;  /* 0x000000714d717223 */ /* 0x040fe20000000070 */
[----:B------:R-:W1:Y:S01]  /*3890*/  LDS.128 R104, [R2.X4+0x20] ;  /* 0x0000200002687984 */ /* 0x000e620000004c00 */
[----:B------:R-:W-:Y:S02]  /*38a0*/  FFMA R19, R94, R77, R92 ;  /* 0x0000004d5e137223 */ /* 0x000fe4000000005c */
[----:B------:R-:W-:Y:S02]  /*38b0*/  FFMA R25, R77, R109, R46 ;  /* 0x0000006d4d197223 */ /* 0x000fe4000000002e */
[----:B------:R-:W-:Y:S02]  /*38c0*/  FFMA R113, R78, R114, R113 ;  /* 0x000000724e717223 */ /* 0x000fe40000000071 */
[----:B------:R-:W-:-:S02]  /*38d0*/  FFMA R19, R95, R78, R19 ;  /* 0x0000004e5f137223 */ /* 0x000fc40000000013 */
[C---:B------:R-:W-:Y:S01]  /*38e0*/  FFMA R25, R78.reuse, R110, R25 ;  /* 0x0000006e4e197223 */ /* 0x040fe20000000019 */
[----:B------:R-:W1:Y:S01]  /*38f0*/  LDS.128 R92, [0x8970] ;  /* 0x00897000ff5c7984 */ /* 0x000e620000000c00 */
[----:B------:R-:W-:Y:S02]  /*3900*/  FFMA R39, R77, R117, R39 ;  /* 0x000000754d277223 */ /* 0x000fe40000000027 */
[C---:B------:R-:W-:Y:S02]  /*3910*/  FFMA R25, R79.reuse, R111, R25 ;  /* 0x0000006f4f197223 */ /* 0x040fe40000000019 */
[----:B------:R-:W-:Y:S01]  /*3920*/  FFMA R26, R79, R115, R113 ;  /* 0x000000734f1a7223 */ /* 0x000fe20000000071 */
[----:B------:R-:W-:Y:S01]  /*3930*/  LDS.128 R108, [0x70e0] ;  /* 0x0070e000ff6c7984 */ /* 0x000fe20000000c00 */
[----:B------:R-:W-:-:S03]  /*3940*/  FFMA R27, R78, R118, R39 ;  /* 0x000000764e1b7223 */ /* 0x000fc60000000027 */
[----:B------:R-:W1:Y:S01]  /*3950*/  LDS.128 R112, [0x61c0] ;  /* 0x0061c000ff707984 */ /* 0x000e620000000c00 */
[----:B------:R-:W-:-:S03]  /*3960*/  FFMA R27, R79, R119, R27 ;  /* 0x000000774f1b7223 */ /* 0x000fc6000000001b */
[----:B------:R-:W1:Y:S01]  /*3970*/  LDS.128 R116, [0x8000] ;  /* 0x00800000ff747984 */ /* 0x000e620000000c00 */
[----:B------:R-:W-:Y:S02]  /*3980*/  FFMA R88, R76, R89, R88 ;  /* 0x000000594c587223 */ /* 0x000fe40000000058 */
[-C--:B0-----:R-:W-:Y:S02]  /*3990*/  FFMA R6, R84, R77.reuse, R6 ;  /* 0x0000004d54067223 */ /* 0x081fe40000000006 */
[-C--:B---3--:R-:W-:Y:S02]  /*39a0*/  FFMA R4, R72, R77.reuse, R4 ;  /* 0x0000004d48047223 */ /* 0x088fe40000000004 */
[----:B------:R-:W-:Y:S02]  /*39b0*/  FFMA R18, R90, R77, R88 ;  /* 0x0000004d5a127223 */ /* 0x000fe40000000058 */
[----:B------:R-:W-:Y:S02]  /*39c0*/  FFMA R69, R77, R69, R68 ;  /* 0x000000454d457223 */ /* 0x000fe40000000044 */
[----:B------:R-:W-:-:S02]  /*39d0*/  FFMA R6, R78, R85, R6 ;  /* 0x000000554e067223 */ /* 0x000fc40000000006 */
[----:B------:R-:W-:Y:S02]  /*39e0*/  FFMA R4, R78, R73, R4 ;  /* 0x000000494e047223 */ /* 0x000fe40000000004 */
[-C--:B-----5:R-:W-:Y:S02]  /*39f0*/  FFMA R5, R100, R77.reuse, R5 ;  /* 0x0000004d64057223 */ /* 0x0a0fe40000000005 */
[----:B------:R-:W-:Y:S02]  /*3a00*/  FFMA R39, R80, R77, R3 ;  /* 0x0000004d50277223 */ /* 0x000fe40000000003 */
[----:B------:R-:W-:Y:S02]  /*3a10*/  FFMA R18, R91, R78, R18 ;  /* 0x0000004e5b127223 */ /* 0x000fe40000000012 */
[----:B------:R-:W-:Y:S01]  /*3a20*/  FFMA R3, R78, R70, R69 ;  /* 0x000000464e037223 */ /* 0x000fe20000000045 */
[----:B------:R-:W0:Y:S01]  /*3a30*/  LDS.128 R88, [0x8b50] ;  /* 0x008b5000ff587984 */ /* 0x000e220000000c00 */
[----:B------:R-:W-:-:S02]  /*3a40*/  FFMA R46, R79, R74, R4 ;  /* 0x0000004a4f2e7223 */ /* 0x000fc40000000004 */
[C---:B------:R-:W-:Y:S02]  /*3a50*/  FFMA R43, R79.reuse, R86, R6 ;  /* 0x000000564f2b7223 */ /* 0x040fe40000000006 */
[----:B------:R-:W-:Y:S02]  /*3a60*/  FFMA R47, R78, R101, R5 ;  /* 0x000000654e2f7223 */ /* 0x000fe40000000005 */
[----:B-1----:R-:W-:Y:S02]  /*3a70*/  FFMA R96, R96, R77, R7 ;  /* 0x0000004d60607223 */ /* 0x002fe40000000007 */
[----:B------:R-:W1:Y:S01]  /*3a80*/  LDS.128 R4, [0x7870] ;  /* 0x00787000ff047984 */ /* 0x000e620000000c00 */
[----:B------:R-:W-:Y:S02]  /*3a90*/  FFMA R3, R79, R71, R3 ;  /* 0x000000474f037223 */ /* 0x000fe40000000003 */
[----:B------:R-:W-:Y:S01]  /*3aa0*/  FFMA R39, R78, R81, R39 ;  /* 0x000000514e277223 */ /* 0x000fe20000000027 */
[----:B------:R-:W3:Y:S01]  /*3ab0*/  LDS.128 R68, [0x6950] ;  /* 0x00695000ff447984 */ /* 0x000ee20000000c00 */
[----:B------:R-:W-:-:S03]  /*3ac0*/  FFMA R46, R104, R75, R46 ;  /* 0x0000004b682e7223 */ /* 0x000fc6000000002e */
[----:B------:R-:W5:Y:S01]  /*3ad0*/  LDS.128 R72, [0x6f00] ;  /* 0x006f0000ff487984 */ /* 0x000f620000000c00 */
[----:B------:R-:W-:Y:S02]  /*3ae0*/  FFMA R39, R79, R82, R39 ;  /* 0x000000524f277223 */ /* 0x000fe40000000027 */
[----:B------:R-:W-:Y:S02]  /*3af0*/  FFMA R8, R92, R77, R8 ;  /* 0x0000004d5c087223 */ /* 0x000fe40000000008 */
[----:B------:R-:W-:Y:S02]  /*3b00*/  FFMA R39, R104, R83, R39 ;  /* 0x0000005368277223 */ /* 0x000fe40000000027 */
[----:B------:R-:W5:Y:S01]  /*3b10*/  LDS.128 R80, [0x7e20] ;  /* 0x007e2000ff507984 */ /* 0x000f620000000c00 */
[C---:B------:R-:W-:Y:S01]  /*3b20*/  FFMA R51, R78.reuse, R97, R96 ;  /* 0x000000614e337223 */ /* 0x040fe20000000060 */
[----:B------:R-:W-:Y:S01]  /*3b30*/  MOV R107, R124 ;  /* 0x0000007c006b7202 */ /* 0x000fe20000000f00 */
[----:B------:R-:W-:Y:S01]  /*3b40*/  FFMA R8, R78, R93, R8 ;  /* 0x0000005d4e087223 */ /* 0x000fe20000000008 */
[----:B------:R-:W5:Y:S01]  /*3b50*/  LDS.128 R124, [0x5fe0] ;  /* 0x005fe000ff7c7984 */ /* 0x000f620000000c00 */
[----:B------:R-:W-:-:S02]  /*3b60*/  FFMA R9, R112, R78, R9 ;  /* 0x0000004e70097223 */ /* 0x000fc40000000009 */
[----:B------:R-:W-:Y:S02]  /*3b70*/  FFMA R10, R108, R78, R10 ;  /* 0x0000004e6c0a7223 */ /* 0x000fe4000000000a */
[----:B------:R-:W-:Y:S02]  /*3b80*/  FFMA R43, R104, R87, R43 ;  /* 0x00000057682b7223 */ /* 0x000fe4000000002b */
[----:B------:R-:W5:Y:S01]  /*3b90*/  LDS.128 R84, [0x6770] ;  /* 0x00677000ff547984 */ /* 0x000f620000000c00 */
[C---:B------:R-:W-:Y:S02]  /*3ba0*/  FFMA R51, R79.reuse, R98, R51 ;  /* 0x000000624f337223 */ /* 0x040fe40000000033 */
[C---:B------:R-:W-:Y:S02]  /*3bb0*/  FFMA R54, R79.reuse, R94, R8 ;  /* 0x0000005e4f367223 */ /* 0x040fe40000000008 */
[C---:B------:R-:W-:Y:S02]  /*3bc0*/  FFMA R113, R79.reuse, R113, R9 ;  /* 0x000000714f717223 */ /* 0x040fe40000000009 */
[----:B------:R-:W-:-:S02]  /*3bd0*/  FFMA R55, R79, R109, R10 ;  /* 0x0000006d4f377223 */ /* 0x000fc4000000000a */
[----:B------:R-:W-:Y:S02]  /*3be0*/  FFMA R116, R116, R78, R11 ;  /* 0x0000004e74747223 */ /* 0x000fe4000000000b */
[----:B------:R-:W5:Y:S01]  /*3bf0*/  LDS.128 R8, [0x7690] ;  /* 0x00769000ff087984 */ /* 0x000f620000000c00 */
[----:B------:R-:W-:-:S03]  /*3c00*/  FFMA R51, R104, R99, R51 ;  /* 0x0000006368337223 */ /* 0x000fc60000000033 */
[----:B------:R-:W5:Y:S01]  /*3c10*/  LDS.128 R96, [0x74b0] ;  /* 0x0074b000ff607984 */ /* 0x000f620000000c00 */
[C---:B------:R-:W-:Y:S02]  /*3c20*/  FFMA R34, R77.reuse, R121, R34 ;  /* 0x000000794d227223 */ /* 0x040fe40000000022 */
[----:B0-----:R-:W-:Y:S02]  /*3c30*/  FFMA R35, R76, R88, R35 ;  /* 0x000000584c237223 */ /* 0x001fe40000000023 */
[----:B-1----:R-:W-:Y:S02]  /*3c40*/  FFMA R4, R4, R78, R30 ;  /* 0x0000004e04047223 */ /* 0x002fe4000000001e */
[----:B------:R-:W-:Y:S02]  /*3c50*/  FFMA R34, R78, R122, R34 ;  /* 0x0000007a4e227223 */ /* 0x000fe40000000022 */
[----:B------:R-:W-:Y:S02]  /*3c60*/  FFMA R89, R77, R89, R35 ;  /* 0x000000594d597223 */ /* 0x000fe40000000023 */
[----:B---3--:R-:W-:-:S02]  /*3c70*/  FFMA R15, R68, R78, R15 ;  /* 0x0000004e440f7223 */ /* 0x008fc4000000000f */
[----:B-----5:R-:W-:Y:S02]  /*3c80*/  FFMA R72, R72, R79, R18 ;  /* 0x0000004f48487223 */ /* 0x020fe40000000012 */
[C---:B------:R-:W-:Y:S02]  /*3c90*/  FFMA R4, R79.reuse, R5, R4 ;  /* 0x000000054f047223 */ /* 0x040fe40000000004 */
[C---:B------:R-:W-:Y:S02]  /*3ca0*/  FFMA R34, R79.reuse, R123, R34 ;  /* 0x0000007b4f227223 */ /* 0x040fe40000000022 */
[----:B------:R-:W-:Y:S01]  /*3cb0*/  FFMA R35, R78, R90, R89 ;  /* 0x0000005a4e237223 */ /* 0x000fe20000000059 */
[----:B------:R-:W0:Y:S01]  /*3cc0*/  LDS.128 R120, [0x8790] ;  /* 0x00879000ff787984 */ /* 0x000e220000000c00 */
[----:B------:R-:W-:Y:S02]  /*3cd0*/  FFMA R69, R79, R69, R15 ;  /* 0x000000454f457223 */ /* 0x000fe4000000000f */
[----:B------:R-:W-:-:S02]  /*3ce0*/  FFMA R72, R104, R73, R72 ;  /* 0x0000004968487223 */ /* 0x000fc40000000048 */
[C---:B------:R-:W-:Y:S02]  /*3cf0*/  FFMA R4, R104.reuse, R6, R4 ;  /* 0x0000000668047223 */ /* 0x040fe40000000004 */
[----:B------:R-:W-:Y:S02]  /*3d00*/  FFMA R35, R79, R91, R35 ;  /* 0x0000005b4f237223 */ /* 0x000fe40000000023 */
[----:B------:R-:W-:Y:S01]  /*3d10*/  FFMA R70, R104, R70, R69 ;  /* 0x0000004668467223 */ /* 0x000fe20000000045 */
[----:B------:R-:W1:Y:S01]  /*3d20*/  LDS.128 R88, [0x85b0] ;  /* 0x0085b000ff587984 */ /* 0x000e620000000c00 */
[----:B------:R-:W-:Y:S02]  /*3d30*/  FFMA R80, R80, R79, R19 ;  /* 0x0000004f50507223 */ /* 0x000fe40000000013 */
[-C--:B------:R-:W-:Y:S02]  /*3d40*/  FFMA R72, R74, R105.reuse, R72 ;  /* 0x000000694a487223 */ /* 0x080fe40000000048 */
[----:B------:R-:W-:-:S02]  /*3d50*/  FFMA R18, R7, R105, R4 ;  /* 0x0000006907127223 */ /* 0x000fc40000000004 */
[----:B------:R-:W-:Y:S01]  /*3d60*/  FFMA R124, R124, R79, R17 ;  /* 0x0000004f7c7c7223 */ /* 0x000fe20000000011 */
[----:B------:R-:W3:Y:S01]  /*3d70*/  LDS.128 R4, [0x83d0] ;  /* 0x0083d000ff047984 */ /* 0x000ee20000000c00 */
[----:B------:R-:W-:Y:S02]  /*3d80*/  FFMA R17, R71, R105, R70 ;  /* 0x0000006947117223 */ /* 0x000fe40000000046 */
[----:B------:R-:W-:Y:S01]  /*3d90*/  FFMA R80, R104, R81, R80 ;  /* 0x0000005168507223 */ /* 0x000fe20000000050 */
[----:B------:R-:W5:Y:S01]  /*3da0*/  LDS.128 R68, [0x6d20] ;  /* 0x006d2000ff447984 */ /* 0x000f620000000c00 */
[----:B------:R-:W-:Y:S02]  /*3db0*/  FFMA R84, R84, R79, R21 ;  /* 0x0000004f54547223 */ /* 0x000fe40000000015 */
[----:B------:R-:W-:Y:S02]  /*3dc0*/  FFMA R21, R75, R106, R72 ;  /* 0x0000006a4b157223 */ /* 0x000fe40000000048 */
[----:B------:R-:W5:Y:S01]  /*3dd0*/  LDS.128 R72, [0x8b60] ;  /* 0x008b6000ff487984 */ /* 0x000f620000000c00 */
[----:B------:R-:W-:-:S02]  /*3de0*/  FFMA R54, R104, R95, R54 ;  /* 0x0000005f68367223 */ /* 0x000fc40000000036 */
[----:B------:R-:W-:Y:S01]  /*3df0*/  FFMA R8, R8, R79, R22 ;  /* 0x0000004f08087223 */ /* 0x000fe20000000016 */
[----:B------:R-:W5:Y:S01]  /*3e00*/  LDS.128 R92, [0x6590] ;  /* 0x00659000ff5c7984 */ /* 0x000f620000000c00 */
[----:B------:R-:W-:Y:S02]  /*3e10*/  FFMA R22, R82, R105, R80 ;  /* 0x0000006952167223 */ /* 0x000fe40000000050 */
[----:B------:R-:W-:Y:S02]  /*3e20*/  FFMA R26, R104, R96, R26 ;  /* 0x00000060681a7223 */ /* 0x000fe4000000001a */
[----:B------:R-:W-:Y:S02]  /*3e30*/  FFMA R22, R83, R106, R22 ;  /* 0x0000006a53167223 */ /* 0x000fe40000000016 */
[----:B------:R-:W5:Y:S01]  /*3e40*/  LDS.128 R80, [0x63b0] ;  /* 0x0063b000ff507984 */ /* 0x000f620000000c00 */
[----:B------:R-:W-:-:S03]  /*3e50*/  FFMA R97, R105, R97, R26 ;  /* 0x0000006169617223 */ /* 0x000fc6000000001a */
[----:B------:R-:W5:Y:S01]  /*3e60*/  LDS R26, [R2.X4+0x6c] ;  /* 0x00006c00021a7984 */ /* 0x000f620000004800 */
[----:B0-----:R-:W-:Y:S02]  /*3e70*/  FFMA R31, R120, R78, R31 ;  /* 0x0000004e781f7223 */ /* 0x001fe4000000001f */
[C---:B------:R-:W-:Y:S02]  /*3e80*/  FFMA R47, R79.reuse, R102, R47 ;  /* 0x000000664f2f7223 */ /* 0x040fe4000000002f */
[C---:B------:R-:W-:Y:S02]  /*3e90*/  FFMA R117, R79.reuse, R117, R116 ;  /* 0x000000754f757223 */ /* 0x040fe40000000074 */
[----:B------:R-:W-:Y:S02]  /*3ea0*/  FFMA R31, R79, R121, R31 ;  /* 0x000000794f1f7223 */ /* 0x000fe4000000001f */
[----:B-1----:R-:W-:Y:S02]  /*3eb0*/  FFMA R23, R88, R79, R23 ;  /* 0x0000004f58177223 */ /* 0x002fe40000000017 */
[----:B------:R-:W0:Y:S02]  /*3ec0*/  LDS.128 R76, [0x7c40] ;  /* 0x007c4000ff4c7984 */ /* 0x000e240000000c00 */
[----:B------:R-:W-:-:S02]  /*3ed0*/  FFMA R89, R104, R89, R23 ;  /* 0x0000005968597223 */ /* 0x000fc40000000017 */
[C---:B---3--:R-:W-:Y:S02]  /*3ee0*/  FFMA R4, R104.reuse, R4, R27 ;  /* 0x0000000468047223 */ /* 0x048fe4000000001b */
[C---:B-----5:R-:W-:Y:S02]  /*3ef0*/  FFMA R34, R104.reuse, R68, R34 ;  /* 0x0000004468227223 */ /* 0x060fe40000000022 */
[----:B------:R-:W-:Y:S02]  /*3f00*/  FFMA R4, R105, R5, R4 ;  /* 0x0000000569047223 */ /* 0x000fe40000000004 */
[C---:B------:R-:W-:Y:S02]  /*3f10*/  FFMA R72, R104.reuse, R72, R35 ;  /* 0x0000004868487223 */ /* 0x040fe40000000023 */
[----:B------:R-:W-:Y:S02]  /*3f20*/  FFMA R84, R104, R85, R84 ;  /* 0x0000005568547223 */ /* 0x000fe40000000054 */
[----:B------:R-:W-:-:S02]  /*3f30*/  FFMA R90, R90, R105, R89 ;  /* 0x000000695a5a7223 */ /* 0x000fc40000000059 */
[----:B------:R-:W-:Y:S02]  /*3f40*/  FFMA R25, R104, R92, R25 ;  /* 0x0000005c68197223 */ /* 0x000fe40000000019 */
[C---:B------:R-:W-:Y:S02]  /*3f50*/  FFMA R69, R105.reuse, R69, R34 ;  /* 0x0000004569457223 */ /* 0x040fe40000000022 */
[C---:B------:R-:W-:Y:S02]  /*3f60*/  FFMA R73, R105.reuse, R73, R72 ;  /* 0x0000004969497223 */ /* 0x040fe40000000048 */
[----:B------:R-:W-:Y:S02]  /*3f70*/  FFMA R6, R106, R6, R4 ;  /* 0x000000066a067223 */ /* 0x000fe40000000004 */
[----:B------:R-:W-:Y:S02]  /*3f80*/  FFMA R84, R86, R105, R84 ;  /* 0x0000006956547223 */ /* 0x000fe40000000054 */
[----:B------:R-:W-:-:S02]  /*3f90*/  FFMA R62, R105, R93, R25 ;  /* 0x0000005d693e7223 */ /* 0x000fc40000000019 */
[----:B------:R-:W-:Y:S02]  /*3fa0*/  FFMA R8, R104, R9, R8 ;  /* 0x0000000968087223 */ /* 0x000fe40000000008 */
[----:B------:R-:W-:Y:S02]  /*3fb0*/  FFMA R25, R91, R106, R90 ;  /* 0x0000006a5b197223 */ /* 0x000fe4000000005a */
[----:B------:R-:W-:Y:S01]  /*3fc0*/  FFMA R80, R80, R105, R39 ;  /* 0x0000006950507223 */ /* 0x000fe20000000027 */
[----:B------:R-:W-:Y:S01]  /*3fd0*/  LDS.128 R88, [0x61d0] ;  /* 0x0061d000ff587984 */ /* 0x000fe20000000c00 */
[C---:B------:R-:W-:Y:S02]  /*3fe0*/  FFMA R34, R106.reuse, R70, R69 ;  /* 0x000000466a227223 */ /* 0x040fe40000000045 */
[----:B------:R-:W-:Y:S02]  /*3ff0*/  FFMA R39, R106, R74, R73 ;  /* 0x0000004a6a277223 */ /* 0x000fe40000000049 */
[----:B------:R-:W-:-:S02]  /*4000*/  FFMA R27, R26, R7, R6 ;  /* 0x000000071a1b7223 */ /* 0x000fc40000000006 */
[----:B------:R-:W-:Y:S01]  /*4010*/  FFMA R8, R10, R105, R8 ;  /* 0x000000690a087223 */ /* 0x000fe20000000008 */
[----:B------:R-:W1:Y:S01]  /*4020*/  LDS.128 R4, [0x5ff0] ;  /* 0x005ff000ff047984 */ /* 0x000e620000000c00 */
[----:B------:R-:W-:Y:S02]  /*4030*/  FFMA R23, R87, R106, R84 ;  /* 0x0000006a57177223 */ /* 0x000fe40000000054 */
[C---:B------:R-:W-:Y:S01]  /*4040*/  FFMA R34, R26.reuse, R71, R34 ;  /* 0x000000471a227223 */ /* 0x040fe20000000022 */
[----:B------:R-:W3:Y:S01]  /*4050*/  LDS.128 R84, [0x81f0] ;  /* 0x0081f000ff547984 */ /* 0x000ee20000000c00 */
[----:B------:R-:W-:-:S03]  /*4060*/  FFMA R39, R26, R75, R39 ;  /* 0x0000004b1a277223 */ /* 0x000fc60000000027 */
[----:B------:R-:W5:Y:S01]  /*4070*/  LDS.128 R68, [0x6f10] ;  /* 0x006f1000ff447984 */ /* 0x000f620000000c00 */
[----:B------:R-:W-:-:S03]  /*4080*/  FFMA R47, R104, R103, R47 ;  /* 0x00000067682f7223 */ /* 0x000fc6000000002f */
[----:B------:R-:W1:Y:S01]  /*4090*/  LDS.128 R72, [0x7e30] ;  /* 0x007e3000ff487984 */ /* 0x000e620000000c00 */
[----:B------:R-:W-:-:S03]  /*40a0*/  FFMA R59, R11, R106, R8 ;  /* 0x0000006a0b3b7223 */ /* 0x000fc60000000008 */
[----:B------:R-:W3:Y:S01]  /*40b0*/  LDS.128 R100, [0x6b40] ;  /* 0x006b4000ff647984 */ /* 0x000ee20000000c00 */
[----:B------:R-:W-:-:S03]  /*40c0*/  FFMA R122, R104, R122, R31 ;  /* 0x0000007a687a7223 */ /* 0x000fc6000000001f */
[----:B------:R-:W2:Y:S01]  /*40d0*/  LDS.128 R8, [0x72d0] ;  /* 0x0072d000ff087984 */ /* 0x000ea20000000c00 */
[----:B------:R-:W-:Y:S02]  /*40e0*/  FFMA R19, R123, R105, R122 ;  /* 0x000000697b137223 */ /* 0x000fe4000000007a */
[----:B------:R-:W-:Y:S01]  /*40f0*/  FFMA R124, R104, R125, R124 ;  /* 0x0000007d687c7223 */ /* 0x000fe2000000007c */
[----:B------:R-:W2:Y:S03]  /*4100*/  LDS.128 R120, [0x8010] ;  /* 0x00801000ff787984 */ /* 0x000ea60000000c00 */
[----:B------:R-:W-:-:S04]  /*4110*/  FFMA R31, R126, R105, R124 ;  /* 0x000000697e1f7223 */ /* 0x000fc8000000007c */
[----:B------:R-:W-:Y:S02]  /*4120*/  FFMA R31, R127, R106, R31 ;  /* 0x0000006a7f1f7223 */ /* 0x000fe4000000001f */
[----:B------:R-:W2:Y:S01]  /*4130*/  LDS.128 R124, [0x7880] ;  /* 0x00788000ff7c7984 */ /* 0x000ea20000000c00 */
[C---:B------:R-:W-:Y:S01]  /*4140*/  FFMA R62, R106.reuse, R94, R62 ;  /* 0x0000005e6a3e7223 */ /* 0x040fe2000000003e */
[----:B------:R-:W-:Y:S01]  /*4150*/  MOV R94, R130 ;  /* 0x00000082005e7202 */ /* 0x000fe20000000f00 */
[----:B------:R-:W-:Y:S01]  /*4160*/  FFMA R98, R106, R98, R97 ;  /* 0x000000626a627223 */ /* 0x000fe20000000061 */
[----:B------:R-:W-:Y:S01]  /*4170*/  MOV R97, R129 ;  /* 0x0000008100617202 */ /* 0x000fe20000000f00 */
[C---:B0-----:R-:W-:Y:S01]  /*4180*/  FFMA R3, R104.reuse, R76, R3 ;  /* 0x0000004c68037223 */ /* 0x041fe20000000003 */
[----:B------:R-:W-:Y:S02]  /*4190*/  MOV R76, R128 ;  /* 0x00000080004c7202 */ /* 0x000fe40000000f00 */
[----:B------:R-:W0:Y:S01]  /*41a0*/  LDS.128 R128, [0x6960] ;  /* 0x00696000ff807984 */ /* 0x000e220000000c00 */
[----:B------:R-:W-:Y:S01]  /*41b0*/  FFMA R114, R104, R114, R113 ;  /* 0x0000007268727223 */ /* 0x000fe20000000071 */
[----:B------:R-:W-:-:S02]  /*41c0*/  MOV R92, R135 ;  /* 0x00000087005c7202 */ /* 0x000fc40000000f00 */
[----:B------:R-:W-:Y:S02]  /*41d0*/  MOV R96, R133 ;  /* 0x0000008500607202 */ /* 0x000fe40000000f00 */
[----:B------:R-:W-:Y:S02]  /*41e0*/  MOV R93, R132 ;  /* 0x00000084005d7202 */ /* 0x000fe40000000f00 */
[----:B------:R-:W0:Y:S01]  /*41f0*/  LDS.128 R132, [0x87a0] ;  /* 0x0087a000ff847984 */ /* 0x000e220000000c00 */
[----:B------:R-:W-:Y:S02]  /*4200*/  FFMA R15, R115, R105, R114 ;  /* 0x00000069730f7223 */ /* 0x000fe40000000072 */
[----:B-1----:R-:W-:Y:S01]  /*4210*/  FFMA R31, R4, R26, R31 ;  /* 0x0000001a041f7223 */ /* 0x002fe2000000001f */
[----:B------:R-:W-:Y:S01]  /*4220*/  LDS.128 R112, [0x8980] ;  /* 0x00898000ff707984 */ /* 0x000fe20000000c00 */
[----:B------:R-:W-:Y:S02]  /*4230*/  FFMA R15, R88, R106, R15 ;  /* 0x0000006a580f7223 */ /* 0x000fe4000000000f */
[----:B------:R-:W-:-:S02]  /*4240*/  FFMA R55, R104, R110, R55 ;  /* 0x0000006e68377223 */ /* 0x000fc40000000037 */
[----:B---3--:R-:W-:Y:S02]  /*4250*/  FFMA R46, R84, R105, R46 ;  /* 0x00000069542e7223 */ /* 0x008fe4000000002e */
[C---:B------:R-:W-:Y:S02]  /*4260*/  FFMA R15, R26.reuse, R89, R15 ;  /* 0x000000591a0f7223 */ /* 0x040fe4000000000f */
[C---:B-----5:R-:W-:Y:S02]  /*4270*/  FFMA R21, R26.reuse, R68, R21 ;  /* 0x000000441a157223 */ /* 0x060fe40000000015 */
[----:B------:R-:W-:Y:S02]  /*4280*/  FFMA R22, R26, R72, R22 ;  /* 0x000000481a167223 */ /* 0x000fe40000000016 */
[----:B------:R-:W-:Y:S02]  /*4290*/  FFMA R118, R104, R118, R117 ;  /* 0x0000007668767223 */ /* 0x000fe40000000075 */
[----:B------:R-:W-:-:S02]  /*42a0*/  FFMA R100, R100, R105, R47 ;  /* 0x0000006964647223 */ /* 0x000fc4000000002f */
[----:B------:R-:W-:Y:S02]  /*42b0*/  FFMA R31, R136, R5, R31 ;  /* 0x00000005881f7223 */ /* 0x000fe4000000001f */
[----:B------:R-:W-:Y:S02]  /*42c0*/  FFMA R55, R111, R105, R55 ;  /* 0x000000696f377223 */ /* 0x000fe40000000037 */
[----:B------:R-:W-:Y:S01]  /*42d0*/  FFMA R3, R105, R77, R3 ;  /* 0x0000004d69037223 */ /* 0x000fe20000000003 */
[----:B------:R-:W1:Y:S01]  /*42e0*/  LDS.128 R108, [0x7a60] ;  /* 0x007a6000ff6c7984 */ /* 0x000e620000000c00 */
[----:B------:R-:W-:Y:S02]  /*42f0*/  FFMA R47, R106, R85, R46 ;  /* 0x000000556a2f7223 */ /* 0x000fe4000000002e */
[C---:B------:R-:W-:Y:S02]  /*4300*/  FFMA R15, R136.reuse, R90, R15 ;  /* 0x0000005a880f7223 */ /* 0x040fe4000000000f */
[----:B------:R-:W-:-:S02]  /*4310*/  FFMA R21, R136, R69, R21 ;  /* 0x0000004588157223 */ /* 0x000fc40000000015 */
[----:B--2---:R-:W-:Y:S02]  /*4320*/  FFMA R8, R8, R105, R43 ;  /* 0x0000006908087223 */ /* 0x004fe4000000002b */
[----:B------:R-:W-:Y:S02]  /*4330*/  FFMA R22, R136, R73, R22 ;  /* 0x0000004988167223 */ /* 0x000fe40000000016 */
[----:B------:R-:W-:Y:S02]  /*4340*/  FFMA R30, R119, R105, R118 ;  /* 0x00000069771e7223 */ /* 0x000fe40000000076 */
[----:B------:R-:W-:Y:S01]  /*4350*/  FFMA R31, R6, R137, R31 ;  /* 0x00000089061f7223 */ /* 0x000fe2000000001f */
[----:B------:R-:W-:Y:S01]  /*4360*/  LDS.128 R116, [0x70f0] ;  /* 0x0070f000ff747984 */ /* 0x000fe20000000c00 */
[----:B------:R-:W-:Y:S02]  /*4370*/  FFMA R35, R106, R78, R3 ;  /* 0x0000004e6a237223 */ /* 0x000fe40000000003 */
[----:B------:R-:W-:-:S02]  /*4380*/  FFMA R47, R26, R86, R47 ;  /* 0x000000561a2f7223 */ /* 0x000fc4000000002f */
[-C--:B------:R-:W-:Y:S02]  /*4390*/  FFMA R15, R91, R137.reuse, R15 ;  /* 0x000000895b0f7223 */ /* 0x080fe4000000000f */
[----:B------:R-:W-:Y:S01]  /*43a0*/  FFMA R6, R70, R137, R21 ;  /* 0x0000008946067223 */ /* 0x000fe20000000015 */
[----:B------:R-:W2:Y:S01]  /*43b0*/  LDS.128 R88, [0x83e0] ;  /* 0x0083e000ff587984 */ /* 0x000ea20000000c00 */
[----:B------:R-:W-:Y:S02]  /*43c0*/  FFMA R9, R106, R9, R8 ;  /* 0x000000096a097223 */ /* 0x000fe40000000008 */
[----:B------:R-:W-:Y:S02]  /*43d0*/  FFMA R21, R74, R137, R22 ;  /* 0x000000894a157223 */ /* 0x000fe40000000016 */
[----:B------:R-:W-:Y:S01]  /*43e0*/  FFMA R30, R120, R106, R30 ;  /* 0x0000006a781e7223 */ /* 0x000fe2000000001e */
[----:B------:R-:W-:Y:S01]  /*43f0*/  MOV R120, R76 ;  /* 0x0000004c00787202 */ /* 0x000fe20000000f00 */
[----:B------:R-:W-:-:S02]  /*4400*/  FFMA R35, R26, R79, R35 ;  /* 0x0000004f1a237223 */ /* 0x000fc40000000023 */
[----:B------:R-:W-:Y:S01]  /*4410*/  FFMA R47, R136, R87, R47 ;  /* 0x00000057882f7223 */ /* 0x000fe2000000002f */
[----:B------:R-:W3:Y:S01]  /*4420*/  LDS.128 R76, [0x6780] ;  /* 0x00678000ff4c7984 */ /* 0x000ee20000000c00 */
[----:B------:R-:W-:Y:S02]  /*4430*/  FFMA R10, R26, R10, R9 ;  /* 0x0000000a1a0a7223 */ /* 0x000fe40000000009 */
[----:B------:R-:W-:Y:S01]  /*4440*/  FFMA R21, R75, R138, R21 ;  /* 0x0000008a4b157223 */ /* 0x000fe20000000015 */
[----:B------:R-:W5:Y:S01]  /*4450*/  LDS.128 R84, [0x6d30] ;  /* 0x006d3000ff547984 */ /* 0x000f620000000c00 */
[----:B------:R-:W-:-:S03]  /*4460*/  FFMA R81, R106, R81, R80 ;  /* 0x000000516a517223 */ /* 0x000fc60000000050 */
[----:B------:R-:W3:Y:S01]  /*4470*/  LDS.128 R72, [0x8b70] ;  /* 0x008b7000ff487984 */ /* 0x000ee20000000c00 */
[----:B------:R-:W-:Y:S02]  /*4480*/  FFMA R46, R136, R11, R10 ;  /* 0x0000000b882e7223 */ /* 0x000fe4000000000a */
[----:B------:R-:W-:Y:S01]  /*4490*/  FFMA R43, R26, R82, R81 ;  /* 0x000000521a2b7223 */ /* 0x000fe20000000051 */
[----:B------:R-:W3:Y:S01]  /*44a0*/  LDS.128 R8, [0x65a0] ;  /* 0x0065a000ff087984 */ /* 0x000ee20000000c00 */
[----:B------:R-:W-:Y:S02]  /*44b0*/  FFMA R124, R124, R106, R18 ;  /* 0x0000006a7c7c7223 */ /* 0x000fe40000000012 */
[----:B------:R-:W-:Y:S02]  /*44c0*/  FFMA R6, R71, R138, R6 ;  /* 0x0000008a47067223 */ /* 0x000fe40000000006 */
[----:B------:R-:W3:Y:S01]  /*44d0*/  LDS.128 R68, [0x7c50] ;  /* 0x007c5000ff447984 */ /* 0x000ee20000000c00 */
[----:B------:R-:W-:-:S02]  /*44e0*/  FFMA R43, R136, R83, R43 ;  /* 0x00000053882b7223 */ /* 0x000fc4000000002b */
[----:B0-----:R-:W-:Y:S01]  /*44f0*/  FFMA R17, R128, R106, R17 ;  /* 0x0000006a80117223 */ /* 0x001fe20000000011 */
[----:B------:R-:W0:Y:S01]  /*4500*/  LDS.128 R80, [0x74c0] ;  /* 0x0074c000ff507984 */ /* 0x000e220000000c00 */
[C---:B------:R-:W-:Y:S01]  /*4510*/  FFMA R18, R26.reuse, R121, R30 ;  /* 0x000000791a127223 */ /* 0x040fe2000000001e */
[----:B------:R-:W-:Y:S01]  /*4520*/  MOV R128, R97 ;  /* 0x0000006100807202 */ /* 0x000fe20000000f00 */
[C---:B------:R-:W-:Y:S01]  /*4530*/  FFMA R125, R26.reuse, R125, R124 ;  /* 0x0000007d1a7d7223 */ /* 0x040fe2000000007c */
[----:B------:R-:W-:Y:S01]  /*4540*/  MOV R124, R96 ;  /* 0x00000060007c7202 */ /* 0x000fe20000000f00 */
[----:B------:R-:W-:Y:S02]  /*4550*/  FFMA R3, R26, R99, R98 ;  /* 0x000000631a037223 */ /* 0x000fe40000000062 */
[----:B------:R-:W0:Y:S01]  /*4560*/  LDS.128 R96, [0x85c0] ;  /* 0x0085c000ff607984 */ /* 0x000e220000000c00 */
[----:B------:R-:W-:Y:S01]  /*4570*/  FFMA R19, R132, R106, R19 ;  /* 0x0000006a84137223 */ /* 0x000fe20000000013 */
[----:B------:R-:W-:Y:S01]  /*4580*/  MOV R121, R94 ;  /* 0x0000005e00797202 */ /* 0x000fe20000000f00 */
[----:B------:R-:W-:Y:S01]  /*4590*/  FFMA R18, R136, R122, R18 ;  /* 0x0000007a88127223 */ /* 0x000fe20000000012 */
[----:B------:R-:W-:Y:S01]  /*45a0*/  MOV R132, R93 ;  /* 0x0000005d00847202 */ /* 0x000fe20000000f00 */
[----:B------:R-:W-:Y:S01]  /*45b0*/  FFMA R62, R26, R95, R62 ;  /* 0x0000005f1a3e7223 */ /* 0x000fe2000000003e */
[----:B------:R-:W-:-:S02]  /*45c0*/  MOV R122, R92 ;  /* 0x0000005c007a7202 */ /* 0x000fc40000000f00 */
[----:B------:R-:W0:Y:S01]  /*45d0*/  LDS.128 R92, [0x76a0] ;  /* 0x0076a000ff5c7984 */ /* 0x000e220000000c00 */
[----:B-1----:R-:W-:Y:S02]  /*45e0*/  FFMA R108, R108, R105, R51 ;  /* 0x000000696c6c7223 */ /* 0x002fe40000000033 */
[----:B------:R-:W-:Y:S02]  /*45f0*/  FFMA R51, R106, R101, R100 ;  /* 0x000000656a337223 */ /* 0x000fe40000000064 */
[----:B------:R-:W-:Y:S02]  /*4600*/  FFMA R54, R112, R105, R54 ;  /* 0x0000006970367223 */ /* 0x000fe40000000036 */
[----:B------:R-:W-:Y:S02]  /*4610*/  FFMA R109, R106, R109, R108 ;  /* 0x0000006d6a6d7223 */ /* 0x000fe4000000006c */
[----:B------:R-:W-:Y:S02]  /*4620*/  FFMA R129, R26, R129, R17 ;  /* 0x000000811a817223 */ /* 0x000fe40000000011 */
[----:B--2---:R-:W-:-:S02]  /*4630*/  FFMA R27, R136, R88, R27 ;  /* 0x00000058881b7223 */ /* 0x004fc4000000001b */
[----:B------:R-:W-:Y:S02]  /*4640*/  FFMA R51, R26, R102, R51 ;  /* 0x000000661a337223 */ /* 0x000fe40000000033 */
[----:B------:R-:W-:Y:S02]  /*4650*/  FFMA R113, R106, R113, R54 ;  /* 0x000000716a717223 */ /* 0x000fe40000000036 */
[----:B------:R-:W-:Y:S02]  /*4660*/  FFMA R54, R26, R110, R109 ;  /* 0x0000006e1a367223 */ /* 0x000fe4000000006d */
[----:B------:R-:W-:Y:S02]  /*4670*/  FFMA R55, R116, R106, R55 ;  /* 0x0000006a74377223 */ /* 0x000fe40000000037 */
[----:B------:R-:W-:Y:S01]  /*4680*/  FFMA R129, R136, R130, R129 ;  /* 0x0000008288817223 */ /* 0x000fe20000000081 */
[----:B------:R-:W-:Y:S01]  /*4690*/  MOV R130, R107 ;  /* 0x0000006b00827202 */ /* 0x000fe20000000f00 */
[----:B---3--:R-:W-:Y:S01]  /*46a0*/  FFMA R23, R26, R76, R23 ;  /* 0x0000004c1a177223 */ /* 0x008fe20000000017 */
[----:B------:R-:W-:Y:S01]  /*46b0*/  LDS.128 R104, [0x8200] ;  /* 0x00820000ff687984 */ /* 0x000fe20000000c00 */
[----:B-----5:R-:W-:-:S02]  /*46c0*/  FFMA R34, R136, R84, R34 ;  /* 0x0000005488227223 */ /* 0x020fc40000000022 */
[----:B------:R-:W-:Y:S02]  /*46d0*/  FFMA R27, R137, R89, R27 ;  /* 0x00000059891b7223 */ /* 0x000fe4000000001b */
[C---:B------:R-:W-:Y:S02]  /*46e0*/  FFMA R51, R136.reuse, R103, R51 ;  /* 0x0000006788337223 */ /* 0x040fe40000000033 */
[----:B------:R-:W-:Y:S01]  /*46f0*/  FFMA R72, R136, R72, R39 ;  /* 0x0000004888487223 */ /* 0x000fe20000000027 */
[----:B------:R-:W1:Y:S01]  /*4700*/  LDS.128 R100, [0x72e0] ;  /* 0x0072e000ff647984 */ /* 0x000e620000000c00 */
[C---:B------:R-:W-:Y:S02]  /*4710*/  FFMA R114, R26.reuse, R114, R113 ;  /* 0x000000721a727223 */ /* 0x040fe40000000071 */
[----:B------:R-:W-:Y:S02]  /*4720*/  FFMA R117, R26, R117, R55 ;  /* 0x000000751a757223 */ /* 0x000fe40000000037 */
[----:B------:R-:W-:-:S02]  /*4730*/  FFMA R54, R136, R111, R54 ;  /* 0x0000006f88367223 */ /* 0x000fc40000000036 */
[----:B------:R-:W-:Y:S01]  /*4740*/  FFMA R23, R136, R77, R23 ;  /* 0x0000004d88177223 */ /* 0x000fe20000000017 */
[----:B------:R-:W2:Y:S01]  /*4750*/  LDS.128 R108, [0x6b50] ;  /* 0x006b5000ff6c7984 */ /* 0x000ea20000000c00 */
[C---:B------:R-:W-:Y:S02]  /*4760*/  FFMA R34, R137.reuse, R85, R34 ;  /* 0x0000005589227223 */ /* 0x040fe40000000022 */
[----:B------:R-:W-:Y:S02]  /*4770*/  FFMA R90, R138, R90, R27 ;  /* 0x0000005a8a5a7223 */ /* 0x000fe4000000001b */
[----:B------:R-:W-:Y:S02]  /*4780*/  FFMA R73, R137, R73, R72 ;  /* 0x0000004989497223 */ /* 0x000fe40000000048 */
[C---:B------:R-:W-:Y:S02]  /*4790*/  FFMA R8, R136.reuse, R8, R62 ;  /* 0x0000000888087223 */ /* 0x040fe4000000003e */
[----:B------:R-:W-:-:S02]  /*47a0*/  FFMA R17, R136, R118, R117 ;  /* 0x0000007688117223 */ /* 0x000fc40000000075 */
[----:B------:R-:W-:Y:S02]  /*47b0*/  FFMA R55, R136, R115, R114 ;  /* 0x0000007388377223 */ /* 0x000fe40000000072 */
[----:B------:R-:W-:Y:S01]  /*47c0*/  FFMA R22, R78, R137, R23 ;  /* 0x000000894e167223 */ /* 0x000fe20000000017 */
[----:B------:R-:W3:Y:S01]  /*47d0*/  LDS.128 R112, [0x7a70] ;  /* 0x007a7000ff707984 */ /* 0x000ee20000000c00 */
[----:B------:R-:W-:Y:S02]  /*47e0*/  FFMA R30, R138, R86, R34 ;  /* 0x000000568a1e7223 */ /* 0x000fe40000000022 */
[----:B------:R-:W-:Y:S02]  /*47f0*/  FFMA R68, R136, R68, R35 ;  /* 0x0000004488447223 */ /* 0x000fe40000000023 */
[----:B------:R-:W-:Y:S02]  /*4800*/  FFMA R27, R139, R91, R90 ;  /* 0x0000005b8b1b7223 */ /* 0x000fe4000000005a */
[----:B------:R-:W-:Y:S01]  /*4810*/  FFMA R34, R138, R74, R73 ;  /* 0x0000004a8a227223 */ /* 0x000fe20000000049 */
[----:B------:R-:W5:Y:S01]  /*4820*/  LDS.128 R88, [0x6970] ;  /* 0x00697000ff587984 */ /* 0x000f620000000c00 */
[----:B------:R-:W-:-:S02]  /*4830*/  FFMA R9, R137, R9, R8 ;  /* 0x0000000989097223 */ /* 0x000fc40000000008 */
[----:B0-----:R-:W-:Y:S02]  /*4840*/  FFMA R80, R136, R80, R3 ;  /* 0x0000005088507223 */ /* 0x001fe40000000003 */
[----:B------:R-:W-:Y:S02]  /*4850*/  FFMA R17, R119, R137, R17 ;  /* 0x0000008977117223 */ /* 0x000fe40000000011 */
[----:B------:R-:W-:Y:S01]  /*4860*/  FFMA R22, R79, R138, R22 ;  /* 0x0000008a4f167223 */ /* 0x000fe20000000016 */
[----:B------:R-:W-:Y:S01]  /*4870*/  LDS.128 R116, [0x8990] ;  /* 0x00899000ff747984 */ /* 0x000fe20000000c00 */
[----:B------:R-:W-:Y:S02]  /*4880*/  FFMA R69, R137, R69, R68 ;  /* 0x0000004589457223 */ /* 0x000fe40000000044 */
[----:B------:R-:W-:Y:S01]  /*4890*/  FFMA R34, R139, R75, R34 ;  /* 0x0000004b8b227223 */ /* 0x000fe20000000022 */
[----:B------:R-:W0:Y:S01]  /*48a0*/  LDS.128 R76, [0x63c0] ;  /* 0x0063c000ff4c7984 */ /* 0x000e220000000c00 */
[----:B------:R-:W-:-:S02]  /*48b0*/  FFMA R25, R26, R96, R25 ;  /* 0x000000601a197223 */ /* 0x000fc40000000019 */
[C---:B------:R-:W-:Y:S01]  /*48c0*/  FFMA R9, R138.reuse, R10, R9 ;  /* 0x0000000a8a097223 */ /* 0x040fe20000000009 */
[----:B------:R-:W0:Y:S01]  /*48d0*/  LDS.128 R72, [R2.X4+0x80] ;  /* 0x0000800002487984 */ /* 0x000e220000004c00 */
[----:B------:R-:W-:Y:S02]  /*48e0*/  FFMA R80, R137, R81, R80 ;  /* 0x0000005189507223 */ /* 0x000fe40000000050 */
[----:B------:R-:W-:Y:S02]  /*48f0*/  FFMA R70, R138, R70, R69 ;  /* 0x000000468a467223 */ /* 0x000fe40000000045 */
[C---:B------:R-:W-:Y:S02]  /*4900*/  FFMA R133, R26.reuse, R133, R19 ;  /* 0x000000851a857223 */ /* 0x040fe40000000013 */
[----:B------:R-:W-:Y:S02]  /*4910*/  FFMA R59, R26, R92, R59 ;  /* 0x0000005c1a3b7223 */ /* 0x000fe4000000003b */
[----:B------:R-:W-:-:S02]  /*4920*/  FFMA R23, R136, R97, R25 ;  /* 0x0000006188177223 */ /* 0x000fc40000000019 */
[----:B------:R-:W-:Y:S02]  /*4930*/  FFMA R25, R139, R11, R9 ;  /* 0x0000000b8b197223 */ /* 0x000fe40000000009 */
[----:B------:R-:W-:Y:S01]  /*4940*/  FFMA R26, R138, R82, R80 ;  /* 0x000000528a1a7223 */ /* 0x000fe20000000050 */
[----:B------:R-:W0:Y:S01]  /*4950*/  LDS.128 R8, [0x7100] ;  /* 0x00710000ff087984 */ /* 0x000e220000000c00 */
[----:B------:R-:W-:Y:S02]  /*4960*/  FFMA R7, R7, R138, R31 ;  /* 0x0000008a07077223 */ /* 0x000fe4000000001f */
[C---:B------:R-:W-:Y:S02]  /*4970*/  FFMA R31, R139.reuse, R71, R70 ;  /* 0x000000478b1f7223 */ /* 0x040fe40000000046 */
[C---:B------:R-:W-:Y:S01]  /*4980*/  FFMA R26, R139.reuse, R83, R26 ;  /* 0x000000538b1a7223 */ /* 0x040fe2000000001a */
[----:B------:R-:W0:Y:S01]  /*4990*/  LDS.128 R68, [0x7890] ;  /* 0x00789000ff447984 */ /* 0x000e220000000c00 */
[----:B------:R-:W-:-:S03]  /*49a0*/  FFMA R30, R139, R87, R30 ;  /* 0x000000578b1e7223 */ /* 0x000fc6000000001e */
[----:B------:R-:W0:Y:S04]  /*49b0*/  LDS.128 R80, [0x61e0] ;  /* 0x0061e000ff507984 */ /* 0x000e280000000c00 */
[----:B------:R-:W0:Y:S01]  /*49c0*/  LDS.128 R84, [0x8020] ;  /* 0x00802000ff547984 */ /* 0x000e220000000c00 */
[----:B------:R-:W-:-:S04]  /*49d0*/  FFMA R59, R136, R93, R59 ;  /* 0x0000005d883b7223 */ /* 0x000fc8000000003b */
[-C--:B------:R-:W-:Y:S02]  /*49e0*/  FFMA R94, R94, R137.reuse, R59 ;  /* 0x000000895e5e7223 */ /* 0x080fe4000000003b */
[-C--:B-1----:R-:W-:Y:S02]  /*49f0*/  FFMA R46, R100, R137.reuse, R46 ;  /* 0x00000089642e7223 */ /* 0x082fe4000000002e */
[-C--:B------:R-:W-:Y:S02]  /*4a00*/  FFMA R47, R104, R137.reuse, R47 ;  /* 0x00000089682f7223 */ /* 0x080fe4000000002f */
[----:B------:R-:W-:Y:S02]  /*4a10*/  FFMA R3, R95, R138, R94 ;  /* 0x0000008a5f037223 */ /* 0x000fe4000000005e */
[-C--:B--2---:R-:W-:Y:S01]  /*4a20*/  FFMA R51, R108, R137.reuse, R51 ;  /* 0x000000896c337223 */ /* 0x084fe20000000033 */
[----:B------:R-:W1:Y:S01]  /*4a30*/  LDS.128 R92, [0x87b0] ;  /* 0x0087b000ff5c7984 */ /* 0x000e620000000c00 */
[----:B------:R-:W-:-:S02]  /*4a40*/  FFMA R4, R131, R137, R129 ;  /* 0x0000008983047223 */ /* 0x000fc40000000081 */
[C---:B------:R-:W-:Y:S02]  /*4a50*/  FFMA R46, R138.reuse, R101, R46 ;  /* 0x000000658a2e7223 */ /* 0x040fe4000000002e */
[----:B------:R-:W-:Y:S02]  /*4a60*/  FFMA R105, R138, R105, R47 ;  /* 0x000000698a697223 */ /* 0x000fe4000000002f */
[-C--:B------:R-:W-:Y:S02]  /*4a70*/  FFMA R23, R98, R137.reuse, R23 ;  /* 0x0000008962177223 */ /* 0x080fe40000000017 */
[C---:B------:R-:W-:Y:S02]  /*4a80*/  FFMA R19, R136.reuse, R126, R125 ;  /* 0x0000007e88137223 */ /* 0x040fe4000000007d */
[----:B------:R-:W-:Y:S02]  /*4a90*/  FFMA R133, R136, R134, R133 ;  /* 0x0000008688857223 */ /* 0x000fe40000000085 */
[----:B---3--:R-:W-:-:S02]  /*4aa0*/  FFMA R54, R112, R137, R54 ;  /* 0x0000008970367223 */ /* 0x008fc40000000036 */
[----:B------:R-:W-:Y:S02]  /*4ab0*/  FFMA R109, R138, R109, R51 ;  /* 0x0000006d8a6d7223 */ /* 0x000fe40000000033 */
[C---:B------:R-:W-:Y:S02]  /*4ac0*/  FFMA R51, R139.reuse, R102, R46 ;  /* 0x000000668b337223 */ /* 0x040fe4000000002e */
[----:B------:R-:W-:Y:S02]  /*4ad0*/  FFMA R106, R139, R106, R105 ;  /* 0x0000006a8b6a7223 */ /* 0x000fe40000000069 */
[-C--:B-----5:R-:W-:Y:S02]  /*4ae0*/  FFMA R4, R88, R138.reuse, R4 ;  /* 0x0000008a58047223 */ /* 0x0a0fe40000000004 */
[----:B------:R-:W-:Y:S02]  /*4af0*/  FFMA R23, R99, R138, R23 ;  /* 0x0000008a63177223 */ /* 0x000fe40000000017 */
[----:B------:R-:W2:Y:S01]  /*4b00*/  LDS.128 R96, [0x6000] ;  /* 0x00600000ff607984 */ /* 0x000ea20000000c00 */
[-C--:B------:R-:W-:Y:S01]  /*4b10*/  FFMA R18, R123, R137.reuse, R18 ;  /* 0x000000897b127223 */ /* 0x080fe20000000012 */
[----:B------:R-:W-:Y:S01]  /*4b20*/  MOV R112, R122 ;  /* 0x0000007a00707202 */ /* 0x000fe20000000f00 */
[----:B------:R-:W-:-:S02]  /*4b30*/  FFMA R19, R127, R137, R19 ;  /* 0x000000897f137223 */ /* 0x000fc40000000013 */
[-C--:B------:R-:W-:Y:S02]  /*4b40*/  FFMA R5, R135, R137.reuse, R133 ;  /* 0x0000008987057223 */ /* 0x080fe40000000085 */
[-C--:B0-----:R-:W-:Y:S02]  /*4b50*/  FFMA R43, R76, R137.reuse, R43 ;  /* 0x000000894c2b7223 */ /* 0x081fe4000000002b */
[----:B------:R-:W-:Y:S01]  /*4b60*/  FFMA R55, R116, R137, R55 ;  /* 0x0000008974377223 */ /* 0x000fe20000000037 */
[----:B------:R-:W-:Y:S01]  /*4b70*/  MOV R137, R121 ;  /* 0x0000007900897202 */ /* 0x000fe20000000f00 */
[----:B------:R-:W-:Y:S01]  /*4b80*/  FFMA R54, R138, R113, R54 ;  /* 0x000000718a367223 */ /* 0x000fe20000000036 */
[----:B------:R-:W-:Y:S01]  /*4b90*/  MOV R113, R120 ;  /* 0x0000007800717202 */ /* 0x000fe20000000f00 */
[----:B------:R-:W-:Y:S01]  /*4ba0*/  FFMA R39, R139, R89, R4 ;  /* 0x000000598b277223 */ /* 0x000fe20000000004 */
[----:B------:R-:W0:Y:S01]  /*4bb0*/  LDS.128 R120, [0x6f20] ;  /* 0x006f2000ff787984 */ /* 0x000e220000000c00 */
[----:B------:R-:W-:-:S02]  /*4bc0*/  FFMA R51, R72, R103, R51 ;  /* 0x0000006748337223 */ /* 0x000fc40000000033 */
[----:B------:R-:W-:Y:S01]  /*4bd0*/  FFMA R4, R72, R107, R106 ;  /* 0x0000006b48047223 */ /* 0x000fe2000000006a */
[----:B------:R-:W3:Y:S04]  /*4be0*/  LDS.128 R100, [0x65b0] ;  /* 0x0065b000ff647984 */ /* 0x000ee80000000c00 */
[----:B------:R-:W5:Y:S01]  /*4bf0*/  LDS.128 R104, [0x74d0] ;  /* 0x0074d000ff687984 */ /* 0x000f620000000c00 */
[----:B------:R-:W-:Y:S01]  /*4c00*/  FFMA R8, R8, R138, R17 ;  /* 0x0000008a08087223 */ /* 0x000fe20000000011 */
[----:B------:R-:W-:Y:S01]  /*4c10*/  MOV R108, R130 ;  /* 0x00000082006c7202 */ /* 0x000fe20000000f00 */
[----:B------:R-:W-:Y:S01]  /*4c20*/  FFMA R43, R138, R77, R43 ;  /* 0x0000004d8a2b7223 */ /* 0x000fe2000000002b */
[----:B------:R-:W-:Y:S01]  /*4c30*/  MOV R136, R128 ;  /* 0x0000008000887202 */ /* 0x000fe20000000f00 */
[-C--:B------:R-:W-:Y:S01]  /*4c40*/  FFMA R19, R68, R138.reuse, R19 ;  /* 0x0000008a44137223 */ /* 0x080fe20000000013 */
[----:B------:R-:W0:Y:S01]  /*4c50*/  LDS.128 R128, [0x6790] ;  /* 0x00679000ff807984 */ /* 0x000e220000000c00 */
[----:B------:R-:W-:-:S02]  /*4c60*/  FFMA R80, R80, R138, R15 ;  /* 0x0000008a50507223 */ /* 0x000fc4000000000f */
[C---:B------:R-:W-:Y:S02]  /*4c70*/  FFMA R9, R139.reuse, R9, R8 ;  /* 0x000000098b097223 */ /* 0x040fe40000000008 */
[C---:B------:R-:W-:Y:S02]  /*4c80*/  FFMA R47, R139.reuse, R78, R43 ;  /* 0x0000004e8b2f7223 */ /* 0x040fe4000000002b */
[----:B------:R-:W-:Y:S02]  /*4c90*/  FFMA R18, R84, R138, R18 ;  /* 0x0000008a54127223 */ /* 0x000fe40000000012 */
[C---:B------:R-:W-:Y:S02]  /*4ca0*/  FFMA R43, R139.reuse, R69, R19 ;  /* 0x000000458b2b7223 */ /* 0x040fe40000000013 */
[----:B------:R-:W-:Y:S02]  /*4cb0*/  FFMA R81, R139, R81, R80 ;  /* 0x000000518b517223 */ /* 0x000fe40000000050 */
[----:B------:R-:W-:-:S02]  /*4cc0*/  FFMA R10, R72, R10, R9 ;  /* 0x0000000a480a7223 */ /* 0x000fc40000000009 */
[----:B------:R-:W-:Y:S02]  /*4cd0*/  FFMA R35, R139, R85, R18 ;  /* 0x000000558b237223 */ /* 0x000fe40000000012 */
[C---:B------:R-:W-:Y:S02]  /*4ce0*/  FFMA R43, R72.reuse, R70, R43 ;  /* 0x00000046482b7223 */ /* 0x040fe4000000002b */
[C---:B------:R-:W-:Y:S02]  /*4cf0*/  FFMA R18, R72.reuse, R82, R81 ;  /* 0x0000005248127223 */ /* 0x040fe40000000051 */
[-C--:B------:R-:W-:Y:S02]  /*4d00*/  FFMA R19, R11, R73.reuse, R10 ;  /* 0x000000490b137223 */ /* 0x080fe4000000000a */
[----:B------:R-:W4:Y:S01]  /*4d10*/  LDS.128 R8, [0x6d40] ;  /* 0x006d4000ff087984 */ /* 0x000f220000000c00 */
[-C--:B------:R-:W-:Y:S02]  /*4d20*/  FFMA R43, R71, R73.reuse, R43 ;  /* 0x00000049472b7223 */ /* 0x080fe4000000002b */
[----:B------:R-:W-:Y:S01]  /*4d30*/  FFMA R18, R83, R73, R18 ;  /* 0x0000004953127223 */ /* 0x000fe20000000012 */
[----:B------:R-:W4:Y:S01]  /*4d40*/  LDS.128 R68, [0x83f0] ;  /* 0x0083f000ff447984 */ /* 0x000f220000000c00 */
[----:B------:R-:W-:-:S03]  /*4d50*/  FFMA R35, R72, R86, R35 ;  /* 0x0000005648237223 */ /* 0x000fc60000000023 */
[----:B------:R-:W4:Y:S01]  /*4d60*/  LDS.128 R80, [0x7c60] ;  /* 0x007c6000ff507984 */ /* 0x000f220000000c00 */
[----:B------:R-:W-:Y:S01]  /*4d70*/  MOV R116, R124 ;  /* 0x0000007c00747202 */ /* 0x000fe20000000f00 */
[----:B------:R-:W-:Y:S02]  /*4d80*/  FFMA R35, R87, R73, R35 ;  /* 0x0000004957237223 */ /* 0x000fe40000000023 */
[----:B------:R-:W4:Y:S01]  /*4d90*/  LDS.128 R124, [0x7e40] ;  /* 0x007e4000ff7c7984 */ /* 0x000f220000000c00 */
[----:B------:R-:W-:-:S03]  /*4da0*/  FFMA R47, R72, R79, R47 ;  /* 0x0000004f482f7223 */ /* 0x000fc6000000002f */
[----:B------:R-:W4:Y:S01]  /*4db0*/  LDS.128 R84, [0x8b80] ;  /* 0x008b8000ff547984 */ /* 0x000f220000000c00 */
[----:B-1----:R-:W-:-:S03]  /*4dc0*/  FFMA R5, R92, R138, R5 ;  /* 0x0000008a5c057223 */ /* 0x002fc60000000005 */
[----:B------:R-:W1:Y:S01]  /*4dd0*/  LDS.128 R76, [0x76b0] ;  /* 0x0076b000ff4c7984 */ /* 0x000e620000000c00 */
[C---:B------:R-:W-:Y:S02]  /*4de0*/  FFMA R46, R139.reuse, R93, R5 ;  /* 0x0000005d8b2e7223 */ /* 0x040fe40000000005 */
[-C--:B--2---:R-:W-:Y:S02]  /*4df0*/  FFMA R7, R96, R139.reuse, R7 ;  /* 0x0000008b60077223 */ /* 0x084fe40000000007 */
[----:B------:R-:W-:Y:S02]  /*4e00*/  FFMA R46, R72, R94, R46 ;  /* 0x0000005e482e7223 */ /* 0x000fe4000000002e */
[----:B0-----:R-:W-:Y:S02]  /*4e10*/  FFMA R120, R120, R139, R6 ;  /* 0x0000008b78787223 */ /* 0x001fe40000000006 */
[C---:B---3--:R-:W-:Y:S02]  /*4e20*/  FFMA R100, R72.reuse, R100, R25 ;  /* 0x0000006448647223 */ /* 0x048fe40000000019 */
[----:B------:R-:W-:Y:S01]  /*4e30*/  FFMA R110, R139, R110, R109 ;  /* 0x0000006e8b6e7223 */ /* 0x000fe2000000006d */
[----:B------:R-:W-:Y:S01]  /*4e40*/  MOV R109, R132 ;  /* 0x00000084006d7202 */ /* 0x000fe20000000f00 */
[C---:B------:R-:W-:Y:S01]  /*4e50*/  FFMA R6, R72.reuse, R97, R7 ;  /* 0x0000006148067223 */ /* 0x040fe20000000007 */
[----:B------:R-:W0:Y:S01]  /*4e60*/  LDS.128 R132, [0x85d0] ;  /* 0x0085d000ff847984 */ /* 0x000e220000000c00 */
[----:B-----5:R-:W-:-:S02]  /*4e70*/  FFMA R26, R72, R104, R26 ;  /* 0x00000068481a7223 */ /* 0x020fc4000000001a */
[----:B------:R-:W-:Y:S02]  /*4e80*/  FFMA R46, R95, R73, R46 ;  /* 0x000000495f2e7223 */ /* 0x000fe4000000002e */
[----:B------:R-:W2:Y:S01]  /*4e90*/  LDS.128 R92, [0x72f0] ;  /* 0x0072f000ff5c7984 */ /* 0x000ea20000000c00 */
[C---:B------:R-:W-:Y:S02]  /*4ea0*/  FFMA R101, R73.reuse, R101, R100 ;  /* 0x0000006549657223 */ /* 0x040fe40000000064 */
[----:B------:R-:W-:Y:S02]  /*4eb0*/  FFMA R6, R98, R73, R6 ;  /* 0x0000004962067223 */ /* 0x000fe40000000006 */
[----:B------:R-:W-:Y:S02]  /*4ec0*/  FFMA R105, R73, R105, R26 ;  /* 0x0000006949697223 */ /* 0x000fe4000000001a */
[----:B------:R-:W-:Y:S02]  /*4ed0*/  FFMA R22, R128, R139, R22 ;  /* 0x0000008b80167223 */ /* 0x000fe40000000016 */
[----:B------:R-:W-:-:S02]  /*4ee0*/  FFMA R102, R74, R102, R101 ;  /* 0x000000664a667223 */ /* 0x000fc40000000065 */
[----:B------:R-:W-:Y:S02]  /*4ef0*/  FFMA R6, R99, R74, R6 ;  /* 0x0000004a63067223 */ /* 0x000fe40000000006 */
[----:B------:R-:W-:Y:S01]  /*4f00*/  FFMA R26, R74, R106, R105 ;  /* 0x0000006a4a1a7223 */ /* 0x000fe20000000069 */
[----:B------:R-:W3:Y:S01]  /*4f10*/  LDS.128 R96, [0x6b60] ;  /* 0x006b6000ff607984 */ /* 0x000ee20000000c00 */
[----:B------:R-:W-:Y:S01]  /*4f20*/  FFMA R55, R138, R117, R55 ;  /* 0x000000758a377223 */ /* 0x000fe20000000037 */
[----:B------:R-:W-:Y:S01]  /*4f30*/  MOV R138, R109 ;  /* 0x0000006d008a7202 */ /* 0x000fe20000000f00 */
[C---:B------:R-:W-:Y:S01]  /*4f40*/  FFMA R22, R72.reuse, R129, R22 ;  /* 0x0000008148167223 */ /* 0x040fe20000000016 */
[----:B------:R-:W-:Y:S01]  /*4f50*/  MOV R129, R108 ;  /* 0x0000006c00817202 */ /* 0x000fe20000000f00 */
[----:B------:R-:W-:Y:S02]  /*4f60*/  FFMA R5, R72, R111, R110 ;  /* 0x0000006f48057223 */ /* 0x000fe4000000006e */
[C---:B------:R-:W-:Y:S01]  /*4f70*/  FFMA R25, R75.reuse, R103, R102 ;  /* 0x000000674b197223 */ /* 0x040fe20000000066 */
[----:B------:R-:W-:Y:S01]  /*4f80*/  LDS.128 R108, [0x78a0] ;  /* 0x0078a000ff6c7984 */ /* 0x000fe20000000c00 */
[----:B------:R-:W-:-:S03]  /*4f90*/  FFMA R26, R75, R107, R26 ;  /* 0x0000006b4b1a7223 */ /* 0x000fc6000000001a */
[----:B------:R-:W5:Y:S04]  /*4fa0*/  LDS.128 R104, [0x7a80] ;  /* 0x007a8000ff687984 */ /* 0x000f680000000c00 */
[----:B------:R-:W0:Y:S01]  /*4fb0*/  LDS.128 R100, [0x89a0] ;  /* 0x0089a000ff647984 */ /* 0x000e220000000c00 */
[C---:B----4-:R-:W-:Y:S02]  /*4fc0*/  FFMA R8, R72.reuse, R8, R30 ;  /* 0x0000000848087223 */ /* 0x050fe4000000001e */
[C---:B------:R-:W-:Y:S02]  /*4fd0*/  FFMA R68, R72.reuse, R68, R27 ;  /* 0x0000004448447223 */ /* 0x040fe4000000001b */
[----:B------:R-:W-:Y:S02]  /*4fe0*/  FFMA R80, R72, R80, R31 ;  /* 0x0000005048507223 */ /* 0x000fe4000000001f */
[----:B------:R-:W-:-:S02]  /*4ff0*/  FFMA R9, R73, R9, R8 ;  /* 0x0000000949097223 */ /* 0x000fc40000000008 */
[C---:B------:R-:W-:Y:S02]  /*5000*/  FFMA R69, R73.reuse, R69, R68 ;  /* 0x0000004549457223 */ /* 0x040fe40000000044 */
[----:B------:R-:W-:Y:S02]  /*5010*/  FFMA R81, R73, R81, R80 ;  /* 0x0000005149517223 */ /* 0x000fe40000000050 */
[-C--:B------:R-:W-:Y:S02]  /*5020*/  FFMA R21, R124, R139.reuse, R21 ;  /* 0x0000008b7c157223 */ /* 0x080fe40000000015 */
[----:B------:R-:W-:Y:S02]  /*5030*/  FFMA R10, R74, R10, R9 ;  /* 0x0000000a4a0a7223 */ /* 0x000fe40000000009 */
[----:B------:R-:W-:Y:S02]  /*5040*/  FFMA R34, R72, R84, R34 ;  /* 0x0000005448227223 */ /* 0x000fe40000000022 */
[----:B-1----:R-:W-:-:S02]  /*5050*/  FFMA R76, R76, R139, R3 ;  /* 0x0000008b4c4c7223 */ /* 0x002fc40000000003 */
[C---:B------:R-:W-:Y:S02]  /*5060*/  FFMA R70, R74.reuse, R70, R69 ;  /* 0x000000464a467223 */ /* 0x040fe40000000045 */
[----:B------:R-:W-:Y:S02]  /*5070*/  FFMA R82, R74, R82, R81 ;  /* 0x000000524a527223 */ /* 0x000fe40000000051 */
[C---:B------:R-:W-:Y:S02]  /*5080*/  FFMA R21, R72.reuse, R125, R21 ;  /* 0x0000007d48157223 */ /* 0x040fe40000000015 */
[----:B------:R-:W-:Y:S02]  /*5090*/  FFMA R85, R73, R85, R34 ;  /* 0x0000005549557223 */ /* 0x000fe40000000022 */
[C---:B------:R-:W-:Y:S02]  /*50a0*/  FFMA R30, R75.reuse, R11, R10 ;  /* 0x0000000b4b1e7223 */ /* 0x040fe4000000000a */
[----:B------:R-:W-:Y:S01]  /*50b0*/  FFMA R76, R72, R77, R76 ;  /* 0x0000004d484c7223 */ /* 0x000fe2000000004c */
[----:B------:R-:W1:Y:S01]  /*50c0*/  LDS.128 R8, [0x7110] ;  /* 0x00711000ff087984 */ /* 0x000e620000000c00 */
[----:B------:R-:W-:-:S02]  /*50d0*/  FFMA R27, R75, R71, R70 ;  /* 0x000000474b1b7223 */ /* 0x000fc40000000046 */
[----:B------:R-:W-:Y:S01]  /*50e0*/  FFMA R126, R126, R73, R21 ;  /* 0x000000497e7e7223 */ /* 0x000fe20000000015 */
[----:B------:R-:W4:Y:S01]  /*50f0*/  LDS.128 R68, [0x61f0] ;  /* 0x0061f000ff447984 */ /* 0x000f220000000c00 */
[----:B------:R-:W-:Y:S02]  /*5100*/  FFMA R31, R75, R83, R82 ;  /* 0x000000534b1f7223 */ /* 0x000fe40000000052 */
[----:B------:R-:W-:Y:S01]  /*5110*/  FFMA R39, R72, R90, R39 ;  /* 0x0000005a48277223 */ /* 0x000fe20000000027 */
[----:B------:R-:W1:Y:S01]  /*5120*/  LDS.128 R80, [0x8030] ;  /* 0x00803000ff507984 */ /* 0x000e620000000c00 */
[-C--:B------:R-:W-:Y:S02]  /*5130*/  FFMA R21, R130, R73.reuse, R22 ;  /* 0x0000004982157223 */ /* 0x080fe40000000016 */
[----:B------:R-:W-:Y:S02]  /*5140*/  FFMA R34, R74, R86, R85 ;  /* 0x000000564a227223 */ /* 0x000fe40000000055 */
[----:B------:R-:W-:-:S02]  /*5150*/  FFMA R22, R78, R73, R76 ;  /* 0x000000494e167223 */ /* 0x000fc4000000004c */
[C---:B------:R-:W-:Y:S02]  /*5160*/  FFMA R15, R139.reuse, R114, R54 ;  /* 0x000000728b0f7223 */ /* 0x040fe40000000036 */
[----:B------:R-:W-:Y:S02]  /*5170*/  FFMA R17, R139, R118, R55 ;  /* 0x000000768b117223 */ /* 0x000fe40000000037 */
[----:B------:R-:W-:Y:S01]  /*5180*/  FFMA R39, R91, R73, R39 ;  /* 0x000000495b277223 */ /* 0x000fe20000000027 */
[----:B------:R-:W-:Y:S01]  /*5190*/  LDS.64 R54, [R2.X4+0x90] ;  /* 0x0000900002367984 */ /* 0x000fe20000004a00 */
[----:B------:R-:W-:Y:S02]  /*51a0*/  FFMA R34, R75, R87, R34 ;  /* 0x000000574b227223 */ /* 0x000fe40000000022 */
[----:B------:R-:W-:Y:S01]  /*51b0*/  FFMA R22, R79, R74, R22 ;  /* 0x0000004a4f167223 */ /* 0x000fe20000000016 */
[----:B------:R-:W1:Y:S01]  /*51c0*/  LDS.128 R88, [0x63d0] ;  /* 0x0063d000ff587984 */ /* 0x000e620000000c00 */
[----:B0-----:R-:W-:-:S03]  /*51d0*/  FFMA R23, R132, R139, R23 ;  /* 0x0000008b84177223 */ /* 0x001fc60000000017 */
[----:B------:R-:W0:Y:S01]  /*51e0*/  LDS.128 R84, [0x6980] ;  /* 0x00698000ff547984 */ /* 0x000e220000000c00 */
[----:B--2---:R-:W-:-:S03]  /*51f0*/  FFMA R51, R92, R73, R51 ;  /* 0x000000495c337223 */ /* 0x004fc60000000033 */
[----:B------:R-:W2:Y:S01]  /*5200*/  LDS.128 R76, [0x8210] ;  /* 0x00821000ff4c7984 */ /* 0x000ea20000000c00 */
[C---:B------:R-:W-:Y:S01]  /*5210*/  FFMA R121, R72.reuse, R121, R120 ;  /* 0x0000007948797223 */ /* 0x040fe20000000078 */
[----:B------:R-:W-:Y:S01]  /*5220*/  MOV R130, R112 ;  /* 0x0000007000827202 */ /* 0x000fe20000000f00 */
[----:B------:R-:W-:Y:S02]  /*5230*/  FFMA R23, R72, R133, R23 ;  /* 0x0000008548177223 */ /* 0x000fe40000000017 */
[----:B------:R-:W-:Y:S01]  /*5240*/  FFMA R59, R74, R93, R51 ;  /* 0x0000005d4a3b7223 */ /* 0x000fe20000000033 */
[----:B------:R-:W-:Y:S01]  /*5250*/  MOV R51, R113 ;  /* 0x0000007100337202 */ /* 0x000fe20000000f00 */
[----:B------:R-:W-:Y:S02]  /*5260*/  FFMA R15, R72, R115, R15 ;  /* 0x00000073480f7223 */ /* 0x000fe4000000000f */
[----:B------:R-:W-:Y:S01]  /*5270*/  FFMA R7, R122, R73, R121 ;  /* 0x000000497a077223 */ /* 0x000fe20000000079 */
[----:B------:R-:W0:Y:S01]  /*5280*/  LDS.128 R112, [0x87c0] ;  /* 0x0087c000ff707984 */ /* 0x000e220000000c00 */
[----:B------:R-:W-:Y:S01]  /*5290*/  FFMA R17, R72, R119, R17 ;  /* 0x0000007748117223 */ /* 0x000fe20000000011 */
[----:B------:R-:W-:Y:S01]  /*52a0*/  MOV R128, R116 ;  /* 0x0000007400807202 */ /* 0x000fe20000000f00 */
[----:B---3--:R-:W-:-:S02]  /*52b0*/  FFMA R5, R96, R73, R5 ;  /* 0x0000004960057223 */ /* 0x008fc40000000005 */
[----:B------:R-:W-:Y:S02]  /*52c0*/  FFMA R23, R134, R73, R23 ;  /* 0x0000004986177223 */ /* 0x000fe40000000017 */
[----:B------:R-:W-:Y:S01]  /*52d0*/  FFMA R7, R123, R74, R7 ;  /* 0x0000004a7b077223 */ /* 0x000fe20000000007 */
[----:B------:R-:W-:Y:S01]  /*52e0*/  MOV R92, R136 ;  /* 0x00000088005c7202 */ /* 0x000fe20000000f00 */
[----:B------:R-:W3:Y:S01]  /*52f0*/  LDS.128 R120, [0x6010] ;  /* 0x00601000ff787984 */ /* 0x000ee20000000c00 */
[----:B------:R-:W-:Y:S01]  /*5300*/  FFMA R5, R74, R97, R5 ;  /* 0x000000614a057223 */ /* 0x000fe20000000005 */
[----:B------:R-:W-:Y:S01]  /*5310*/  MOV R96, R129 ;  /* 0x0000008100607202 */ /* 0x000fe20000000f00 */
[-C--:B-----5:R-:W-:Y:S01]  /*5320*/  FFMA R15, R104, R73.reuse, R15 ;  /* 0x00000049680f7223 */ /* 0x0a0fe2000000000f */
[----:B------:R-:W-:Y:S01]  /*5330*/  MOV R97, R128 ;  /* 0x0000008000617202 */ /* 0x000fe20000000f00 */
[----:B------:R-:W-:Y:S01]  /*5340*/  FFMA R17, R100, R73, R17 ;  /* 0x0000004964117223 */ /* 0x000fe20000000011 */
[----:B------:R-:W-:Y:S01]  /*5350*/  MOV R104, R138 ;  /* 0x0000008a00687202 */ /* 0x000fe20000000f00 */
[----:B------:R-:W-:Y:S01]  /*5360*/  FFMA R43, R108, R74, R43 ;  /* 0x0000004a6c2b7223 */ /* 0x000fe2000000002b */
[----:B------:R-:W-:Y:S01]  /*5370*/  MOV R108, R130 ;  /* 0x00000082006c7202 */ /* 0x000fe20000000f00 */
[-C--:B------:R-:W-:Y:S01]  /*5380*/  FFMA R3, R127, R74.reuse, R126 ;  /* 0x0000004a7f037223 */ /* 0x080fe2000000007e */
[----:B------:R-:W-:Y:S01]  /*5390*/  MOV R100, R137 ;  /* 0x0000008900647202 */ /* 0x000fe20000000f00 */
[-C--:B------:R-:W-:Y:S01]  /*53a0*/  FFMA R21, R131, R74.reuse, R21 ;  /* 0x0000004a83157223 */ /* 0x080fe20000000015 */
[----:B------:R-:W5:Y:S01]  /*53b0*/  LDS.128 R116, [0x6f30] ;  /* 0x006f3000ff747984 */ /* 0x000f620000000c00 */
[----:B------:R-:W-:-:S03]  /*53c0*/  FFMA R23, R135, R74, R23 ;  /* 0x0000004a87177223 */ /* 0x000fc60000000017 */
[----:B------:R-:W3:Y:S04]  /*53d0*/  LDS.128 R124, [0x7e50] ;  /* 0x007e5000ff7c7984 */ /* 0x000ee80000000c00 */
[----:B------:R-:W3:Y:S04]  /*53e0*/  LDS.128 R128, [0x67a0] ;  /* 0x0067a000ff807984 */ /* 0x000ee80000000c00 */
[----:B------:R-:W3:Y:S04]  /*53f0*/  LDS.128 R132, [0x76c0] ;  /* 0x0076c000ff847984 */ /* 0x000ee80000000c00 */
[----:B------:R-:W3:Y:S01]  /*5400*/  LDS.128 R136, [0x85e0] ;  /* 0x0085e000ff887984 */ /* 0x000ee20000000c00 */
[----:B-1----:R-:W-:-:S02]  /*5410*/  FFMA R8, R8, R74, R19 ;  /* 0x0000004a08087223 */ /* 0x002fc40000000013 */
[-C--:B----4-:R-:W-:Y:S02]  /*5420*/  FFMA R18, R68, R74.reuse, R18 ;  /* 0x0000004a44127223 */ /* 0x090fe40000000012 */
[----:B------:R-:W-:Y:S02]  /*5430*/  FFMA R35, R80, R74, R35 ;  /* 0x0000004a50237223 */ /* 0x000fe40000000023 */
[C---:B------:R-:W-:Y:S02]  /*5440*/  FFMA R9, R75.reuse, R9, R8 ;  /* 0x000000094b097223 */ /* 0x040fe40000000008 */
[C---:B------:R-:W-:Y:S02]  /*5450*/  FFMA R18, R75.reuse, R69, R18 ;  /* 0x000000454b127223 */ /* 0x040fe40000000012 */
[----:B------:R-:W-:Y:S02]  /*5460*/  FFMA R35, R75, R81, R35 ;  /* 0x000000514b237223 */ /* 0x000fe40000000023 */
[----:B------:R-:W-:-:S02]  /*5470*/  FFMA R47, R88, R73, R47 ;  /* 0x00000049582f7223 */ /* 0x000fc4000000002f */
[----:B0-----:R-:W-:Y:S02]  /*5480*/  FFMA R39, R84, R74, R39 ;  /* 0x0000004a54277223 */ /* 0x001fe40000000027 */
[----:B------:R-:W-:Y:S02]  /*5490*/  FFMA R10, R54, R10, R9 ;  /* 0x0000000a360a7223 */ /* 0x000fe40000000009 */
[----:B--2---:R-:W-:Y:S02]  /*54a0*/  FFMA R4, R76, R73, R4 ;  /* 0x000000494c047223 */ /* 0x004fe40000000004 */
[C---:B------:R-:W-:Y:S02]  /*54b0*/  FFMA R18, R54.reuse, R70, R18 ;  /* 0x0000004636127223 */ /* 0x040fe40000000012 */
[----:B------:R-:W-:Y:S02]  /*54c0*/  FFMA R35, R54, R82, R35 ;  /* 0x0000005236237223 */ /* 0x000fe40000000023 */
[----:B------:R-:W-:-:S02]  /*54d0*/  FFMA R62, R74, R89, R47 ;  /* 0x000000594a3e7223 */ /* 0x000fc4000000002f */
[----:B------:R-:W-:Y:S02]  /*54e0*/  FFMA R85, R75, R85, R39 ;  /* 0x000000554b557223 */ /* 0x000fe40000000027 */
[----:B------:R-:W-:Y:S02]  /*54f0*/  FFMA R4, R74, R77, R4 ;  /* 0x0000004d4a047223 */ /* 0x000fe40000000004 */
[-C--:B------:R-:W-:Y:S02]  /*5500*/  FFMA R19, R11, R55.reuse, R10 ;  /* 0x000000370b137223 */ /* 0x080fe4000000000a */
[-C--:B------:R-:W-:Y:S01]  /*5510*/  FFMA R18, R71, R55.reuse, R18 ;  /* 0x0000003747127223 */ /* 0x080fe20000000012 */
[----:B------:R-:W0:Y:S01]  /*5520*/  LDS.128 R8, [0x74e0] ;  /* 0x0074e000ff087984 */ /* 0x000e220000000c00 */
[----:B------:R-:W-:Y:S02]  /*5530*/  FFMA R35, R83, R55, R35 ;  /* 0x0000003753237223 */ /* 0x000fe40000000023 */
[----:B------:R-:W-:Y:S01]  /*5540*/  FFMA R62, R75, R90, R62 ;  /* 0x0000005a4b3e7223 */ /* 0x000fe2000000003e */
[----:B------:R-:W1:Y:S01]  /*5550*/  LDS.128 R68, [0x8400] ;  /* 0x00840000ff447984 */ /* 0x000e620000000c00 */
[----:B------:R-:W-:-:S02]  /*5560*/  FFMA R46, R112, R74, R46 ;  /* 0x0000004a702e7223 */ /* 0x000fc4000000002e */
[----:B------:R-:W-:Y:S01]  /*5570*/  FFMA R86, R54, R86, R85 ;  /* 0x0000005636567223 */ /* 0x000fe20000000055 */
[----:B------:R-:W2:Y:S01]  /*5580*/  LDS.128 R80, [0x6d50] ;  /* 0x006d5000ff507984 */ /* 0x000ea20000000c00 */
[C---:B------:R-:W-:Y:S02]  /*5590*/  FFMA R4, R75.reuse, R78, R4 ;  /* 0x0000004e4b047223 */ /* 0x040fe40000000004 */
[C---:B------:R-:W-:Y:S02]  /*55a0*/  FFMA R15, R74.reuse, R105, R15 ;  /* 0x000000694a0f7223 */ /* 0x040fe4000000000f */
[----:B------:R-:W-:Y:S02]  /*55b0*/  FFMA R17, R74, R101, R17 ;  /* 0x000000654a117223 */ /* 0x000fe40000000011 */
[----:B------:R-:W-:Y:S02]  /*55c0*/  FFMA R62, R54, R91, R62 ;  /* 0x0000005b363e7223 */ /* 0x000fe4000000003e */
[----:B---3--:R-:W-:Y:S01]  /*55d0*/  FFMA R120, R120, R75, R6 ;  /* 0x0000004b78787223 */ /* 0x008fe20000000006 */
[----:B------:R-:W3:Y:S01]  /*55e0*/  LDS.128 R88, [0x8b90] ;  /* 0x008b9000ff587984 */ /* 0x000ee20000000c00 */
[----:B------:R-:W-:-:S02]  /*55f0*/  FFMA R113, R75, R113, R46 ;  /* 0x000000714b717223 */ /* 0x000fc4000000002e */
[----:B------:R-:W-:Y:S01]  /*5600*/  FFMA R4, R54, R79, R4 ;  /* 0x0000004f36047223 */ /* 0x000fe20000000004 */
[----:B------:R-:W4:Y:S01]  /*5610*/  LDS.64 R46, [R2.X4+0xd8] ;  /* 0x0000d800022e7984 */ /* 0x000f220000004a00 */
[----:B------:R-:W-:Y:S02]  /*5620*/  FFMA R6, R87, R55, R86 ;  /* 0x0000003757067223 */ /* 0x000fe40000000056 */
[C---:B------:R-:W-:Y:S01]  /*5630*/  FFMA R59, R75.reuse, R94, R59 ;  /* 0x0000005e4b3b7223 */ /* 0x040fe2000000003b */
[----:B------:R-:W4:Y:S01]  /*5640*/  LDS.128 R76, [0x65c0] ;  /* 0x0065c000ff4c7984 */ /* 0x000f220000000c00 */
[C---:B------:R-:W-:Y:S02]  /*5650*/  FFMA R5, R75.reuse, R98, R5 ;  /* 0x000000624b057223 */ /* 0x040fe40000000005 */
[C---:B------:R-:W-:Y:S01]  /*5660*/  FFMA R15, R75.reuse, R106, R15 ;  /* 0x0000006a4b0f7223 */ /* 0x040fe2000000000f */
[----:B------:R-:W4:Y:S01]  /*5670*/  LDS.128 R84, [0x7c70] ;  /* 0x007c7000ff547984 */ /* 0x000f220000000c00 */
[----:B------:R-:W-:-:S02]  /*5680*/  FFMA R17, R75, R102, R17 ;  /* 0x000000664b117223 */ /* 0x000fc40000000011 */
[----:B------:R-:W-:Y:S02]  /*5690*/  FFMA R109, R75, R109, R43 ;  /* 0x0000006d4b6d7223 */ /* 0x000fe4000000002b */
[-C--:B-----5:R-:W-:Y:S02]  /*56a0*/  FFMA R116, R116, R75.reuse, R7 ;  /* 0x0000004b74747223 */ /* 0x0a0fe40000000007 */
[-C--:B------:R-:W-:Y:S02]  /*56b0*/  FFMA R124, R124, R75.reuse, R3 ;  /* 0x0000004b7c7c7223 */ /* 0x080fe40000000003 */
[-C--:B------:R-:W-:Y:S02]  /*56c0*/  FFMA R21, R128, R75.reuse, R21 ;  /* 0x0000004b80157223 */ /* 0x080fe40000000015 */
[-C--:B------:R-:W-:Y:S02]  /*56d0*/  FFMA R22, R132, R75.reuse, R22 ;  /* 0x0000004b84167223 */ /* 0x080fe40000000016 */
[----:B------:R-:W-:-:S02]  /*56e0*/  FFMA R136, R136, R75, R23 ;  /* 0x0000004b88887223 */ /* 0x000fc40000000017 */
[----:B------:R-:W5:Y:S01]  /*56f0*/  LDS.128 R72, [0x63e0] ;  /* 0x0063e000ff487984 */ /* 0x000f620000000c00 */
[C---:B0-----:R-:W-:Y:S02]  /*5700*/  FFMA R8, R54.reuse, R8, R26 ;  /* 0x0000000836087223 */ /* 0x041fe4000000001a */
[C---:B-1----:R-:W-:Y:S02]  /*5710*/  FFMA R68, R54.reuse, R68, R27 ;  /* 0x0000004436447223 */ /* 0x042fe4000000001b */
[C---:B--2---:R-:W-:Y:S02]  /*5720*/  FFMA R30, R54.reuse, R80, R30 ;  /* 0x00000050361e7223 */ /* 0x044fe4000000001e */
[----:B------:R-:W-:Y:S02]  /*5730*/  FFMA R136, R54, R137, R136 ;  /* 0x0000008936887223 */ /* 0x000fe40000000088 */
[C---:B------:R-:W-:Y:S02]  /*5740*/  FFMA R9, R55.reuse, R9, R8 ;  /* 0x0000000937097223 */ /* 0x040fe40000000008 */
[----:B------:R-:W-:-:S02]  /*5750*/  FFMA R69, R55, R69, R68 ;  /* 0x0000004537457223 */ /* 0x000fc40000000044 */
[----:B------:R-:W-:Y:S02]  /*5760*/  FFMA R81, R55, R81, R30 ;  /* 0x0000005137517223 */ /* 0x000fe4000000001e */
[----:B---3--:R-:W-:Y:S02]  /*5770*/  FFMA R34, R54, R88, R34 ;  /* 0x0000005836227223 */ /* 0x008fe40000000022 */
[----:B------:R-:W-:Y:S02]  /*5780*/  FFMA R138, R138, R55, R136 ;  /* 0x000000378a8a7223 */ /* 0x000fe40000000088 */
[----:B----4-:R-:W-:Y:S02]  /*5790*/  FFMA R10, R46, R10, R9 ;  /* 0x0000000a2e0a7223 */ /* 0x010fe40000000009 */
[----:B------:R-:W-:Y:S01]  /*57a0*/  FFMA R76, R54, R76, R25 ;  /* 0x0000004c364c7223 */ /* 0x000fe20000000019 */
[----:B------:R-:W-:Y:S01]  /*57b0*/  MOV R136, R100 ;  /* 0x0000006400887202 */ /* 0x000fe20000000f00 */
[----:B------:R-:W-:-:S02]  /*57c0*/  FFMA R70, R46, R70, R69 ;  /* 0x000000462e467223 */ /* 0x000fc40000000045 */
[C---:B------:R-:W-:Y:S01]  /*57d0*/  FFMA R84, R54.reuse, R84, R31 ;  /* 0x0000005436547223 */ /* 0x040fe2000000001f */
[----:B------:R-:W-:Y:S01]  /*57e0*/  MOV R105, R97 ;  /* 0x0000006100697202 */ /* 0x000fe20000000f00 */
[C---:B------:R-:W-:Y:S01]  /*57f0*/  FFMA R5, R54.reuse, R99, R5 ;  /* 0x0000006336057223 */ /* 0x040fe20000000005 */
[----:B------:R-:W-:Y:S01]  /*5800*/  MOV R106, R96 ;  /* 0x00000060006a7202 */ /* 0x000fe20000000f00 */
[----:B------:R-:W-:Y:S01]  /*5810*/  FFMA R17, R54, R103, R17 ;  /* 0x0000006736117223 */ /* 0x000fe20000000011 */
[----:B------:R-:W0:Y:S01]  /*5820*/  LDS.128 R96, [0x8220] ;  /* 0x00822000ff607984 */ /* 0x000e220000000c00 */
[----:B------:R-:W-:Y:S02]  /*5830*/  FFMA R30, R46, R82, R81 ;  /* 0x000000522e1e7223 */ /* 0x000fe40000000051 */
[C---:B------:R-:W-:Y:S01]  /*5840*/  FFMA R89, R55.reuse, R89, R34 ;  /* 0x0000005937597223 */ /* 0x040fe20000000022 */
[----:B------:R-:W1:Y:S01]  /*5850*/  LDS.128 R100, [0x6b70] ;  /* 0x006b7000ff647984 */ /* 0x000e620000000c00 */
[----:B------:R-:W-:-:S02]  /*5860*/  FFMA R77, R55, R77, R76 ;  /* 0x0000004d374d7223 */ /* 0x000fc4000000004c */
[----:B------:R-:W-:Y:S02]  /*5870*/  FFMA R27, R46, R139, R138 ;  /* 0x0000008b2e1b7223 */ /* 0x000fe4000000008a */
[----:B-----5:R-:W-:Y:S01]  /*5880*/  FFMA R62, R72, R55, R62 ;  /* 0x00000037483e7223 */ /* 0x020fe2000000003e */
[----:B------:R-:W-:Y:S01]  /*5890*/  MOV R139, R51 ;  /* 0x00000033008b7202 */ /* 0x000fe20000000f00 */
[----:B------:R-:W-:Y:S02]  /*58a0*/  FFMA R85, R55, R85, R84 ;  /* 0x0000005537557223 */ /* 0x000fe40000000054 */
[-C--:B------:R-:W-:Y:S02]  /*58b0*/  FFMA R43, R11, R47.reuse, R10 ;  /* 0x0000002f0b2b7223 */ /* 0x080fe4000000000a */
[----:B------:R-:W-:Y:S01]  /*58c0*/  FFMA R51, R71, R47, R70 ;  /* 0x0000002f47337223 */ /* 0x000fe20000000046 */
[----:B------:R-:W2:Y:S01]  /*58d0*/  LDS.128 R8, [0x89b0] ;  /* 0x0089b000ff087984 */ /* 0x000ea20000000c00 */
[----:B------:R-:W-:-:S02]  /*58e0*/  FFMA R62, R46, R73, R62 ;  /* 0x000000492e3e7223 */ /* 0x000fc4000000003e */
[----:B------:R-:W-:Y:S01]  /*58f0*/  FFMA R30, R83, R47, R30 ;  /* 0x0000002f531e7223 */ /* 0x000fe2000000001e */
[----:B------:R-:W3:Y:S01]  /*5900*/  LDS.128 R68, [0x7a90] ;  /* 0x007a9000ff447984 */ /* 0x000ee20000000c00 */
[----:B------:R-:W-:Y:S01]  /*5910*/  FFMA R34, R46, R90, R89 ;  /* 0x0000005a2e227223 */ /* 0x000fe20000000059 */
[----:B------:R-:W-:Y:S01]  /*5920*/  MOV R137, R92 ;  /* 0x0000005c00897202 */ /* 0x000fe20000000f00 */
[----:B------:R-:W-:Y:S01]  /*5930*/  FFMA R110, R54, R110, R109 ;  /* 0x0000006e366e7223 */ /* 0x000fe2000000006d */
[----:B------:R-:W4:Y:S01]  /*5940*/  LDS.128 R80, [0x7120] ;  /* 0x00712000ff507984 */ /* 0x000f220000000c00 */
[C---:B------:R-:W-:Y:S02]  /*5950*/  FFMA R78, R46.reuse, R78, R77 ;  /* 0x0000004e2e4e7223 */ /* 0x040fe4000000004d */
[----:B------:R-:W-:Y:S02]  /*5960*/  FFMA R86, R46, R86, R85 ;  /* 0x000000562e567223 */ /* 0x000fe40000000055 */
[----:B------:R-:W-:-:S02]  /*5970*/  FFMA R59, R54, R95, R59 ;  /* 0x0000005f363b7223 */ /* 0x000fc4000000003b */
[C---:B------:R-:W-:Y:S01]  /*5980*/  FFMA R114, R54.reuse, R114, R113 ;  /* 0x0000007236727223 */ /* 0x040fe20000000071 */
[----:B------:R-:W5:Y:S01]  /*5990*/  LDS.128 R92, [0x7300] ;  /* 0x00730000ff5c7984 */ /* 0x000f620000000c00 */
[----:B------:R-:W-:Y:S01]  /*59a0*/  FFMA R22, R54, R133, R22 ;  /* 0x0000008536167223 */ /* 0x000fe20000000016 */
[----:B------:R-:W-:Y:S01]  /*59b0*/  MOV R132, R105 ;  /* 0x0000006900847202 */ /* 0x000fe20000000f00 */
[----:B------:R-:W-:Y:S01]  /*59c0*/  FFMA R74, R74, R47, R62 ;  /* 0x0000002f4a4a7223 */ /* 0x000fe2000000003e */
[----:B------:R-:W-:Y:S01]  /*59d0*/  MOV R62, R106 ;  /* 0x0000006a003e7202 */ /* 0x000fe20000000f00 */
[----:B------:R-:W-:Y:S01]  /*59e0*/  FFMA R15, R54, R107, R15 ;  /* 0x0000006b360f7223 */ /* 0x000fe2000000000f */
[----:B------:R-:W-:Y:S01]  /*59f0*/  MOV R133, R104 ;  /* 0x0000006800857202 */ /* 0x000fe20000000f00 */
[----:B------:R-:W-:Y:S01]  /*5a00*/  FFMA R34, R91, R47, R34 ;  /* 0x0000002f5b227223 */ /* 0x000fe20000000022 */
[----:B------:R-:W-:Y:S01]  /*5a10*/  LDS.128 R104, [0x78b0] ;  /* 0x0078b000ff687984 */ /* 0x000fe20000000c00 */
[----:B------:R-:W-:Y:S01]  /*5a20*/  FFMA R7, R111, R55, R110 ;  /* 0x000000376f077223 */ /* 0x000fe2000000006e */
[----:B------:R-:W-:Y:S01]  /*5a30*/  MOV R138, R108 ;  /* 0x0000006c008a7202 */ /* 0x000fe20000000f00 */
[-C--:B------:R-:W-:Y:S01]  /*5a40*/  FFMA R39, R79, R47.reuse, R78 ;  /* 0x0000002f4f277223 */ /* 0x080fe2000000004e */
[----:B------:R-:W5:Y:S01]  /*5a50*/  LDS.128 R88, [0x6990] ;  /* 0x00699000ff587984 */ /* 0x000f620000000c00 */
[----:B------:R-:W-:-:S02]  /*5a60*/  FFMA R31, R87, R47, R86 ;  /* 0x0000002f571f7223 */ /* 0x000fc40000000056 */
[-C--:B------:R-:W-:Y:S01]  /*5a70*/  FFMA R3, R115, R55.reuse, R114 ;  /* 0x0000003773037223 */ /* 0x080fe20000000072 */
[----:B------:R-:W5:Y:S04]  /*5a80*/  LDS.128 R76, [0x6200] ;  /* 0x00620000ff4c7984 */ /* 0x000f680000000c00 */
[----:B------:R-:W5:Y:S04]  /*5a90*/  LDS.128 R84, [0x8040] ;  /* 0x00804000ff547984 */ /* 0x000f680000000c00 */
[----:B------:R-:W5:Y:S04]  /*5aa0*/  LDS.128 R108, [0x87d0] ;  /* 0x0087d000ff6c7984 */ /* 0x000f680000000c00 */
[----:B------:R-:W5:Y:S01]  /*5ab0*/  LDS.128 R112, [R2.X4+0xe0] ;  /* 0x0000e00002707984 */ /* 0x000f620000004c00 */
[----:B0-----:R-:W-:-:S02]  /*5ac0*/  FFMA R4, R96, R55, R4 ;  /* 0x0000003760047223 */ /* 0x001fc40000000004 */
[----:B-1----:R-:W-:Y:S02]  /*5ad0*/  FFMA R5, R100, R55, R5 ;  /* 0x0000003764057223 */ /* 0x002fe40000000005 */
[C---:B------:R-:W-:Y:S02]  /*5ae0*/  FFMA R120, R54.reuse, R121, R120 ;  /* 0x0000007936787223 */ /* 0x040fe40000000078 */
[C---:B------:R-:W-:Y:S02]  /*5af0*/  FFMA R116, R54.reuse, R117, R116 ;  /* 0x0000007536747223 */ /* 0x040fe40000000074 */
[C---:B------:R-:W-:Y:S02]  /*5b00*/  FFMA R125, R54.reuse, R125, R124 ;  /* 0x0000007d367d7223 */ /* 0x040fe4000000007c */
[----:B------:R-:W-:Y:S02]  /*5b10*/  FFMA R21, R54, R129, R21 ;  /* 0x0000008136157223 */ /* 0x000fe40000000015 */
[----:B--2---:R-:W-:-:S02]  /*5b20*/  FFMA R8, R8, R55, R17 ;  /* 0x0000003708087223 */ /* 0x004fc40000000011 */
[----:B---3--:R-:W-:Y:S02]  /*5b30*/  FFMA R15, R68, R55, R15 ;  /* 0x00000037440f7223 */ /* 0x008fe4000000000f */
[C---:B------:R-:W-:Y:S02]  /*5b40*/  FFMA R4, R46.reuse, R97, R4 ;  /* 0x000000612e047223 */ /* 0x040fe40000000004 */
[C---:B------:R-:W-:Y:S02]  /*5b50*/  FFMA R5, R46.reuse, R101, R5 ;  /* 0x000000652e057223 */ /* 0x040fe40000000005 */
[----:B----4-:R-:W-:Y:S02]  /*5b60*/  FFMA R19, R46, R80, R19 ;  /* 0x000000502e137223 */ /* 0x010fe40000000013 */
[-C--:B------:R-:W-:Y:S02]  /*5b70*/  FFMA R122, R122, R55.reuse, R120 ;  /* 0x000000377a7a7223 */ /* 0x080fe40000000078 */
[----:B------:R-:W-:-:S02]  /*5b80*/  FFMA R118, R118, R55, R116 ;  /* 0x0000003776767223 */ /* 0x000fc40000000074 */
[-C--:B------:R-:W-:Y:S02]  /*5b90*/  FFMA R23, R126, R55.reuse, R125 ;  /* 0x000000377e177223 */ /* 0x080fe4000000007d */
[-C--:B------:R-:W-:Y:S02]  /*5ba0*/  FFMA R130, R130, R55.reuse, R21 ;  /* 0x0000003782827223 */ /* 0x080fe40000000015 */
[-C--:B------:R-:W-:Y:S02]  /*5bb0*/  FFMA R134, R134, R55.reuse, R22 ;  /* 0x0000003786867223 */ /* 0x080fe40000000016 */
[----:B-----5:R-:W-:Y:S02]  /*5bc0*/  FFMA R59, R92, R55, R59 ;  /* 0x000000375c3b7223 */ /* 0x020fe4000000003b */
[C---:B------:R-:W-:Y:S02]  /*5bd0*/  FFMA R9, R46.reuse, R9, R8 ;  /* 0x000000092e097223 */ /* 0x040fe40000000008 */
[----:B------:R-:W-:-:S02]  /*5be0*/  FFMA R69, R46, R69, R15 ;  /* 0x000000452e457223 */ /* 0x000fc4000000000f */
[----:B------:R-:W-:Y:S02]  /*5bf0*/  FFMA R19, R47, R81, R19 ;  /* 0x000000512f137223 */ /* 0x000fe40000000013 */
[-C--:B------:R-:W-:Y:S02]  /*5c00*/  FFMA R15, R98, R47.reuse, R4 ;  /* 0x0000002f620f7223 */ /* 0x080fe40000000004 */
[----:B------:R-:W-:Y:S02]  /*5c10*/  FFMA R17, R102, R47, R5 ;  /* 0x0000002f66117223 */ /* 0x000fe40000000005 */
[C---:B------:R-:W-:Y:S02]  /*5c20*/  FFMA R55, R46.reuse, R88, R6 ;  /* 0x000000582e377223 */ /* 0x040fe40000000006 */
[C---:B------:R-:W-:Y:S02]  /*5c30*/  FFMA R104, R46.reuse, R104, R7 ;  /* 0x000000682e687223 */ /* 0x040fe40000000007 */
[----:B------:R-:W0:Y:S01]  /*5c40*/  LDS.128 R4, [0x7e60] ;  /* 0x007e6000ff047984 */ /* 0x000e220000000c00 */
[----:B------:R-:W-:-:S02]  /*5c50*/  FFMA R21, R46, R123, R122 ;  /* 0x0000007b2e157223 */ /* 0x000fc4000000007a */
[C---:B------:R-:W-:Y:S01]  /*5c60*/  FFMA R22, R46.reuse, R119, R118 ;  /* 0x000000772e167223 */ /* 0x040fe20000000076 */
[----:B------:R-:W-:Y:S01]  /*5c70*/  LDS.128 R120, [0x6f40] ;  /* 0x006f4000ff787984 */ /* 0x000fe20000000c00 */
[C---:B------:R-:W-:Y:S02]  /*5c80*/  FFMA R23, R46.reuse, R127, R23 ;  /* 0x0000007f2e177223 */ /* 0x040fe40000000017 */
[C---:B------:R-:W-:Y:S01]  /*5c90*/  FFMA R25, R46.reuse, R131, R130 ;  /* 0x000000832e197223 */ /* 0x040fe20000000082 */
[----:B------:R-:W-:Y:S01]  /*5ca0*/  LDS.128 R116, [0x6020] ;  /* 0x00602000ff747984 */ /* 0x000fe20000000c00 */
[C---:B------:R-:W-:Y:S02]  /*5cb0*/  FFMA R26, R46.reuse, R135, R134 ;  /* 0x000000872e1a7223 */ /* 0x040fe40000000086 */
[C---:B------:R-:W-:Y:S01]  /*5cc0*/  FFMA R93, R46.reuse, R93, R59 ;  /* 0x0000005d2e5d7223 */ /* 0x040fe2000000003b */
[----:B------:R-:W1:Y:S01]  /*5cd0*/  LDS.128 R128, [0x76d0] ;  /* 0x0076d000ff807984 */ /* 0x000e620000000c00 */
[----:B------:R-:W-:-:S02]  /*5ce0*/  FFMA R18, R46, R76, R18 ;  /* 0x0000004c2e127223 */ /* 0x000fc40000000012 */
[-C--:B------:R-:W-:Y:S01]  /*5cf0*/  FFMA R10, R10, R47.reuse, R9 ;  /* 0x0000002f0a0a7223 */ /* 0x080fe20000000009 */
[----:B------:R-:W-:Y:S01]  /*5d00*/  LDS.128 R124, [0x67b0] ;  /* 0x0067b000ff7c7984 */ /* 0x000fe20000000c00 */
[C---:B------:R-:W-:Y:S02]  /*5d10*/  FFMA R35, R46.reuse, R84, R35 ;  /* 0x000000542e237223 */ /* 0x040fe40000000023 */
[----:B------:R-:W-:Y:S02]  /*5d20*/  FFMA R3, R46, R108, R3 ;  /* 0x0000006c2e037223 */ /* 0x000fe40000000003 */
[----:B------:R-:W-:Y:S02]  /*5d30*/  FFMA R70, R70, R47, R69 ;  /* 0x0000002f46467223 */ /* 0x000fe40000000045 */
[----:B------:R-:W-:Y:S02]  /*5d40*/  FFMA R46, R112, R82, R19 ;  /* 0x00000052702e7223 */ /* 0x000fe40000000013 */
[----:B------:R-:W-:-:S02]  /*5d50*/  FFMA R77, R47, R77, R18 ;  /* 0x0000004d2f4d7223 */ /* 0x000fc40000000012 */
[----:B------:R-:W-:Y:S02]  /*5d60*/  FFMA R55, R47, R89, R55 ;  /* 0x000000592f377223 */ /* 0x000fe40000000037 */
[C---:B------:R-:W-:Y:S02]  /*5d70*/  FFMA R19, R112.reuse, R11, R10 ;  /* 0x0000000b70137223 */ /* 0x040fe4000000000a */
[----:B------:R-:W-:Y:S01]  /*5d80*/  FFMA R46, R83, R113, R46 ;  /* 0x00000071532e7223 */ /* 0x000fe2000000002e */
[----:B------:R-:W2:Y:S01]  /*5d90*/  LDS.128 R8, [0x65d0] ;  /* 0x0065d000ff087984 */ /* 0x000ea20000000c00 */
[----:B------:R-:W-:-:S03]  /*5da0*/  FFMA R18, R112, R71, R70 ;  /* 0x0000004770127223 */ /* 0x000fc60000000046 */
[----:B------:R-:W3:Y:S01]  /*5db0*/  LDS.128 R80, [0x6d60] ;  /* 0x006d6000ff507984 */ /* 0x000ee20000000c00 */
[----:B------:R-:W-:-:S03]  /*5dc0*/  FFMA R59, R112, R75, R74 ;  /* 0x0000004b703b7223 */ /* 0x000fc6000000004a */
[----:B------:R-:W4:Y:S01]  /*5dd0*/  LDS.128 R68, [0x74f0] ;  /* 0x0074f000ff447984 */ /* 0x000f220000000c00 */
[----:B------:R-:W-:-:S03]  /*5de0*/  FFMA R55, R112, R90, R55 ;  /* 0x0000005a70377223 */ /* 0x000fc60000000037 */
[----:B------:R-:W5:Y:S01]  /*5df0*/  LDS.128 R72, [0x85f0] ;  /* 0x0085f000ff487984 */ /* 0x000f620000000c00 */
[----:B------:R-:W-:-:S03]  /*5e00*/  FFMA R55, R91, R113, R55 ;  /* 0x000000715b377223 */ /* 0x000fc60000000037 */
[----:B------:R-:W5:Y:S01]  /*5e10*/  LDS.128 R88, [0x8ba0] ;  /* 0x008ba000ff587984 */ /* 0x000f620000000c00 */
[-C--:B0-----:R-:W-:Y:S02]  /*5e20*/  FFMA R4, R4, R47.reuse, R23 ;  /* 0x0000002f04047223 */ /* 0x081fe40000000017 */
[----:B------:R-:W-:Y:S02]  /*5e30*/  FFMA R94, R94, R47, R93 ;  /* 0x0000002f5e5e7223 */ /* 0x000fe4000000005d */
[C---:B------:R-:W-:Y:S02]  /*5e40*/  FFMA R54, R47.reuse, R85, R35 ;  /* 0x000000552f367223 */ /* 0x040fe40000000023 */
[C---:B------:R-:W-:Y:S02]  /*5e50*/  FFMA R4, R112.reuse, R5, R4 ;  /* 0x0000000570047223 */ /* 0x040fe40000000004 */
[----:B------:R-:W-:Y:S02]  /*5e60*/  FFMA R35, R112, R78, R77 ;  /* 0x0000004e70237223 */ /* 0x000fe4000000004d */
[----:B------:R-:W-:-:S02]  /*5e70*/  FFMA R109, R47, R109, R3 ;  /* 0x0000006d2f6d7223 */ /* 0x000fc40000000003 */
[C---:B------:R-:W-:Y:S02]  /*5e80*/  FFMA R54, R112.reuse, R86, R54 ;  /* 0x0000005670367223 */ /* 0x040fe40000000036 */
[----:B------:R-:W-:Y:S02]  /*5e90*/  FFMA R3, R112, R95, R94 ;  /* 0x0000005f70037223 */ /* 0x000fe4000000005e */
[----:B-1----:R-:W-:Y:S01]  /*5ea0*/  FFMA R26, R128, R47, R26 ;  /* 0x0000002f801a7223 */ /* 0x002fe2000000001a */
[----:B------:R-:W0:Y:S01]  /*5eb0*/  LDS.128 R92, [0x63f0] ;  /* 0x0063f000ff5c7984 */ /* 0x000e220000000c00 */
[-C--:B------:R-:W-:Y:S02]  /*5ec0*/  FFMA R6, R6, R113.reuse, R4 ;  /* 0x0000007106067223 */ /* 0x080fe40000000004 */
[----:B------:R-:W-:Y:S02]  /*5ed0*/  FFMA R35, R79, R113, R35 ;  /* 0x000000714f237223 */ /* 0x000fe40000000023 */
[----:B------:R-:W1:Y:S01]  /*5ee0*/  LDS.128 R76, [0x8410] ;  /* 0x00841000ff4c7984 */ /* 0x000e620000000c00 */
[----:B--2---:R-:W-:-:S02]  /*5ef0*/  FFMA R8, R112, R8, R39 ;  /* 0x0000000870087223 */ /* 0x004fc40000000027 */
[C---:B---3--:R-:W-:Y:S02]  /*5f00*/  FFMA R80, R112.reuse, R80, R30 ;  /* 0x0000005070507223 */ /* 0x048fe4000000001e */
[----:B----4-:R-:W-:Y:S02]  /*5f10*/  FFMA R68, R112, R68, R43 ;  /* 0x0000004470447223 */ /* 0x010fe4000000002b */
[C---:B------:R-:W-:Y:S02]  /*5f20*/  FFMA R9, R113.reuse, R9, R8 ;  /* 0x0000000971097223 */ /* 0x040fe40000000008 */
[----:B-----5:R-:W-:Y:S02]  /*5f30*/  FFMA R72, R72, R47, R27 ;  /* 0x0000002f48487223 */ /* 0x020fe4000000001b */
[----:B------:R-:W-:Y:S02]  /*5f40*/  FFMA R81, R113, R81, R80 ;  /* 0x0000005171517223 */ /* 0x000fe40000000050 */
[----:B------:R-:W-:-:S02]  /*5f50*/  FFMA R15, R112, R99, R15 ;  /* 0x00000063700f7223 */ /* 0x000fc4000000000f */
[----:B------:R-:W-:Y:S01]  /*5f60*/  FFMA R54, R87, R113, R54 ;  /* 0x0000007157367223 */ /* 0x000fe20000000036 */
[----:B------:R-:W-:Y:S01]  /*5f70*/  LDS.128 R96, [0x7310] ;  /* 0x00731000ff607984 */ /* 0x000fe20000000c00 */
[C---:B------:R-:W-:Y:S02]  /*5f80*/  FFMA R129, R112.reuse, R129, R26 ;  /* 0x0000008170817223 */ /* 0x040fe4000000001a */
[----:B------:R-:W-:Y:S01]  /*5f90*/  FFMA R69, R113, R69, R68 ;  /* 0x0000004571457223 */ /* 0x000fe20000000044 */
[----:B------:R-:W2:Y:S01]  /*5fa0*/  LDS.128 R84, [0x7c80] ;  /* 0x007c8000ff547984 */ /* 0x000ea20000000c00 */
[----:B------:R-:W-:Y:S02]  /*5fb0*/  FFMA R26, R7, R114, R6 ;  /* 0x00000072071a7223 */ /* 0x000fe40000000006 */
[----:B------:R-:W-:Y:S01]  /*5fc0*/  FFMA R105, R47, R105, R104 ;  /* 0x000000692f697223 */ /* 0x000fe20000000068 */
[----:B------:R-:W3:Y:S01]  /*5fd0*/  LDS.128 R4, [0x8230] ;  /* 0x00823000ff047984 */ /* 0x000ee20000000c00 */
[----:B------:R-:W-:-:S02]  /*5fe0*/  FFMA R72, R112, R73, R72 ;  /* 0x0000004970487223 */ /* 0x000fc40000000048 */
[----:B------:R-:W-:Y:S02]  /*5ff0*/  FFMA R10, R114, R10, R9 ;  /* 0x0000000a720a7223 */ /* 0x000fe40000000009 */
[----:B------:R-:W-:Y:S02]  /*6000*/  FFMA R34, R112, R88, R34 ;  /* 0x0000005870227223 */ /* 0x000fe40000000022 */
[C---:B------:R-:W-:Y:S02]  /*6010*/  FFMA R82, R114.reuse, R82, R81 ;  /* 0x0000005272527223 */ /* 0x040fe40000000051 */
[----:B------:R-:W-:Y:S02]  /*6020*/  FFMA R70, R114, R70, R69 ;  /* 0x0000004672467223 */ /* 0x000fe40000000045 */
[----:B------:R-:W-:Y:S02]  /*6030*/  FFMA R106, R112, R106, R105 ;  /* 0x0000006a706a7223 */ /* 0x000fe40000000069 */
[----:B------:R-:W-:-:S02]  /*6040*/  FFMA R43, R74, R113, R72 ;  /* 0x000000714a2b7223 */ /* 0x000fc40000000048 */
[----:B------:R-:W-:Y:S02]  /*6050*/  FFMA R89, R113, R89, R34 ;  /* 0x0000005971597223 */ /* 0x000fe40000000022 */
[----:B------:R-:W-:Y:S02]  /*6060*/  FFMA R110, R112, R110, R109 ;  /* 0x0000006e706e7223 */ /* 0x000fe4000000006d */
[-C--:B------:R-:W-:Y:S02]  /*6070*/  FFMA R116, R116, R47.reuse, R21 ;  /* 0x0000002f74747223 */ /* 0x080fe40000000015 */
[-C--:B------:R-:W-:Y:S02]  /*6080*/  FFMA R22, R120, R47.reuse, R22 ;  /* 0x0000002f78167223 */ /* 0x080fe40000000016 */
[----:B------:R-:W-:Y:S02]  /*6090*/  FFMA R124, R124, R47, R25 ;  /* 0x0000002f7c7c7223 */ /* 0x000fe40000000019 */
[----:B------:R-:W-:-:S02]  /*60a0*/  FFMA R30, R115, R11, R10 ;  /* 0x0000000b731e7223 */ /* 0x000fc4000000000a */
[C---:B------:R-:W-:Y:S01]  /*60b0*/  FFMA R34, R115.reuse, R83, R82 ;  /* 0x0000005373227223 */ /* 0x040fe20000000052 */
[----:B------:R-:W4:Y:S01]  /*60c0*/  LDS.128 R8, [0x7aa0] ;  /* 0x007aa000ff087984 */ /* 0x000f220000000c00 */
[----:B------:R-:W-:Y:S02]  /*60d0*/  FFMA R47, R115, R71, R70 ;  /* 0x00000047732f7223 */ /* 0x000fe40000000046 */
[----:B------:R-:W-:Y:S01]  /*60e0*/  FFMA R43, R75, R114, R43 ;  /* 0x000000724b2b7223 */ /* 0x000fe2000000002b */
[----:B------:R-:W5:Y:S01]  /*60f0*/  LDS.128 R80, [0x8050] ;  /* 0x00805000ff507984 */ /* 0x000f620000000c00 */
[----:B------:R-:W-:-:S03]  /*6100*/  FFMA R21, R107, R113, R106 ;  /* 0x000000716b157223 */ /* 0x000fc6000000006a */
[----:B------:R-:W4:Y:S01]  /*6110*/  LDS.128 R68, [0x89c0] ;  /* 0x0089c000ff447984 */ /* 0x000f220000000c00 */
[----:B------:R-:W-:-:S03]  /*6120*/  FFMA R121, R112, R121, R22 ;  /* 0x0000007970797223 */ /* 0x000fc60000000016 */
[----:B------:R-:W4:Y:S01]  /*6130*/  LDS.128 R72, [0x6210] ;  /* 0x00621000ff487984 */ /* 0x000f220000000c00 */
[----:B------:R-:W-:-:S03]  /*6140*/  FFMA R22, R111, R113, R110 ;  /* 0x000000716f167223 */ /* 0x000fc6000000006e */
[----:B------:R-:W5:Y:S04]  /*6150*/  LDS.128 R104, [0x87e0] ;  /* 0x0087e000ff687984 */ /* 0x000f680000000c00 */
[----:B------:R-:W5:Y:S01]  /*6160*/  LDS.128 R108, [R2.X4+0xf0] ;  /* 0x0000f000026c7984 */ /* 0x000f620000004c00 */
[----:B0-----:R-:W-:Y:S02]  /*6170*/  FFMA R59, R92, R113, R59 ;  /* 0x000000715c3b7223 */ /* 0x001fe4000000003b */
[----:B------:R-:W-:Y:S02]  /*6180*/  FFMA R90, R114, R90, R89 ;  /* 0x0000005a725a7223 */ /* 0x000fe40000000059 */
[C---:B------:R-:W-:Y:S02]  /*6190*/  FFMA R17, R112.reuse, R103, R17 ;  /* 0x0000006770117223 */ /* 0x040fe40000000011 */
[C---:B-1----:R-:W-:Y:S01]  /*61a0*/  FFMA R76, R112.reuse, R76, R51 ;  /* 0x0000004c704c7223 */ /* 0x042fe20000000033 */
[----:B------:R-:W0:Y:S01]  /*61b0*/  LDS.128 R100, [0x6b80] ;  /* 0x006b8000ff647984 */ /* 0x000e220000000c00 */
[----:B--2---:R-:W-:-:S02]  /*61c0*/  FFMA R84, R112, R84, R31 ;  /* 0x0000005470547223 */ /* 0x004fc4000000001f */
[----:B------:R-:W-:Y:S02]  /*61d0*/  FFMA R93, R114, R93, R59 ;  /* 0x0000005d725d7223 */ /* 0x000fe4000000003b */
[----:B------:R-:W-:Y:S02]  /*61e0*/  FFMA R3, R96, R113, R3 ;  /* 0x0000007160037223 */ /* 0x000fe40000000003 */
[----:B------:R-:W-:Y:S02]  /*61f0*/  FFMA R77, R113, R77, R76 ;  /* 0x0000004d714d7223 */ /* 0x000fe4000000004c */
[----:B------:R-:W-:Y:S02]  /*6200*/  FFMA R59, R115, R91, R90 ;  /* 0x0000005b733b7223 */ /* 0x000fe4000000005a */
[----:B---3--:R-:W-:Y:S01]  /*6210*/  FFMA R4, R4, R113, R15 ;  /* 0x0000007104047223 */ /* 0x008fe2000000000f */
[----:B------:R-:W1:Y:S01]  /*6220*/  LDS.128 R88, [0x78c0] ;  /* 0x0078c000ff587984 */ /* 0x000e620000000c00 */
[----:B------:R-:W-:-:S02]  /*6230*/  FFMA R85, R113, R85, R84 ;  /* 0x0000005571557223 */ /* 0x000fc40000000054 */
[C---:B------:R-:W-:Y:S02]  /*6240*/  FFMA R97, R114.reuse, R97, R3 ;  /* 0x0000006172617223 */ /* 0x040fe40000000003 */
[C---:B------:R-:W-:Y:S02]  /*6250*/  FFMA R78, R114.reuse, R78, R77 ;  /* 0x0000004e724e7223 */ /* 0x040fe4000000004d */
[----:B------:R-:W-:Y:S02]  /*6260*/  FFMA R3, R114, R5, R4 ;  /* 0x0000000572037223 */ /* 0x000fe40000000004 */
[----:B------:R-:W-:Y:S02]  /*6270*/  FFMA R122, R122, R113, R121 ;  /* 0x000000717a7a7223 */ /* 0x000fe40000000079 */
[----:B------:R-:W-:Y:S02]  /*6280*/  FFMA R86, R114, R86, R85 ;  /* 0x0000005672567223 */ /* 0x000fe40000000055 */
[----:B------:R-:W-:-:S02]  /*6290*/  FFMA R94, R115, R94, R93 ;  /* 0x0000005e735e7223 */ /* 0x000fc4000000005d */
[-C--:B----4-:R-:W-:Y:S02]  /*62a0*/  FFMA R8, R8, R113.reuse, R18 ;  /* 0x0000007108087223 */ /* 0x090fe40000000012 */
[----:B-----5:R-:W-:Y:S02]  /*62b0*/  FFMA R54, R80, R114, R54 ;  /* 0x0000007250367223 */ /* 0x020fe40000000036 */
[C---:B------:R-:W-:Y:S02]  /*62c0*/  FFMA R3, R115.reuse, R6, R3 ;  /* 0x0000000673037223 */ /* 0x040fe40000000003 */
[----:B------:R-:W-:Y:S02]  /*62d0*/  FFMA R18, R68, R113, R19 ;  /* 0x0000007144127223 */ /* 0x000fe40000000013 */
[----:B------:R-:W-:Y:S02]  /*62e0*/  FFMA R31, R115, R79, R78 ;  /* 0x0000004f731f7223 */ /* 0x000fe4000000004e */
[-C--:B------:R-:W-:Y:S01]  /*62f0*/  FFMA R19, R72, R114.reuse, R35 ;  /* 0x0000007248137223 */ /* 0x080fe20000000023 */
[----:B------:R-:W2:Y:S01]  /*6300*/  LDS.128 R76, [0x7130] ;  /* 0x00713000ff4c7984 */ /* 0x000ea20000000c00 */
[----:B------:R-:W-:-:S02]  /*6310*/  FFMA R35, R104, R114, R22 ;  /* 0x0000007268237223 */ /* 0x000fc40000000016 */
[----:B------:R-:W-:Y:S02]  /*6320*/  FFMA R117, R112, R117, R116 ;  /* 0x0000007570757223 */ /* 0x000fe40000000074 */
[----:B------:R-:W-:Y:S02]  /*6330*/  FFMA R22, R115, R81, R54 ;  /* 0x0000005173167223 */ /* 0x000fe40000000036 */
[----:B------:R-:W-:Y:S02]  /*6340*/  FFMA R25, R123, R114, R122 ;  /* 0x000000727b197223 */ /* 0x000fe4000000007a */
[----:B------:R-:W-:Y:S01]  /*6350*/  FFMA R51, R115, R87, R86 ;  /* 0x0000005773337223 */ /* 0x000fe20000000056 */
[----:B------:R-:W-:Y:S01]  /*6360*/  LDS.128 R120, [0x6f50] ;  /* 0x006f5000ff787984 */ /* 0x000fe20000000c00 */
[C---:B------:R-:W-:Y:S02]  /*6370*/  FFMA R54, R108.reuse, R95, R94 ;  /* 0x0000005f6c367223 */ /* 0x040fe4000000005e */
[----:B------:R-:W-:Y:S01]  /*6380*/  FFMA R3, R108, R7, R3 ;  /* 0x000000076c037223 */ /* 0x000fe20000000003 */
[----:B------:R-:W3:Y:S01]  /*6390*/  LDS.128 R84, [0x69a0] ;  /* 0x0069a000ff547984 */ /* 0x000ee20000000c00 */
[----:B------:R-:W-:-:S03]  /*63a0*/  FFMA R118, R118, R113, R117 ;  /* 0x0000007176767223 */ /* 0x000fc60000000075 */
[----:B------:R-:W4:Y:S01]  /*63b0*/  LDS.128 R92, [0x8600] ;  /* 0x00860000ff5c7984 */ /* 0x000f220000000c00 */
[----:B------:R-:W-:-:S03]  /*63c0*/  FFMA R18, R114, R69, R18 ;  /* 0x0000004572127223 */ /* 0x000fc60000000012 */
[----:B------:R-:W5:Y:S01]  /*63d0*/  LDS.128 R4, [0x65e0] ;  /* 0x0065e000ff047984 */ /* 0x000f620000000c00 */
[----:B------:R-:W-:Y:S02]  /*63e0*/  FFMA R23, R119, R114, R118 ;  /* 0x0000007277177223 */ /* 0x000fe40000000076 */
[----:B------:R-:W-:Y:S01]  /*63f0*/  FFMA R18, R115, R70, R18 ;  /* 0x0000004673127223 */ /* 0x000fe20000000012 */
[----:B------:R-:W3:Y:S03]  /*6400*/  LDS.128 R116, [0x6030] ;  /* 0x00603000ff747984 */ /* 0x000ee60000000c00 */
[----:B------:R-:W-:Y:S02]  /*6410*/  FFMA R18, R108, R71, R18 ;  /* 0x000000476c127223 */ /* 0x000fe40000000012 */
[----:B------:R-:W4:Y:S01]  /*6420*/  LDS.128 R68, [0x8420] ;  /* 0x00842000ff447984 */ /* 0x000f220000000c00 */
[----:B------:R-:W-:-:S02]  /*6430*/  FFMA R8, R114, R9, R8 ;  /* 0x0000000972087223 */ /* 0x000fc40000000008 */
[----:B0-----:R-:W-:Y:S02]  /*6440*/  FFMA R17, R100, R113, R17 ;  /* 0x0000007164117223 */ /* 0x001fe40000000011 */
[C---:B------:R-:W-:Y:S02]  /*6450*/  FFMA R10, R115.reuse, R10, R8 ;  /* 0x0000000a730a7223 */ /* 0x040fe40000000008 */
[----:B------:R-:W-:Y:S02]  /*6460*/  FFMA R15, R114, R101, R17 ;  /* 0x00000065720f7223 */ /* 0x000fe40000000011 */
[----:B-1----:R-:W-:Y:S02]  /*6470*/  FFMA R21, R88, R114, R21 ;  /* 0x0000007258157223 */ /* 0x002fe40000000015 */
[----:B------:R-:W-:Y:S02]  /*6480*/  FFMA R19, R115, R73, R19 ;  /* 0x0000004973137223 */ /* 0x000fe40000000013 */
[----:B------:R-:W-:-:S02]  /*6490*/  FFMA R22, R108, R82, R22 ;  /* 0x000000526c167223 */ /* 0x000fc40000000016 */
[C---:B------:R-:W-:Y:S02]  /*64a0*/  FFMA R17, R108.reuse, R11, R10 ;  /* 0x0000000b6c117223 */ /* 0x040fe4000000000a */
[----:B------:R-:W0:Y:S01]  /*64b0*/  LDS.128 R8, [0x7500] ;  /* 0x00750000ff087984 */ /* 0x000e220000000c00 */
[----:B------:R-:W-:Y:S02]  /*64c0*/  FFMA R89, R115, R89, R21 ;  /* 0x0000005973597223 */ /* 0x000fe40000000015 */
[----:B------:R-:W-:Y:S02]  /*64d0*/  FFMA R19, R108, R74, R19 ;  /* 0x0000004a6c137223 */ /* 0x000fe40000000013 */
[----:B------:R-:W-:Y:S02]  /*64e0*/  FFMA R22, R83, R109, R22 ;  /* 0x0000006d53167223 */ /* 0x000fe40000000016 */
[----:B------:R-:W1:Y:S01]  /*64f0*/  LDS.128 R80, [0x8bb0] ;  /* 0x008bb000ff507984 */ /* 0x000e620000000c00 */
[----:B------:R-:W-:-:S02]  /*6500*/  FFMA R124, R112, R125, R124 ;  /* 0x0000007d707c7223 */ /* 0x000fc4000000007c */
[----:B------:R-:W-:Y:S02]  /*6510*/  FFMA R90, R108, R90, R89 ;  /* 0x0000005a6c5a7223 */ /* 0x000fe40000000059 */
[-C--:B--2---:R-:W-:Y:S02]  /*6520*/  FFMA R46, R76, R114.reuse, R46 ;  /* 0x000000724c2e7223 */ /* 0x084fe4000000002e */
[----:B------:R-:W-:Y:S02]  /*6530*/  FFMA R19, R75, R109, R19 ;  /* 0x0000006d4b137223 */ /* 0x000fe40000000013 */
[----:B------:R-:W2:Y:S01]  /*6540*/  LDS.128 R72, [0x6d70] ;  /* 0x006d7000ff487984 */ /* 0x000ea20000000c00 */
[-C--:B------:R-:W-:Y:S02]  /*6550*/  FFMA R126, R126, R113.reuse, R124 ;  /* 0x000000717e7e7223 */ /* 0x080fe4000000007c */
[----:B------:R-:W-:Y:S02]  /*6560*/  FFMA R129, R130, R113, R129 ;  /* 0x0000007182817223 */ /* 0x000fe40000000081 */
[----:B---3--:R-:W-:-:S02]  /*6570*/  FFMA R55, R84, R114, R55 ;  /* 0x0000007254377223 */ /* 0x008fc40000000037 */
[-C--:B------:R-:W-:Y:S02]  /*6580*/  FFMA R120, R120, R115.reuse, R25 ;  /* 0x0000007378787223 */ /* 0x080fe40000000019 */
[----:B----4-:R-:W-:Y:S02]  /*6590*/  FFMA R43, R92, R115, R43 ;  /* 0x000000735c2b7223 */ /* 0x010fe4000000002b */
[C---:B-----5:R-:W-:Y:S02]  /*65a0*/  FFMA R4, R108.reuse, R4, R30 ;  /* 0x000000046c047223 */ /* 0x060fe4000000001e */
[----:B------:R-:W-:Y:S02]  /*65b0*/  FFMA R77, R115, R77, R46 ;  /* 0x0000004d734d7223 */ /* 0x000fe4000000002e */
[----:B------:R-:W-:Y:S02]  /*65c0*/  FFMA R25, R91, R109, R90 ;  /* 0x0000006d5b197223 */ /* 0x000fe4000000005a */
[----:B------:R-:W3:Y:S01]  /*65d0*/  LDS.128 R88, [0x7320] ;  /* 0x00732000ff587984 */ /* 0x000ee20000000c00 */
[----:B------:R-:W-:Y:S01]  /*65e0*/  FFMA R85, R115, R85, R55 ;  /* 0x0000005573557223 */ /* 0x000fe20000000037 */
[----:B------:R-:W-:Y:S01]  /*65f0*/  MOV R112, R133 ;  /* 0x0000008500707202 */ /* 0x000fe20000000f00 */
[----:B------:R-:W-:Y:S01]  /*6600*/  FFMA R93, R108, R93, R43 ;  /* 0x0000005d6c5d7223 */ /* 0x000fe2000000002b */
[----:B------:R-:W-:Y:S01]  /*6610*/  MOV R96, R132 ;  /* 0x0000008400607202 */ /* 0x000fe20000000f00 */
[----:B------:R-:W-:Y:S01]  /*6620*/  FFMA R5, R109, R5, R4 ;  /* 0x000000056d057223 */ /* 0x000fe20000000004 */
[----:B------:R-:W-:Y:S01]  /*6630*/  LDS.128 R132, [0x67c0] ;  /* 0x0067c000ff847984 */ /* 0x000fe20000000c00 */
[----:B------:R-:W-:-:S02]  /*6640*/  FFMA R27, R127, R114, R126 ;  /* 0x000000727f1b7223 */ /* 0x000fc4000000007e */
[----:B------:R-:W-:Y:S01]  /*6650*/  FFMA R39, R131, R114, R129 ;  /* 0x0000007283277223 */ /* 0x000fe20000000081 */
[----:B------:R-:W4:Y:S01]  /*6660*/  LDS.128 R124, [0x7e70] ;  /* 0x007e7000ff7c7984 */ /* 0x000f220000000c00 */
[----:B------:R-:W-:-:S03]  /*6670*/  FFMA R21, R108, R78, R77 ;  /* 0x0000004e6c157223 */ /* 0x000fc6000000004d */
[----:B------:R-:W5:Y:S01]  /*6680*/  LDS.128 R128, [0x76e0] ;  /* 0x0076e000ff807984 */ /* 0x000f620000000c00 */
[C---:B------:R-:W-:Y:S02]  /*6690*/  FFMA R98, R115.reuse, R98, R97 ;  /* 0x0000006273627223 */ /* 0x040fe40000000061 */
[----:B------:R-:W-:Y:S02]  /*66a0*/  FFMA R86, R108, R86, R85 ;  /* 0x000000566c567223 */ /* 0x000fe40000000055 */
[----:B------:R-:W-:Y:S02]  /*66b0*/  FFMA R116, R116, R115, R23 ;  /* 0x0000007374747223 */ /* 0x000fe40000000017 */
[----:B------:R-:W-:Y:S02]  /*66c0*/  FFMA R93, R94, R109, R93 ;  /* 0x0000006d5e5d7223 */ /* 0x000fe4000000005d */
[----:B------:R-:W-:Y:S02]  /*66d0*/  FFMA R6, R110, R6, R5 ;  /* 0x000000066e067223 */ /* 0x000fe40000000005 */
[----:B------:R-:W-:-:S02]  /*66e0*/  FFMA R15, R115, R102, R15 ;  /* 0x00000066730f7223 */ /* 0x000fc4000000000f */
[----:B------:R-:W-:Y:S02]  /*66f0*/  FFMA R21, R79, R109, R21 ;  /* 0x0000006d4f157223 */ /* 0x000fe40000000015 */
[----:B------:R-:W4:Y:S01]  /*6700*/  LDS.128 R76, [0x7c90] ;  /* 0x007c9000ff4c7984 */ /* 0x000f220000000c00 */
[C---:B------:R-:W-:Y:S01]  /*6710*/  FFMA R117, R108.reuse, R117, R116 ;  /* 0x000000756c757223 */ /* 0x040fe20000000074 */
[----:B------:R-:W-:Y:S01]  /*6720*/  MOV R116, R96 ;  /* 0x0000006000747202 */ /* 0x000fe20000000f00 */
[C---:B------:R-:W-:Y:S02]  /*6730*/  FFMA R68, R108.reuse, R68, R31 ;  /* 0x000000446c447223 */ /* 0x040fe4000000001f */
[C---:B------:R-:W-:Y:S02]  /*6740*/  FFMA R55, R108.reuse, R99, R98 ;  /* 0x000000636c377223 */ /* 0x040fe40000000062 */
[----:B------:R-:W-:Y:S01]  /*6750*/  FFMA R15, R108, R103, R15 ;  /* 0x000000676c0f7223 */ /* 0x000fe2000000000f */
[----:B------:R-:W-:Y:S01]  /*6760*/  LDS.128 R96, [0x7ab0] ;  /* 0x007ab000ff607984 */ /* 0x000fe20000000c00 */
[----:B------:R-:W-:-:S02]  /*6770*/  FFMA R23, R87, R109, R86 ;  /* 0x0000006d57177223 */ /* 0x000fc40000000056 */
[----:B------:R-:W-:Y:S01]  /*6780*/  FFMA R31, R95, R110, R93 ;  /* 0x0000006e5f1f7223 */ /* 0x000fe2000000005d */
[----:B------:R-:W5:Y:S01]  /*6790*/  LDS.128 R84, [0x6400] ;  /* 0x00640000ff547984 */ /* 0x000f620000000c00 */
[----:B------:R-:W-:-:S03]  /*67a0*/  FFMA R46, R111, R7, R6 ;  /* 0x000000076f2e7223 */ /* 0x000fc60000000006 */
[----:B------:R-:W5:Y:S04]  /*67b0*/  LDS.128 R92, [0x8240] ;  /* 0x00824000ff5c7984 */ /* 0x000f680000000c00 */
[----:B------:R-:W5:Y:S04]  /*67c0*/  LDS.128 R100, [0x6b90] ;  /* 0x006b9000ff647984 */ /* 0x000f680000000c00 */
[----:B------:R-:W5:Y:S01]  /*67d0*/  LDS.128 R4, [0x89d0] ;  /* 0x0089d000ff047984 */ /* 0x000f620000000c00 */
[C---:B0-----:R-:W-:Y:S02]  /*67e0*/  FFMA R8, R108.reuse, R8, R47 ;  /* 0x000000086c087223 */ /* 0x041fe4000000002f */
[----:B-1----:R-:W-:-:S02]  /*67f0*/  FFMA R59, R108, R80, R59 ;  /* 0x000000506c3b7223 */ /* 0x002fc4000000003b */
[C---:B------:R-:W-:Y:S02]  /*6800*/  FFMA R9, R109.reuse, R9, R8 ;  /* 0x000000096d097223 */ /* 0x040fe40000000008 */
[----:B--2---:R-:W-:Y:S02]  /*6810*/  FFMA R34, R108, R72, R34 ;  /* 0x000000486c227223 */ /* 0x004fe40000000022 */
[----:B------:R-:W-:Y:S02]  /*6820*/  FFMA R10, R110, R10, R9 ;  /* 0x0000000a6e0a7223 */ /* 0x000fe40000000009 */
[C---:B------:R-:W-:Y:S02]  /*6830*/  FFMA R59, R109.reuse, R81, R59 ;  /* 0x000000516d3b7223 */ /* 0x040fe4000000003b */
[----:B------:R-:W-:Y:S02]  /*6840*/  FFMA R73, R109, R73, R34 ;  /* 0x000000496d497223 */ /* 0x000fe40000000022 */
[----:B---3--:R-:W-:-:S02]  /*6850*/  FFMA R55, R88, R109, R55 ;  /* 0x0000006d58377223 */ /* 0x008fc40000000037 */
[----:B------:R-:W-:Y:S02]  /*6860*/  FFMA R82, R110, R82, R59 ;  /* 0x000000526e527223 */ /* 0x000fe4000000003b */
[----:B------:R-:W-:Y:S01]  /*6870*/  FFMA R34, R111, R11, R10 ;  /* 0x0000000b6f227223 */ /* 0x000fe2000000000a */
[----:B------:R-:W-:Y:S01]  /*6880*/  LDS R59, [R2.X4+0x100] ;  /* 0x00010000023b7984 */ /* 0x000fe20000004800 */
[----:B------:R-:W-:Y:S01]  /*6890*/  FFMA R120, R108, R121, R120 ;  /* 0x000000796c787223 */ /* 0x000fe20000000078 */
[----:B------:R-:W-:Y:S02]  /*68a0*/  MOV R121, R63 ;  /* 0x0000003f00797202 */ /* 0x000fe40000000f00 */
[----:B------:R-:W0:Y:S01]  /*68b0*/  LDS.128 R8, [0x8060] ;  /* 0x00806000ff087984 */ /* 0x000e220000000c00 */
[----:B------:R-:W-:Y:S02]  /*68c0*/  FFMA R35, R115, R105, R35 ;  /* 0x0000006973237223 */ /* 0x000fe40000000023 */
[----:B----4-:R-:W-:-:S02]  /*68d0*/  FFMA R124, R124, R115, R26 ;  /* 0x000000737c7c7223 */ /* 0x010fc4000000001a */
[-C--:B------:R-:W-:Y:S02]  /*68e0*/  FFMA R132, R132, R115.reuse, R27 ;  /* 0x0000007384847223 */ /* 0x080fe4000000001b */
[----:B-----5:R-:W-:Y:S02]  /*68f0*/  FFMA R128, R128, R115, R39 ;  /* 0x0000007380807223 */ /* 0x020fe40000000027 */
[----:B------:R-:W-:Y:S02]  /*6900*/  FFMA R63, R110, R89, R55 ;  /* 0x000000596e3f7223 */ /* 0x000fe40000000037 */
[----:B------:R-:W-:Y:S02]  /*6910*/  FFMA R55, R111, R83, R82 ;  /* 0x000000536f377223 */ /* 0x000fe40000000052 */
[----:B------:R-:W1:Y:S01]  /*6920*/  LDS.128 R80, [0x6040] ;  /* 0x00604000ff507984 */ /* 0x000e620000000c00 */
[----:B------:R-:W-:Y:S01]  /*6930*/  FFMA R117, R118, R109, R117 ;  /* 0x0000006d76757223 */ /* 0x000fe20000000075 */
[----:B------:R-:W-:Y:S01]  /*6940*/  MOV R118, R112 ;  /* 0x0000007000767202 */ /* 0x000fe20000000f00 */
[C---:B------:R-:W-:Y:S01]  /*6950*/  FFMA R35, R108.reuse, R106, R35 ;  /* 0x0000006a6c237223 */ /* 0x040fe20000000023 */
[----:B------:R-:W-:Y:S01]  /*6960*/  LDS.128 R112, [0x7140] ;  /* 0x00714000ff707984 */ /* 0x000fe20000000c00 */
[----:B------:R-:W-:-:S02]  /*6970*/  FFMA R125, R108, R125, R124 ;  /* 0x0000007d6c7d7223 */ /* 0x000fc4000000007c */
[C---:B------:R-:W-:Y:S02]  /*6980*/  FFMA R133, R108.reuse, R133, R132 ;  /* 0x000000856c857223 */ /* 0x040fe40000000084 */
[C---:B------:R-:W-:Y:S02]  /*6990*/  FFMA R129, R108.reuse, R129, R128 ;  /* 0x000000816c817223 */ /* 0x040fe40000000080 */
[----:B------:R-:W-:Y:S01]  /*69a0*/  FFMA R76, R108, R76, R51 ;  /* 0x0000004c6c4c7223 */ /* 0x000fe20000000033 */
[----:B------:R-:W-:Y:S01]  /*69b0*/  MOV R108, R116 ;  /* 0x00000074006c7202 */ /* 0x000fe20000000f00 */
[-C--:B------:R-:W-:Y:S02]  /*69c0*/  FFMA R35, R107, R109.reuse, R35 ;  /* 0x0000006d6b237223 */ /* 0x080fe40000000023 */
[-C--:B------:R-:W-:Y:S01]  /*69d0*/  FFMA R122, R122, R109.reuse, R120 ;  /* 0x0000006d7a7a7223 */ /* 0x080fe20000000078 */
[----:B------:R-:W-:Y:S01]  /*69e0*/  LDS.128 R104, [0x6220] ;  /* 0x00622000ff687984 */ /* 0x000fe20000000c00 */
[----:B------:R-:W-:-:S02]  /*69f0*/  FFMA R39, R126, R109, R125 ;  /* 0x0000006d7e277223 */ /* 0x000fc4000000007d */
[-C--:B------:R-:W-:Y:S02]  /*6a00*/  FFMA R30, R134, R109.reuse, R133 ;  /* 0x0000006d861e7223 */ /* 0x080fe40000000085 */
[----:B------:R-:W-:Y:S02]  /*6a10*/  FFMA R129, R130, R109, R129 ;  /* 0x0000006d82817223 */ /* 0x000fe40000000081 */
[C---:B------:R-:W-:Y:S02]  /*6a20*/  FFMA R47, R109.reuse, R69, R68 ;  /* 0x000000456d2f7223 */ /* 0x040fe40000000044 */
[----:B------:R-:W-:Y:S02]  /*6a30*/  FFMA R77, R109, R77, R76 ;  /* 0x0000004d6d4d7223 */ /* 0x000fe4000000004c */
[-C--:B------:R-:W-:Y:S02]  /*6a40*/  FFMA R84, R84, R109.reuse, R54 ;  /* 0x0000006d54547223 */ /* 0x080fe40000000036 */
[----:B------:R-:W-:-:S02]  /*6a50*/  FFMA R3, R92, R109, R3 ;  /* 0x0000006d5c037223 */ /* 0x000fc40000000003 */
[-C--:B------:R-:W-:Y:S02]  /*6a60*/  FFMA R15, R100, R109.reuse, R15 ;  /* 0x0000006d640f7223 */ /* 0x080fe4000000000f */
[-C--:B------:R-:W-:Y:S02]  /*6a70*/  FFMA R17, R96, R109.reuse, R17 ;  /* 0x0000006d60117223 */ /* 0x080fe40000000011 */
[----:B------:R-:W-:Y:S01]  /*6a80*/  FFMA R4, R4, R109, R18 ;  /* 0x0000006d04047223 */ /* 0x000fe20000000012 */
[----:B------:R-:W-:Y:S01]  /*6a90*/  MOV R109, R118 ;  /* 0x00000076006d7202 */ /* 0x000fe20000000f00 */
[----:B------:R-:W-:Y:S02]  /*6aa0*/  FFMA R26, R119, R110, R117 ;  /* 0x0000006e771a7223 */ /* 0x000fe40000000075 */
[----:B------:R-:W2:Y:S01]  /*6ab0*/  LDS.128 R116, [R2.X4+0x140] ;  /* 0x0001400002747984 */ /* 0x000ea20000004c00 */
[C---:B------:R-:W-:Y:S02]  /*6ac0*/  FFMA R51, R110.reuse, R74, R73 ;  /* 0x0000004a6e337223 */ /* 0x040fe40000000049 */
[----:B------:R-:W-:-:S02]  /*6ad0*/  FFMA R78, R110, R78, R77 ;  /* 0x0000004e6e4e7223 */ /* 0x000fc4000000004d */
[C---:B------:R-:W-:Y:S02]  /*6ae0*/  FFMA R51, R111.reuse, R75, R51 ;  /* 0x0000004b6f337223 */ /* 0x040fe40000000033 */
[----:B------:R-:W3:Y:S01]  /*6af0*/  LDS.128 R72, [0x78d0] ;  /* 0x0078d000ff487984 */ /* 0x000ee20000000c00 */
[----:B------:R-:W-:Y:S02]  /*6b00*/  FFMA R47, R110, R70, R47 ;  /* 0x000000466e2f7223 */ /* 0x000fe4000000002f */
[C---:B------:R-:W-:Y:S02]  /*6b10*/  FFMA R54, R111.reuse, R79, R78 ;  /* 0x0000004f6f367223 */ /* 0x040fe4000000004e */
[----:B------:R-:W4:Y:S01]  /*6b20*/  LDS.128 R76, [0x87f0] ;  /* 0x0087f000ff4c7984 */ /* 0x000f220000000c00 */
[----:B0-----:R-:W-:Y:S02]  /*6b30*/  FFMA R8, R8, R110, R22 ;  /* 0x0000006e08087223 */ /* 0x001fe40000000016 */
[----:B------:R-:W-:-:S02]  /*6b40*/  FFMA R47, R111, R71, R47 ;  /* 0x000000476f2f7223 */ /* 0x000fc4000000002f */
[----:B------:R-:W0:Y:S01]  /*6b50*/  LDS.128 R68, [0x69b0] ;  /* 0x0069b000ff447984 */ /* 0x000e220000000c00 */
[----:B------:R-:W-:Y:S02]  /*6b60*/  FFMA R9, R111, R9, R8 ;  /* 0x000000096f097223 */ /* 0x000fe40000000008 */
[----:B-1----:R-:W-:Y:S02]  /*6b70*/  FFMA R26, R80, R111, R26 ;  /* 0x0000006f501a7223 */ /* 0x002fe4000000001a */
[C---:B------:R-:W-:Y:S02]  /*6b80*/  FFMA R10, R59.reuse, R10, R9 ;  /* 0x0000000a3b0a7223 */ /* 0x040fe40000000009 */
[----:B------:R-:W-:Y:S01]  /*6b90*/  FFMA R26, R59, R81, R26 ;  /* 0x000000513b1a7223 */ /* 0x000fe2000000001a */
[----:B------:R-:W-:Y:S01]  /*6ba0*/  MOV R18, R121 ;  /* 0x0000007900127202 */ /* 0x000fe20000000f00 */
[-C--:B------:R-:W-:Y:S02]  /*6bb0*/  FFMA R39, R127, R110.reuse, R39 ;  /* 0x0000006e7f277223 */ /* 0x080fe40000000027 */
[-C--:B------:R-:W-:Y:S01]  /*6bc0*/  FFMA R43, R131, R110.reuse, R129 ;  /* 0x0000006e832b7223 */ /* 0x080fe20000000081 */
[----:B------:R-:W1:Y:S01]  /*6bd0*/  LDS.128 R124, [0x7e80] ;  /* 0x007e8000ff7c7984 */ /* 0x000e620000000c00 */
[----:B------:R-:W-:-:S03]  /*6be0*/  FFMA R27, R123, R110, R122 ;  /* 0x0000006e7b1b7223 */ /* 0x000fc6000000007a */
[----:B------:R-:W5:Y:S04]  /*6bf0*/  LDS.128 R128, [0x67d0] ;  /* 0x0067d000ff807984 */ /* 0x000f680000000c00 */
[----:B------:R-:W1:Y:S01]  /*6c00*/  LDS.128 R120, [0x6f60] ;  /* 0x006f6000ff787984 */ /* 0x000e620000000c00 */
[C---:B--2---:R-:W-:Y:S02]  /*6c10*/  FFMA R82, R117.reuse, R82, R26 ;  /* 0x0000005275527223 */ /* 0x044fe4000000001a */
[----:B------:R-:W-:Y:S02]  /*6c20*/  FFMA R26, R117, R11, R10 ;  /* 0x0000000b751a7223 */ /* 0x000fe4000000000a */
[----:B------:R-:W2:Y:S01]  /*6c30*/  LDS.128 R8, [0x8430] ;  /* 0x00843000ff087984 */ /* 0x000ea20000000c00 */
[----:B------:R-:W-:Y:S01]  /*6c40*/  FFMA R15, R110, R101, R15 ;  /* 0x000000656e0f7223 */ /* 0x000fe2000000000f */
[----:B------:R-:W-:Y:S01]  /*6c50*/  MOV R100, R139 ;  /* 0x0000008b00647202 */ /* 0x000fe20000000f00 */
[----:B------:R-:W-:Y:S01]  /*6c60*/  FFMA R30, R135, R110, R30 ;  /* 0x0000006e871e7223 */ /* 0x000fe2000000001e */
[----:B------:R-:W-:Y:S01]  /*6c70*/  MOV R92, R138 ;  /* 0x0000008a005c7202 */ /* 0x000fe20000000f00 */
[----:B------:R-:W2:Y:S01]  /*6c80*/  LDS.128 R132, [0x76f0] ;  /* 0x0076f000ff847984 */ /* 0x000ea20000000c00 */
[----:B------:R-:W-:-:S02]  /*6c90*/  MOV R96, R136 ;  /* 0x0000008800607202 */ /* 0x000fc40000000f00 */
[----:B------:R-:W-:Y:S02]  /*6ca0*/  MOV R101, R137 ;  /* 0x0000008900657202 */ /* 0x000fe40000000f00 */
[----:B------:R-:W2:Y:S01]  /*6cb0*/  LDS.128 R136, [0x8610] ;  /* 0x00861000ff887984 */ /* 0x000ea20000000c00 */
[-C--:B---3--:R-:W-:Y:S02]  /*6cc0*/  FFMA R25, R72, R110.reuse, R25 ;  /* 0x0000006e48197223 */ /* 0x088fe40000000019 */
[-C--:B----4-:R-:W-:Y:S02]  /*6cd0*/  FFMA R35, R76, R110.reuse, R35 ;  /* 0x0000006e4c237223 */ /* 0x090fe40000000023 */
[C---:B------:R-:W-:Y:S02]  /*6ce0*/  FFMA R73, R111.reuse, R73, R25 ;  /* 0x000000496f497223 */ /* 0x040fe40000000019 */
[----:B0-----:R-:W-:Y:S02]  /*6cf0*/  FFMA R23, R68, R110, R23 ;  /* 0x0000006e44177223 */ /* 0x001fe40000000017 */
[----:B------:R-:W-:-:S02]  /*6d00*/  FFMA R25, R111, R77, R35 ;  /* 0x0000004d6f197223 */ /* 0x000fc40000000023 */
[----:B------:R-:W-:Y:S02]  /*6d10*/  FFMA R35, R59, R74, R73 ;  /* 0x0000004a3b237223 */ /* 0x000fe40000000049 */
[C---:B------:R-:W-:Y:S02]  /*6d20*/  FFMA R3, R110.reuse, R93, R3 ;  /* 0x0000005d6e037223 */ /* 0x040fe40000000003 */
[----:B------:R-:W-:Y:S02]  /*6d30*/  FFMA R69, R111, R69, R23 ;  /* 0x000000456f457223 */ /* 0x000fe40000000017 */
[----:B------:R-:W-:Y:S02]  /*6d40*/  FFMA R35, R117, R75, R35 ;  /* 0x0000004b75237223 */ /* 0x000fe40000000023 */
[----:B------:R-:W-:Y:S01]  /*6d50*/  FFMA R4, R110, R5, R4 ;  /* 0x000000056e047223 */ /* 0x000fe20000000004 */
[----:B------:R-:W0:Y:S01]  /*6d60*/  LDS.128 R72, [0x7ca0] ;  /* 0x007ca000ff487984 */ /* 0x000e220000000c00 */
[----:B------:R-:W-:-:S02]  /*6d70*/  FFMA R94, R111, R94, R3 ;  /* 0x0000005e6f5e7223 */ /* 0x000fc40000000003 */
[----:B------:R-:W-:Y:S02]  /*6d80*/  FFMA R84, R110, R85, R84 ;  /* 0x000000556e547223 */ /* 0x000fe40000000054 */
[-C--:B------:R-:W-:Y:S02]  /*6d90*/  FFMA R3, R112, R110.reuse, R21 ;  /* 0x0000006e70037223 */ /* 0x080fe40000000015 */
[-C--:B-1----:R-:W-:Y:S02]  /*6da0*/  FFMA R39, R124, R111.reuse, R39 ;  /* 0x0000006f7c277223 */ /* 0x082fe40000000027 */
[----:B-----5:R-:W-:Y:S02]  /*6db0*/  FFMA R30, R128, R111, R30 ;  /* 0x0000006f801e7223 */ /* 0x020fe4000000001e */
[----:B------:R-:W-:Y:S02]  /*6dc0*/  FFMA R19, R104, R110, R19 ;  /* 0x0000006e68137223 */ /* 0x000fe40000000013 */
[----:B------:R-:W-:-:S02]  /*6dd0*/  FFMA R69, R59, R70, R69 ;  /* 0x000000463b457223 */ /* 0x000fc40000000045 */
[----:B------:R-:W-:Y:S02]  /*6de0*/  FFMA R25, R59, R78, R25 ;  /* 0x0000004e3b197223 */ /* 0x000fe40000000019 */
[----:B------:R-:W-:Y:S01]  /*6df0*/  FFMA R27, R120, R111, R27 ;  /* 0x0000006f781b7223 */ /* 0x000fe2000000001b */
[----:B------:R-:W-:Y:S01]  /*6e00*/  MOV R93, R62 ;  /* 0x0000003e005d7202 */ /* 0x000fe20000000f00 */
[----:B------:R-:W-:Y:S02]  /*6e10*/  FFMA R6, R111, R6, R4 ;  /* 0x000000066f067223 */ /* 0x000fe40000000004 */
[----:B--2---:R-:W-:Y:S02]  /*6e20*/  FFMA R8, R59, R8, R47 ;  /* 0x000000083b087223 */ /* 0x004fe4000000002f */
[C---:B------:R-:W-:Y:S02]  /*6e30*/  FFMA R86, R111.reuse, R86, R84 ;  /* 0x000000566f567223 */ /* 0x040fe40000000054 */
[----:B------:R-:W-:-:S02]  /*6e40*/  FFMA R3, R111, R113, R3 ;  /* 0x000000716f037223 */ /* 0x000fc40000000003 */
[C---:B------:R-:W-:Y:S02]  /*6e50*/  FFMA R5, R59.reuse, R125, R39 ;  /* 0x0000007d3b057223 */ /* 0x040fe40000000027 */
[----:B------:R-:W-:Y:S02]  /*6e60*/  FFMA R129, R59, R129, R30 ;  /* 0x000000813b817223 */ /* 0x000fe4000000001e */
[----:B------:R-:W-:Y:S02]  /*6e70*/  FFMA R17, R110, R97, R17 ;  /* 0x000000616e117223 */ /* 0x000fe40000000011 */
[----:B------:R-:W-:Y:S02]  /*6e80*/  FFMA R62, R111, R105, R19 ;  /* 0x000000696f3e7223 */ /* 0x000fe40000000013 */
[----:B------:R-:W-:Y:S02]  /*6e90*/  FFMA R4, R59, R121, R27 ;  /* 0x000000793b047223 */ /* 0x000fe4000000001b */
[----:B------:R-:W-:-:S02]  /*6ea0*/  FFMA R25, R117, R79, R25 ;  /* 0x0000004f75197223 */ /* 0x000fc40000000019 */
[----:B------:R-:W-:Y:S01]  /*6eb0*/  FFMA R27, R117, R71, R69 ;  /* 0x00000047751b7223 */ /* 0x000fe20000000045 */
[----:B------:R-:W1:Y:S01]  /*6ec0*/  LDS.128 R76, [0x8bc0] ;  /* 0x008bc000ff4c7984 */ /* 0x000e620000000c00 */
[----:B------:R-:W-:Y:S01]  /*6ed0*/  FFMA R113, R59, R7, R6 ;  /* 0x000000073b717223 */ /* 0x000fe20000000006 */
[----:B------:R-:W-:Y:S01]  /*6ee0*/  MOV R97, R67 ;  /* 0x0000004300617202 */ /* 0x000fe20000000f00 */
[----:B------:R-:W-:Y:S01]  /*6ef0*/  FFMA R8, R117, R9, R8 ;  /* 0x0000000975087223 */ /* 0x000fe20000000008 */
[----:B------:R-:W2:Y:S01]  /*6f00*/  LDS.128 R68, [0x6d80] ;  /* 0x006d8000ff447984 */ /* 0x000ea20000000c00 */
[----:B------:R-:W-:Y:S02]  /*6f10*/  FFMA R102, R111, R102, R15 ;  /* 0x000000666f667223 */ /* 0x000fe4000000000f */
[----:B------:R-:W-:Y:S02]  /*6f20*/  FFMA R3, R59, R114, R3 ;  /* 0x000000723b037223 */ /* 0x000fe40000000003 */
[C---:B------:R-:W-:Y:S01]  /*6f30*/  FFMA R5, R117.reuse, R126, R5 ;  /* 0x0000007e75057223 */ /* 0x040fe20000000005 */
[----:B------:R-:W-:Y:S01]  /*6f40*/  MOV R126, R109 ;  /* 0x0000006d007e7202 */ /* 0x000fe20000000f00 */
[----:B------:R-:W-:Y:S01]  /*6f50*/  FFMA R6, R117, R130, R129 ;  /* 0x0000008275067223 */ /* 0x000fe20000000081 */
[----:B------:R-:W-:Y:S01]  /*6f60*/  MOV R129, R108 ;  /* 0x0000006c00817202 */ /* 0x000fe20000000f00 */
[----:B------:R-:W-:-:S02]  /*6f70*/  FFMA R63, R111, R90, R63 ;  /* 0x0000005a6f3f7223 */ /* 0x000fc4000000003f */
[----:B------:R-:W-:Y:S02]  /*6f80*/  FFMA R67, R111, R98, R17 ;  /* 0x000000626f437223 */ /* 0x000fe40000000011 */
[C---:B------:R-:W-:Y:S02]  /*6f90*/  FFMA R62, R59.reuse, R106, R62 ;  /* 0x0000006a3b3e7223 */ /* 0x040fe4000000003e */
[----:B------:R-:W-:Y:S02]  /*6fa0*/  FFMA R23, R59, R87, R86 ;  /* 0x000000573b177223 */ /* 0x000fe40000000056 */
[-C--:B------:R-:W-:Y:S01]  /*6fb0*/  FFMA R132, R132, R111.reuse, R43 ;  /* 0x0000006f84847223 */ /* 0x080fe2000000002b */
[----:B------:R-:W3:Y:S01]  /*6fc0*/  LDS.128 R84, [0x65f0] ;  /* 0x0065f000ff547984 */ /* 0x000ee20000000c00 */
[----:B------:R-:W-:Y:S02]  /*6fd0*/  FFMA R136, R136, R111, R31 ;  /* 0x0000006f88887223 */ /* 0x000fe4000000001f */
[----:B------:R-:W-:Y:S01]  /*6fe0*/  FFMA R8, R10, R118, R8 ;  /* 0x000000760a087223 */ /* 0x000fe20000000008 */
[----:B------:R-:W4:Y:S01]  /*6ff0*/  LDS.128 R108, [0x7ac0] ;  /* 0x007ac000ff6c7984 */ /* 0x000f220000000c00 */
[----:B------:R-:W-:Y:S01]  /*7000*/  FFMA R39, R117, R115, R3 ;  /* 0x0000007375277223 */ /* 0x000fe20000000003 */
[----:B------:R-:W-:Y:S01]  /*7010*/  MOV R124, R97 ;  /* 0x00000061007c7202 */ /* 0x000fe20000000f00 */
[C---:B------:R-:W-:Y:S01]  /*7020*/  FFMA R114, R59.reuse, R103, R102 ;  /* 0x000000673b727223 */ /* 0x040fe20000000066 */
[----:B------:R-:W-:Y:S01]  /*7030*/  MOV R116, R101 ;  /* 0x0000006500747202 */ /* 0x000fe20000000f00 */
[----:B------:R-:W-:Y:S01]  /*7040*/  FFMA R67, R59, R99, R67 ;  /* 0x000000633b437223 */ /* 0x000fe20000000043 */
[----:B------:R-:W-:Y:S01]  /*7050*/  MOV R30, R96 ;  /* 0x00000060001e7202 */ /* 0x000fe20000000f00 */
[----:B------:R-:W-:Y:S01]  /*7060*/  FFMA R62, R117, R107, R62 ;  /* 0x0000006b753e7223 */ /* 0x000fe2000000003e */
[----:B------:R-:W-:Y:S01]  /*7070*/  MOV R31, R100 ;  /* 0x00000064001f7202 */ /* 0x000fe20000000f00 */
[----:B------:R-:W-:Y:S01]  /*7080*/  FFMA R3, R83, R118, R82 ;  /* 0x0000007653037223 */ /* 0x000fe20000000052 */
[----:B------:R-:W5:Y:S01]  /*7090*/  LDS.128 R96, [0x7330] ;  /* 0x00733000ff607984 */ /* 0x000f620000000c00 */
[----:B------:R-:W-:-:S03]  /*70a0*/  FFMA R63, R59, R91, R63 ;  /* 0x0000005b3b3f7223 */ /* 0x000fc6000000003f */
[----:B------:R-:W5:Y:S01]  /*70b0*/  LDS.128 R80, [0x8250] ;  /* 0x00825000ff507984 */ /* 0x000f620000000c00 */
[----:B------:R-:W-:-:S03]  /*70c0*/  FFMA R5, R127, R118, R5 ;  /* 0x000000767f057223 */ /* 0x000fc60000000005 */
[----:B------:R-:W5:Y:S01]  /*70d0*/  LDS.128 R100, [0x6ba0] ;  /* 0x006ba000ff647984 */ /* 0x000f620000000c00 */
[----:B------:R-:W-:-:S03]  /*70e0*/  FFMA R19, R11, R119, R8 ;  /* 0x000000770b137223 */ /* 0x000fc60000000008 */
[----:B------:R-:W5:Y:S01]  /*70f0*/  LDS.128 R104, [0x89e0] ;  /* 0x0089e000ff687984 */ /* 0x000f620000000c00 */
[----:B------:R-:W-:Y:S01]  /*7100*/  FFMA R112, R59, R95, R94 ;  /* 0x0000005f3b707223 */ /* 0x000fe2000000005e */
[----:B------:R-:W-:Y:S02]  /*7110*/  MOV R125, R93 ;  /* 0x0000005d007d7202 */ /* 0x000fe40000000f00 */
[----:B------:R-:W5:Y:S01]  /*7120*/  LDS.128 R88, [0x7510] ;  /* 0x00751000ff587984 */ /* 0x000f620000000c00 */
[----:B------:R-:W-:-:S03]  /*7130*/  MOV R127, R92 ;  /* 0x0000005c007f7202 */ /* 0x000fc60000000f00 */
[----:B------:R-:W5:Y:S04]  /*7140*/  LDS.128 R8, [0x6230] ;  /* 0x00623000ff087984 */ /* 0x000f680000000c00 */
[----:B------:R-:W5:Y:S01]  /*7150*/  LDS.128 R92, [0x6410] ;  /* 0x00641000ff5c7984 */ /* 0x000f620000000c00 */
[----:B0-----:R-:W-:-:S04]  /*7160*/  FFMA R54, R59, R72, R54 ;  /* 0x000000483b367223 */ /* 0x001fc80000000036 */
[----:B------:R-:W-:Y:S02]  /*7170*/  FFMA R73, R117, R73, R54 ;  /* 0x0000004975497223 */ /* 0x000fe40000000036 */
[C---:B-1----:R-:W-:Y:S02]  /*7180*/  FFMA R76, R59.reuse, R76, R55 ;  /* 0x0000004c3b4c7223 */ /* 0x042fe40000000037 */
[C---:B--2---:R-:W-:Y:S02]  /*7190*/  FFMA R51, R59.reuse, R68, R51 ;  /* 0x000000443b337223 */ /* 0x044fe40000000033 */
[----:B------:R-:W-:Y:S02]  /*71a0*/  FFMA R22, R74, R118, R73 ;  /* 0x000000764a167223 */ /* 0x000fe40000000049 */
[----:B---3--:R-:W-:Y:S02]  /*71b0*/  FFMA R46, R59, R84, R46 ;  /* 0x000000543b2e7223 */ /* 0x008fe4000000002e */
[----:B------:R-:W-:-:S02]  /*71c0*/  FFMA R77, R117, R77, R76 ;  /* 0x0000004d754d7223 */ /* 0x000fc4000000004c */
[C---:B----4-:R-:W-:Y:S02]  /*71d0*/  FFMA R67, R117.reuse, R108, R67 ;  /* 0x0000006c75437223 */ /* 0x050fe40000000043 */
[----:B------:R-:W-:Y:S02]  /*71e0*/  FFMA R51, R117, R69, R51 ;  /* 0x0000004575337223 */ /* 0x000fe40000000033 */
[----:B------:R-:W-:Y:S02]  /*71f0*/  FFMA R22, R75, R119, R22 ;  /* 0x000000774b167223 */ /* 0x000fe40000000016 */
[----:B------:R-:W0:Y:S01]  /*7200*/  LDS.128 R72, [0x69c0] ;  /* 0x0069c000ff487984 */ /* 0x000e220000000c00 */
[C---:B------:R-:W-:Y:S02]  /*7210*/  FFMA R17, R117.reuse, R85, R46 ;  /* 0x0000005575117223 */ /* 0x040fe4000000002e */
[----:B------:R-:W-:Y:S02]  /*7220*/  FFMA R78, R78, R118, R77 ;  /* 0x000000764e4e7223 */ /* 0x000fe4000000004d */
[----:B-----5:R-:W-:-:S02]  /*7230*/  FFMA R63, R117, R96, R63 ;  /* 0x00000060753f7223 */ /* 0x020fc4000000003f */
[C---:B------:R-:W-:Y:S02]  /*7240*/  FFMA R80, R117.reuse, R80, R112 ;  /* 0x0000005075507223 */ /* 0x040fe40000000070 */
[C---:B------:R-:W-:Y:S02]  /*7250*/  FFMA R100, R117.reuse, R100, R114 ;  /* 0x0000006475647223 */ /* 0x040fe40000000072 */
[----:B------:R-:W-:Y:S02]  /*7260*/  FFMA R104, R117, R104, R113 ;  /* 0x0000006875687223 */ /* 0x000fe40000000071 */
[----:B------:R-:W-:Y:S01]  /*7270*/  FFMA R67, R118, R109, R67 ;  /* 0x0000006d76437223 */ /* 0x000fe20000000043 */
[----:B------:R-:W1:Y:S01]  /*7280*/  LDS.128 R112, [0x8800] ;  /* 0x00880000ff707984 */ /* 0x000e620000000c00 */
[C---:B------:R-:W-:Y:S02]  /*7290*/  FFMA R34, R59.reuse, R88, R34 ;  /* 0x000000583b227223 */ /* 0x040fe40000000022 */
[----:B------:R-:W-:Y:S01]  /*72a0*/  FFMA R70, R70, R118, R51 ;  /* 0x0000007646467223 */ /* 0x000fe20000000033 */
[----:B------:R-:W-:Y:S01]  /*72b0*/  MOV R128, R18 ;  /* 0x0000001200807202 */ /* 0x000fe20000000f00 */
[----:B------:R-:W-:-:S02]  /*72c0*/  FFMA R7, R59, R133, R132 ;  /* 0x000000853b077223 */ /* 0x000fc40000000084 */
[----:B------:R-:W-:Y:S01]  /*72d0*/  FFMA R15, R59, R137, R136 ;  /* 0x000000893b0f7223 */ /* 0x000fe20000000088 */
[----:B------:R-:W-:Y:S01]  /*72e0*/  MOV R59, R30 ;  /* 0x0000001e003b7202 */ /* 0x000fe20000000f00 */
[----:B------:R-:W-:Y:S01]  /*72f0*/  FFMA R62, R8, R118, R62 ;  /* 0x00000076083e7223 */ /* 0x000fe2000000003e */
[----:B------:R-:W-:Y:S01]  /*7300*/  MOV R51, R126 ;  /* 0x0000007e00337202 */ /* 0x000fe20000000f00 */
[----:B------:R-:W-:Y:S01]  /*7310*/  FFMA R17, R86, R118, R17 ;  /* 0x0000007656117223 */ /* 0x000fe20000000011 */
[----:B------:R-:W-:Y:S01]  /*7320*/  MOV R30, R124 ;  /* 0x0000007c001e7202 */ /* 0x000fe20000000f00 */
[----:B------:R-:W-:Y:S02]  /*7330*/  FFMA R92, R117, R92, R23 ;  /* 0x0000005c755c7223 */ /* 0x000fe40000000017 */
[----:B------:R-:W-:Y:S01]  /*7340*/  FFMA R43, R118, R97, R63 ;  /* 0x00000061762b7223 */ /* 0x000fe2000000003f */
[----:B------:R-:W-:Y:S01]  /*7350*/  MOV R63, R127 ;  /* 0x0000007f003f7202 */ /* 0x000fe20000000f00 */
[----:B------:R-:W-:Y:S01]  /*7360*/  FFMA R8, R119, R110, R67 ;  /* 0x0000006e77087223 */ /* 0x000fe20000000043 */
[----:B------:R-:W-:Y:S01]  /*7370*/  MOV R67, R125 ;  /* 0x0000007d00437202 */ /* 0x000fe20000000f00 */
[----:B------:R-:W-:Y:S01]  /*7380*/  FFMA R89, R117, R89, R34 ;  /* 0x0000005975597223 */ /* 0x000fe20000000022 */
[----:B------:R-:W2:Y:S01]  /*7390*/  LDS.128 R124, [0x6f70] ;  /* 0x006f7000ff7c7984 */ /* 0x000ea20000000c00 */
[----:B------:R-:W-:-:S02]  /*73a0*/  FFMA R23, R79, R119, R78 ;  /* 0x000000774f177223 */ /* 0x000fc4000000004e */
[-C--:B------:R-:W-:Y:S01]  /*73b0*/  FFMA R21, R71, R119.reuse, R70 ;  /* 0x0000007747157223 */ /* 0x080fe20000000046 */
[----:B------:R-:W3:Y:S01]  /*73c0*/  LDS.128 R76, [R2.X4+0x150] ;  /* 0x00015000024c7984 */ /* 0x000ee20000004c00 */
[----:B------:R-:W-:Y:S01]  /*73d0*/  FFMA R17, R87, R119, R17 ;  /* 0x0000007757117223 */ /* 0x000fe20000000011 */
[----:B------:R-:W-:Y:S01]  /*73e0*/  MOV R54, R128 ;  /* 0x0000008000367202 */ /* 0x000fe20000000f00 */
[----:B------:R-:W-:Y:S01]  /*73f0*/  FFMA R9, R119, R9, R62 ;  /* 0x0000000977097223 */ /* 0x000fe2000000003e */
[----:B------:R-:W4:Y:S01]  /*7400*/  LDS.128 R68, [0x78e0] ;  /* 0x0078e000ff447984 */ /* 0x000f220000000c00 */
[-C--:B------:R-:W-:Y:S01]  /*7410*/  FFMA R6, R131, R118.reuse, R6 ;  /* 0x0000007683067223 */ /* 0x080fe20000000006 */
[----:B------:R-:W-:Y:S01]  /*7420*/  MOV R62, R129 ;  /* 0x00000081003e7202 */ /* 0x000fe20000000f00 */
[----:B------:R-:W-:Y:S01]  /*7430*/  FFMA R18, R90, R118, R89 ;  /* 0x000000765a127223 */ /* 0x000fe20000000059 */
[----:B------:R-:W5:Y:S01]  /*7440*/  LDS.128 R84, [0x8070] ;  /* 0x00807000ff547984 */ /* 0x000f620000000c00 */
[----:B------:R-:W-:-:S02]  /*7450*/  FFMA R7, R117, R134, R7 ;  /* 0x0000008675077223 */ /* 0x000fc40000000007 */
[----:B------:R-:W-:Y:S01]  /*7460*/  FFMA R15, R117, R138, R15 ;  /* 0x0000008a750f7223 */ /* 0x000fe2000000000f */
[----:B------:R-:W5:Y:S01]  /*7470*/  LDS.128 R128, [0x7e90] ;  /* 0x007e9000ff807984 */ /* 0x000f620000000c00 */
[----:B------:R-:W-:Y:S02]  /*7480*/  FFMA R18, R91, R119, R18 ;  /* 0x000000775b127223 */ /* 0x000fe40000000012 */
[-C--:B------:R-:W-:Y:S01]  /*7490*/  FFMA R7, R135, R118.reuse, R7 ;  /* 0x0000007687077223 */ /* 0x080fe20000000007 */
[----:B------:R-:W5:Y:S01]  /*74a0*/  LDS.128 R88, [0x7150] ;  /* 0x00715000ff587984 */ /* 0x000f620000000c00 */
[----:B------:R-:W-:Y:S02]  /*74b0*/  FFMA R15, R139, R118, R15 ;  /* 0x000000768b0f7223 */ /* 0x000fe4000000000f */
[----:B------:R-:W-:Y:S01]  /*74c0*/  FFMA R4, R117, R122, R4 ;  /* 0x0000007a75047223 */ /* 0x000fe20000000004 */
[----:B------:R-:W5:Y:S04]  /*74d0*/  LDS.128 R132, [0x67e0] ;  /* 0x0067e000ff847984 */ /* 0x000f680000000c00 */
[----:B------:R-:W5:Y:S01]  /*74e0*/  LDS.128 R136, [0x7700] ;  /* 0x00770000ff887984 */ /* 0x000f620000000c00 */
[----:B------:R-:W-:-:S03]  /*74f0*/  FFMA R4, R123, R118, R4 ;  /* 0x000000767b047223 */ /* 0x000fc60000000004 */
[----:B------:R-:W5:Y:S01]  /*7500*/  LDS.128 R120, [0x6050] ;  /* 0x00605000ff787984 */ /* 0x000f620000000c00 */
[-C--:B0-----:R-:W-:Y:S02]  /*7510*/  FFMA R27, R72, R118.reuse, R27 ;  /* 0x00000076481b7223 */ /* 0x081fe4000000001b */
[----:B-1----:R-:W-:Y:S02]  /*7520*/  FFMA R25, R112, R118, R25 ;  /* 0x0000007670197223 */ /* 0x002fe40000000019 */
[C---:B------:R-:W-:Y:S02]  /*7530*/  FFMA R73, R119.reuse, R73, R27 ;  /* 0x0000004977497223 */ /* 0x040fe4000000001b */
[----:B------:R-:W-:Y:S02]  /*7540*/  FFMA R113, R119, R113, R25 ;  /* 0x0000007177717223 */ /* 0x000fe40000000019 */
[----:B--2---:R-:W-:Y:S02]  /*7550*/  FFMA R4, R124, R119, R4 ;  /* 0x000000777c047223 */ /* 0x004fe40000000004 */
[----:B---3--:R-:W-:-:S02]  /*7560*/  FFMA R25, R76, R74, R73 ;  /* 0x0000004a4c197223 */ /* 0x008fc40000000049 */
[-C--:B----4-:R-:W-:Y:S02]  /*7570*/  FFMA R35, R68, R118.reuse, R35 ;  /* 0x0000007644237223 */ /* 0x090fe40000000023 */
[----:B------:R-:W-:Y:S02]  /*7580*/  FFMA R92, R118, R93, R92 ;  /* 0x0000005d765c7223 */ /* 0x000fe4000000005c */
[----:B-----5:R-:W-:Y:S02]  /*7590*/  FFMA R26, R84, R118, R26 ;  /* 0x00000076541a7223 */ /* 0x020fe4000000001a */
[----:B------:R-:W-:Y:S02]  /*75a0*/  FFMA R25, R75, R77, R25 ;  /* 0x0000004d4b197223 */ /* 0x000fe40000000019 */
[----:B------:R-:W-:Y:S01]  /*75b0*/  FFMA R4, R76, R125, R4 ;  /* 0x0000007d4c047223 */ /* 0x000fe20000000004 */
[----:B------:R-:W0:Y:S01]  /*75c0*/  LDS.128 R72, [0x7cb0] ;  /* 0x007cb000ff487984 */ /* 0x000e220000000c00 */
[----:B------:R-:W-:-:S02]  /*75d0*/  FFMA R5, R128, R119, R5 ;  /* 0x0000007780057223 */ /* 0x000fc40000000005 */
[C---:B------:R-:W-:Y:S01]  /*75e0*/  FFMA R69, R119.reuse, R69, R35 ;  /* 0x0000004577457223 */ /* 0x040fe20000000023 */
[----:B------:R-:W-:Y:S01]  /*75f0*/  MOV R55, R31 ;  /* 0x0000001f00377202 */ /* 0x000fe20000000f00 */
[C---:B------:R-:W-:Y:S02]  /*7600*/  FFMA R85, R119.reuse, R85, R26 ;  /* 0x0000005577557223 */ /* 0x040fe4000000001a */
[----:B------:R-:W-:Y:S02]  /*7610*/  FFMA R94, R119, R94, R92 ;  /* 0x0000005e775e7223 */ /* 0x000fe4000000005c */
[----:B------:R-:W-:Y:S02]  /*7620*/  FFMA R39, R88, R118, R39 ;  /* 0x0000007658277223 */ /* 0x000fe40000000027 */
[----:B------:R-:W-:Y:S02]  /*7630*/  FFMA R26, R76, R70, R69 ;  /* 0x000000464c1a7223 */ /* 0x000fe40000000045 */
[----:B------:R-:W-:-:S02]  /*7640*/  FFMA R31, R126, R77, R4 ;  /* 0x0000004d7e1f7223 */ /* 0x000fc40000000004 */
[----:B------:R-:W-:Y:S02]  /*7650*/  FFMA R129, R76, R129, R5 ;  /* 0x000000814c817223 */ /* 0x000fe40000000005 */
[-C--:B------:R-:W-:Y:S02]  /*7660*/  FFMA R132, R132, R119.reuse, R6 ;  /* 0x0000007784847223 */ /* 0x080fe40000000006 */
[----:B------:R-:W-:Y:S02]  /*7670*/  FFMA R136, R136, R119, R7 ;  /* 0x0000007788887223 */ /* 0x000fe40000000007 */
[----:B------:R-:W1:Y:S01]  /*7680*/  LDS.128 R4, [0x8440] ;  /* 0x00844000ff047984 */ /* 0x000e620000000c00 */
[C---:B------:R-:W-:Y:S02]  /*7690*/  FFMA R10, R76.reuse, R10, R9 ;  /* 0x0000000a4c0a7223 */ /* 0x040fe40000000009 */
[----:B------:R-:W-:Y:S02]  /*76a0*/  FFMA R86, R76, R86, R85 ;  /* 0x000000564c567223 */ /* 0x000fe40000000055 */
[----:B------:R-:W-:-:S02]  /*76b0*/  FFMA R89, R119, R89, R39 ;  /* 0x0000005977597223 */ /* 0x000fc40000000027 */
[----:B------:R-:W-:Y:S02]  /*76c0*/  FFMA R39, R76, R95, R94 ;  /* 0x0000005f4c277223 */ /* 0x000fe4000000005e */
[----:B------:R-:W-:Y:S01]  /*76d0*/  FFMA R26, R71, R77, R26 ;  /* 0x0000004d471a7223 */ /* 0x000fe2000000001a */
[----:B------:R-:W2:Y:S01]  /*76e0*/  LDS.128 R92, [0x8620] ;  /* 0x00862000ff5c7984 */ /* 0x000ea20000000c00 */
[----:B------:R-:W-:Y:S02]  /*76f0*/  FFMA R120, R120, R119, R3 ;  /* 0x0000007778787223 */ /* 0x000fe40000000003 */
[-C--:B------:R-:W-:Y:S01]  /*7700*/  FFMA R3, R11, R77.reuse, R10 ;  /* 0x0000004d0b037223 */ /* 0x080fe2000000000a */
[----:B------:R-:W3:Y:S01]  /*7710*/  LDS.128 R68, [0x6d90] ;  /* 0x006d9000ff447984 */ /* 0x000ee20000000c00 */
[----:B------:R-:W-:-:S03]  /*7720*/  FFMA R11, R87, R77, R86 ;  /* 0x0000004d570b7223 */ /* 0x000fc60000000056 */
[----:B------:R-:W4:Y:S01]  /*7730*/  LDS.128 R84, [0x8bd0] ;  /* 0x008bd000ff547984 */ /* 0x000f220000000c00 */
[----:B------:R-:W-:Y:S02]  /*7740*/  FFMA R46, R118, R81, R80 ;  /* 0x00000051762e7223 */ /* 0x000fe40000000050 */
[C---:B------:R-:W-:Y:S02]  /*7750*/  FFMA R43, R119.reuse, R98, R43 ;  /* 0x00000062772b7223 */ /* 0x040fe4000000002b */
[----:B------:R-:W-:Y:S02]  /*7760*/  FFMA R46, R119, R82, R46 ;  /* 0x00000052772e7223 */ /* 0x000fe4000000002e */
[C---:B0-----:R-:W-:Y:S02]  /*7770*/  FFMA R22, R76.reuse, R72, R22 ;  /* 0x000000484c167223 */ /* 0x041fe40000000016 */
[C---:B------:R-:W-:Y:S02]  /*7780*/  FFMA R43, R76.reuse, R99, R43 ;  /* 0x000000634c2b7223 */ /* 0x040fe4000000002b */
[----:B------:R-:W-:Y:S01]  /*7790*/  FFMA R46, R76, R83, R46 ;  /* 0x000000534c2e7223 */ /* 0x000fe2000000002e */
[----:B------:R-:W0:Y:S01]  /*77a0*/  LDS.128 R96, [0x7520] ;  /* 0x00752000ff607984 */ /* 0x000e220000000c00 */
[----:B------:R-:W-:-:S03]  /*77b0*/  FFMA R73, R77, R73, R22 ;  /* 0x000000494d497223 */ /* 0x000fc60000000016 */
[----:B------:R-:W5:Y:S01]  /*77c0*/  LDS.128 R80, [0x6600] ;  /* 0x00660000ff507984 */ /* 0x000f620000000c00 */
[C---:B------:R-:W-:Y:S02]  /*77d0*/  FFMA R47, R118.reuse, R101, R100 ;  /* 0x00000065762f7223 */ /* 0x040fe40000000064 */
[----:B------:R-:W-:Y:S02]  /*77e0*/  FFMA R104, R118, R105, R104 ;  /* 0x0000006976687223 */ /* 0x000fe40000000068 */
[C---:B------:R-:W-:Y:S02]  /*77f0*/  FFMA R27, R76.reuse, R114, R113 ;  /* 0x000000724c1b7223 */ /* 0x040fe40000000071 */
[C---:B-1----:R-:W-:Y:S01]  /*7800*/  FFMA R4, R76.reuse, R4, R19 ;  /* 0x000000044c047223 */ /* 0x042fe20000000013 */
[----:B------:R-:W-:Y:S01]  /*7810*/  MOV R124, R116 ;  /* 0x00000074007c7202 */ /* 0x000fe20000000f00 */
[----:B------:R-:W-:Y:S02]  /*7820*/  FFMA R90, R76, R90, R89 ;  /* 0x0000005a4c5a7223 */ /* 0x000fe40000000059 */
[----:B------:R-:W-:-:S02]  /*7830*/  FFMA R74, R78, R74, R73 ;  /* 0x0000004a4e4a7223 */ /* 0x000fc40000000049 */
[C---:B------:R-:W-:Y:S02]  /*7840*/  FFMA R47, R119.reuse, R102, R47 ;  /* 0x00000066772f7223 */ /* 0x040fe4000000002f */
[----:B------:R-:W-:Y:S02]  /*7850*/  FFMA R106, R119, R106, R104 ;  /* 0x0000006a776a7223 */ /* 0x000fe40000000068 */
[----:B------:R-:W-:Y:S02]  /*7860*/  FFMA R27, R115, R77, R27 ;  /* 0x0000004d731b7223 */ /* 0x000fe4000000001b */
[----:B--2---:R-:W-:Y:S01]  /*7870*/  FFMA R92, R92, R119, R15 ;  /* 0x000000775c5c7223 */ /* 0x004fe2000000000f */
[----:B------:R-:W1:Y:S01]  /*7880*/  LDS.128 R112, [0x7ad0] ;  /* 0x007ad000ff707984 */ /* 0x000e620000000c00 */
[C---:B---3--:R-:W-:Y:S02]  /*7890*/  FFMA R21, R76.reuse, R68, R21 ;  /* 0x000000444c157223 */ /* 0x048fe40000000015 */
[----:B------:R-:W-:Y:S01]  /*78a0*/  FFMA R5, R77, R5, R4 ;  /* 0x000000054d057223 */ /* 0x000fe20000000004 */
[----:B------:R-:W2:Y:S01]  /*78b0*/  LDS.128 R116, [0x89f0] ;  /* 0x0089f000ff747984 */ /* 0x000ea20000000c00 */
[----:B----4-:R-:W-:-:S02]  /*78c0*/  FFMA R84, R76, R84, R23 ;  /* 0x000000544c547223 */ /* 0x010fc40000000017 */
[----:B------:R-:W-:Y:S02]  /*78d0*/  FFMA R8, R76, R111, R8 ;  /* 0x0000006f4c087223 */ /* 0x000fe40000000008 */
[----:B------:R-:W-:Y:S01]  /*78e0*/  FFMA R10, R91, R77, R90 ;  /* 0x0000004d5b0a7223 */ /* 0x000fe2000000005a */
[----:B------:R-:W-:Y:S01]  /*78f0*/  LDS.128 R108, [0x6bb0] ;  /* 0x006bb000ff6c7984 */ /* 0x000fe20000000c00 */
[----:B------:R-:W-:Y:S02]  /*7900*/  FFMA R21, R77, R69, R21 ;  /* 0x000000454d157223 */ /* 0x000fe40000000015 */
[----:B------:R-:W-:Y:S01]  /*7910*/  FFMA R6, R78, R6, R5 ;  /* 0x000000064e067223 */ /* 0x000fe20000000005 */
[----:B------:R-:W3:Y:S01]  /*7920*/  LDS.128 R88, [0x6420] ;  /* 0x00642000ff587984 */ /* 0x000ee20000000c00 */
[----:B------:R-:W-:-:S03]  /*7930*/  FFMA R23, R79, R75, R74 ;  /* 0x0000004b4f177223 */ /* 0x000fc6000000004a */
[----:B------:R-:W4:Y:S01]  /*7940*/  LDS.128 R72, [0x7160] ;  /* 0x00716000ff487984 */ /* 0x000f220000000c00 */
[----:B------:R-:W-:Y:S02]  /*7950*/  FFMA R9, R76, R107, R106 ;  /* 0x0000006b4c097223 */ /* 0x000fe4000000006a */
[----:B------:R-:W-:Y:S01]  /*7960*/  FFMA R22, R78, R70, R21 ;  /* 0x000000464e167223 */ /* 0x000fe20000000015 */
[----:B------:R-:W3:Y:S01]  /*7970*/  LDS.128 R104, [0x8260] ;  /* 0x00826000ff687984 */ /* 0x000ee20000000c00 */
[----:B------:R-:W-:-:S03]  /*7980*/  FFMA R21, R79, R7, R6 ;  /* 0x000000074f157223 */ /* 0x000fc60000000006 */
[----:B------:R-:W3:Y:S01]  /*7990*/  LDS.128 R4, [0x8080] ;  /* 0x00808000ff047984 */ /* 0x000ee20000000c00 */
[C---:B0-----:R-:W-:Y:S02]  /*79a0*/  FFMA R96, R76.reuse, R96, R18 ;  /* 0x000000604c607223 */ /* 0x041fe40000000012 */
[C---:B-----5:R-:W-:Y:S02]  /*79b0*/  FFMA R80, R76.reuse, R80, R17 ;  /* 0x000000504c507223 */ /* 0x060fe40000000011 */
[C---:B------:R-:W-:Y:S02]  /*79c0*/  FFMA R93, R76.reuse, R93, R92 ;  /* 0x0000005d4c5d7223 */ /* 0x040fe4000000005c */
[C---:B------:R-:W-:Y:S02]  /*79d0*/  FFMA R97, R77.reuse, R97, R96 ;  /* 0x000000614d617223 */ /* 0x040fe40000000060 */
[----:B------:R-:W-:Y:S02]  /*79e0*/  FFMA R120, R76, R121, R120 ;  /* 0x000000794c787223 */ /* 0x000fe40000000078 */
[----:B------:R-:W-:-:S02]  /*79f0*/  FFMA R35, R77, R81, R80 ;  /* 0x000000514d237223 */ /* 0x000fc40000000050 */
[----:B------:R-:W-:Y:S01]  /*7a00*/  FFMA R136, R76, R137, R136 ;  /* 0x000000894c887223 */ /* 0x000fe20000000088 */
[----:B------:R-:W-:Y:S01]  /*7a10*/  MOV R121, R30 ;  /* 0x0000001e00797202 */ /* 0x000fe20000000f00 */
[----:B------:R-:W-:Y:S02]  /*7a20*/  FFMA R18, R94, R77, R93 ;  /* 0x0000004d5e127223 */ /* 0x000fe4000000005d */
[C---:B------:R-:W-:Y:S02]  /*7a30*/  FFMA R47, R76.reuse, R103, R47 ;  /* 0x000000674c2f7223 */ /* 0x040fe4000000002f */
[----:B------:R-:W-:Y:S01]  /*7a40*/  FFMA R132, R76, R133, R132 ;  /* 0x000000854c847223 */ /* 0x000fe20000000084 */
[----:B------:R-:W0:Y:S01]  /*7a50*/  LDS.128 R100, [0x7340] ;  /* 0x00734000ff647984 */ /* 0x000e220000000c00 */
[----:B------:R-:W-:Y:S02]  /*7a60*/  FFMA R97, R78, R98, R97 ;  /* 0x000000624e617223 */ /* 0x000fe40000000061 */
[----:B------:R-:W-:-:S02]  /*7a70*/  FFMA R85, R77, R85, R84 ;  /* 0x000000554d557223 */ /* 0x000fc40000000054 */
[-C--:B-1----:R-:W-:Y:S02]  /*7a80*/  FFMA R8, R112, R77.reuse, R8 ;  /* 0x0000004d70087223 */ /* 0x082fe40000000008 */
[-C--:B--2---:R-:W-:Y:S02]  /*7a90*/  FFMA R9, R116, R77.reuse, R9 ;  /* 0x0000004d74097223 */ /* 0x084fe40000000009 */
[-C--:B------:R-:W-:Y:S02]  /*7aa0*/  FFMA R30, R122, R77.reuse, R120 ;  /* 0x0000004d7a1e7223 */ /* 0x080fe40000000078 */
[----:B------:R-:W-:Y:S02]  /*7ab0*/  FFMA R35, R78, R82, R35 ;  /* 0x000000524e237223 */ /* 0x000fe40000000023 */
[----:B------:R-:W-:Y:S02]  /*7ac0*/  FFMA R136, R138, R77, R136 ;  /* 0x0000004d8a887223 */ /* 0x000fe40000000088 */
[----:B------:R-:W-:-:S02]  /*7ad0*/  FFMA R18, R95, R78, R18 ;  /* 0x0000004e5f127223 */ /* 0x000fc40000000012 */
[----:B------:R-:W-:Y:S01]  /*7ae0*/  FFMA R132, R134, R77, R132 ;  /* 0x0000004d86847223 */ /* 0x000fe20000000084 */
[----:B------:R-:W1:Y:S01]  /*7af0*/  LDS.128 R92, [0x78f0] ;  /* 0x0078f000ff5c7984 */ /* 0x000e620000000c00 */
[----:B------:R-:W-:Y:S02]  /*7b00*/  FFMA R22, R79, R71, R22 ;  /* 0x000000474f167223 */ /* 0x000fe40000000016 */
[----:B------:R-:W-:Y:S01]  /*7b10*/  FFMA R86, R78, R86, R85 ;  /* 0x000000564e567223 */ /* 0x000fe20000000055 */
[----:B------:R-:W2:Y:S01]  /*7b20*/  LDS.128 R68, [0x69d0] ;  /* 0x0069d000ff447984 */ /* 0x000ea20000000c00 */
[-C--:B---3--:R-:W-:Y:S02]  /*7b30*/  FFMA R39, R88, R77.reuse, R39 ;  /* 0x0000004d58277223 */ /* 0x088fe40000000027 */
[----:B------:R-:W-:Y:S01]  /*7b40*/  FFMA R47, R108, R77, R47 ;  /* 0x0000004d6c2f7223 */ /* 0x000fe2000000002f */
[----:B------:R-:W-:Y:S01]  /*7b50*/  MOV R108, R121 ;  /* 0x00000079006c7202 */ /* 0x000fe20000000f00 */
[----:B------:R-:W-:-:S02]  /*7b60*/  FFMA R8, R78, R113, R8 ;  /* 0x000000714e087223 */ /* 0x000fc40000000008 */
[----:B------:R-:W-:Y:S02]  /*7b70*/  FFMA R9, R78, R117, R9 ;  /* 0x000000754e097223 */ /* 0x000fe40000000009 */
[-C--:B----4-:R-:W-:Y:S02]  /*7b80*/  FFMA R10, R72, R78.reuse, R10 ;  /* 0x0000004e480a7223 */ /* 0x090fe4000000000a */
[-C--:B------:R-:W-:Y:S02]  /*7b90*/  FFMA R30, R123, R78.reuse, R30 ;  /* 0x0000004e7b1e7223 */ /* 0x080fe4000000001e */
[----:B------:R-:W-:Y:S01]  /*7ba0*/  FFMA R34, R130, R77, R129 ;  /* 0x0000004d82227223 */ /* 0x000fe20000000081 */
[----:B------:R-:W-:Y:S01]  /*7bb0*/  LDS.128 R120, [R2.X4+0x160] ;  /* 0x0001600002787984 */ /* 0x000fe20000004c00 */
[C---:B------:R-:W-:Y:S02]  /*7bc0*/  FFMA R35, R79.reuse, R83, R35 ;  /* 0x000000534f237223 */ /* 0x040fe40000000023 */
[----:B------:R-:W-:Y:S01]  /*7bd0*/  FFMA R19, R79, R99, R97 ;  /* 0x000000634f137223 */ /* 0x000fe20000000061 */
[----:B------:R-:W3:Y:S01]  /*7be0*/  LDS.128 R80, [0x6240] ;  /* 0x00624000ff507984 */ /* 0x000ee20000000c00 */
[----:B------:R-:W-:Y:S01]  /*7bf0*/  FFMA R17, R139, R78, R136 ;  /* 0x0000004e8b117223 */ /* 0x000fe20000000088 */
[----:B------:R-:W-:-:S02]  /*7c00*/  MOV R112, R54 ;  /* 0x0000003600707202 */ /* 0x000fc40000000f00 */
[----:B------:R-:W4:Y:S01]  /*7c10*/  LDS.128 R96, [0x8810] ;  /* 0x00881000ff607984 */ /* 0x000f220000000c00 */
[----:B------:R-:W-:Y:S01]  /*7c20*/  FFMA R46, R104, R77, R46 ;  /* 0x0000004d682e7223 */ /* 0x000fe2000000002e */
[----:B------:R-:W-:Y:S01]  /*7c30*/  MOV R104, R124 ;  /* 0x0000007c00687202 */ /* 0x000fe20000000f00 */
[----:B------:R-:W-:Y:S01]  /*7c40*/  FFMA R89, R78, R89, R39 ;  /* 0x000000594e597223 */ /* 0x000fe20000000027 */
[----:B------:R-:W5:Y:S01]  /*7c50*/  LDS.128 R136, [0x8630] ;  /* 0x00863000ff887984 */ /* 0x000f620000000c00 */
[-C--:B------:R-:W-:Y:S02]  /*7c60*/  FFMA R31, R127, R78.reuse, R31 ;  /* 0x0000004e7f1f7223 */ /* 0x080fe4000000001f */
[-C--:B------:R-:W-:Y:S01]  /*7c70*/  FFMA R34, R131, R78.reuse, R34 ;  /* 0x0000004e83227223 */ /* 0x080fe20000000022 */
[----:B------:R-:W-:Y:S01]  /*7c80*/  LDS.128 R124, [0x6f80] ;  /* 0x006f8000ff7c7984 */ /* 0x000fe20000000c00 */
[----:B------:R-:W-:Y:S02]  /*7c90*/  FFMA R15, R135, R78, R132 ;  /* 0x0000004e870f7223 */ /* 0x000fe40000000084 */
[C---:B------:R-:W-:Y:S01]  /*7ca0*/  FFMA R39, R79.reuse, R87, R86 ;  /* 0x000000574f277223 */ /* 0x040fe20000000056 */
[----:B------:R-:W-:Y:S01]  /*7cb0*/  LDS.128 R128, [0x67f0] ;  /* 0x0067f000ff807984 */ /* 0x000fe20000000c00 */
[----:B------:R-:W-:-:S02]  /*7cc0*/  FFMA R114, R79, R114, R8 ;  /* 0x000000724f727223 */ /* 0x000fc40000000008 */
[C---:B------:R-:W-:Y:S01]  /*7cd0*/  FFMA R54, R79.reuse, R118, R9 ;  /* 0x000000764f367223 */ /* 0x040fe20000000009 */
[----:B------:R-:W5:Y:S01]  /*7ce0*/  LDS.128 R84, [0x6060] ;  /* 0x00606000ff547984 */ /* 0x000f620000000c00 */
[----:B------:R-:W-:Y:S02]  /*7cf0*/  FFMA R73, R79, R73, R10 ;  /* 0x000000494f497223 */ /* 0x000fe4000000000a */
[-C--:B------:R-:W-:Y:S01]  /*7d00*/  FFMA R4, R4, R78.reuse, R11 ;  /* 0x0000004e04047223 */ /* 0x080fe2000000000b */
[----:B------:R-:W-:Y:S04]  /*7d10*/  LDS.128 R132, [0x7710] ;  /* 0x00771000ff847984 */ /* 0x000fe80000000c00 */
[----:B------:R-:W5:Y:S01]  /*7d20*/  LDS.128 R8, [0x7ea0] ;  /* 0x007ea000ff087984 */ /* 0x000f620000000c00 */
[----:B0-----:R-:W-:Y:S01]  /*7d30*/  FFMA R43, R100, R77, R43 ;  /* 0x0000004d642b7223 */ /* 0x001fe2000000002b */
[----:B------:R-:W-:Y:S01]  /*7d40*/  MOV R76, R67 ;  /* 0x00000043004c7202 */ /* 0x000fe20000000f00 */
[----:B-1----:R-:W-:Y:S01]  /*7d50*/  FFMA R92, R92, R78, R26 ;  /* 0x0000004e5c5c7223 */ /* 0x002fe2000000001a */
[----:B------:R-:W-:Y:S01]  /*7d60*/  MOV R67, R51 ;  /* 0x0000003300437202 */ /* 0x000fe20000000f00 */
[----:B------:R-:W-:-:S02]  /*7d70*/  FFMA R43, R78, R101, R43 ;  /* 0x000000654e2b7223 */ /* 0x000fc4000000002b */
[-C--:B--2---:R-:W-:Y:S02]  /*7d80*/  FFMA R25, R68, R78.reuse, R25 ;  /* 0x0000004e44197223 */ /* 0x084fe40000000019 */
[----:B------:R-:W-:Y:S02]  /*7d90*/  FFMA R26, R79, R5, R4 ;  /* 0x000000054f1a7223 */ /* 0x000fe40000000004 */
[C---:B------:R-:W-:Y:S02]  /*7da0*/  FFMA R105, R78.reuse, R105, R46 ;  /* 0x000000694e697223 */ /* 0x040fe4000000002e */
[----:B------:R-:W-:Y:S02]  /*7db0*/  FFMA R51, R78, R109, R47 ;  /* 0x0000006d4e337223 */ /* 0x000fe4000000002f */
[-C--:B---3--:R-:W-:Y:S02]  /*7dc0*/  FFMA R3, R80, R78.reuse, R3 ;  /* 0x0000004e50037223 */ /* 0x088fe40000000003 */
[----:B----4-:R-:W-:-:S02]  /*7dd0*/  FFMA R27, R96, R78, R27 ;  /* 0x0000004e601b7223 */ /* 0x010fc4000000001b */
[----:B------:R-:W-:Y:S02]  /*7de0*/  FFMA R4, R120, R74, R73 ;  /* 0x0000004a78047223 */ /* 0x000fe40000000049 */
[----:B-----5:R-:W-:Y:S01]  /*7df0*/  FFMA R18, R136, R79, R18 ;  /* 0x0000004f88127223 */ /* 0x020fe20000000012 */
[----:B------:R-:W-:Y:S01]  /*7e00*/  MOV R136, R112 ;  /* 0x0000007000887202 */ /* 0x000fe20000000f00 */
[C---:B------:R-:W-:Y:S01]  /*7e10*/  FFMA R47, R79.reuse, R102, R43 ;  /* 0x000000664f2f7223 */ /* 0x040fe2000000002b */
[----:B------:R-:W-:Y:S01]  /*7e20*/  MOV R112, R76 ;  /* 0x0000004c00707202 */ /* 0x000fe20000000f00 */
[C---:B------:R-:W-:Y:S02]  /*7e30*/  FFMA R5, R79.reuse, R69, R25 ;  /* 0x000000454f057223 */ /* 0x040fe40000000019 */
[C---:B------:R-:W-:Y:S02]  /*7e40*/  FFMA R46, R79.reuse, R90, R89 ;  /* 0x0000005a4f2e7223 */ /* 0x040fe40000000059 */
[----:B------:R-:W-:-:S02]  /*7e50*/  FFMA R43, R79, R106, R105 ;  /* 0x0000006a4f2b7223 */ /* 0x000fc40000000069 */
[C---:B------:R-:W-:Y:S02]  /*7e60*/  FFMA R51, R79.reuse, R110, R51 ;  /* 0x0000006e4f337223 */ /* 0x040fe40000000033 */
[C---:B------:R-:W-:Y:S02]  /*7e70*/  FFMA R3, R79.reuse, R81, R3 ;  /* 0x000000514f037223 */ /* 0x040fe40000000003 */
[C---:B------:R-:W-:Y:S02]  /*7e80*/  FFMA R93, R79.reuse, R93, R92 ;  /* 0x0000005d4f5d7223 */ /* 0x040fe4000000005c */
[----:B------:R-:W-:Y:S02]  /*7e90*/  FFMA R25, R79, R97, R27 ;  /* 0x000000614f197223 */ /* 0x000fe4000000001b */
[----:B------:R-:W-:Y:S02]  /*7ea0*/  FFMA R30, R84, R79, R30 ;  /* 0x0000004f541e7223 */ /* 0x000fe4000000001e */
[----:B------:R-:W-:-:S02]  /*7eb0*/  FFMA R4, R75, R121, R4 ;  /* 0x000000794b047223 */ /* 0x000fc40000000004 */
[-C--:B------:R-:W-:Y:S01]  /*7ec0*/  FFMA R31, R124, R79.reuse, R31 ;  /* 0x0000004f7c1f7223 */ /* 0x080fe2000000001f */
[----:B------:R-:W0:Y:S01]  /*7ed0*/  LDS.128 R72, [0x6da0] ;  /* 0x006da000ff487984 */ /* 0x000e220000000c00 */
[-C--:B------:R-:W-:Y:S02]  /*7ee0*/  FFMA R8, R8, R79.reuse, R34 ;  /* 0x0000004f08087223 */ /* 0x080fe40000000022 */
[-C--:B------:R-:W-:Y:S02]  /*7ef0*/  FFMA R128, R128, R79.reuse, R15 ;  /* 0x0000004f80807223 */ /* 0x080fe4000000000f */
[----:B------:R-:W-:Y:S02]  /*7f00*/  FFMA R17, R132, R79, R17 ;  /* 0x0000004f84117223 */ /* 0x000fe40000000011 */
[----:B------:R-:W1:Y:S01]  /*7f10*/  LDS.128 R76, [0x8be0] ;  /* 0x008be000ff4c7984 */ /* 0x000e620000000c00 */
[C---:B------:R-:W-:Y:S02]  /*7f20*/  FFMA R5, R120.reuse, R70, R5 ;  /* 0x0000004678057223 */ /* 0x040fe40000000005 */
[----:B------:R-:W-:-:S02]  /*7f30*/  FFMA R47, R120, R103, R47 ;  /* 0x00000067782f7223 */ /* 0x000fc4000000002f */
[----:B------:R-:W2:Y:S01]  /*7f40*/  LDS.128 R100, [0x7530] ;  /* 0x00753000ff647984 */ /* 0x000ea20000000c00 */
[----:B------:R-:W-:Y:S02]  /*7f50*/  FFMA R5, R71, R121, R5 ;  /* 0x0000007947057223 */ /* 0x000fe40000000005 */
[C---:B------:R-:W-:Y:S01]  /*7f60*/  FFMA R46, R120.reuse, R91, R46 ;  /* 0x0000005b782e7223 */ /* 0x040fe2000000002e */
[----:B------:R-:W3:Y:S04]  /*7f70*/  LDS.128 R68, [0x8450] ;  /* 0x00845000ff447984 */ /* 0x000ee80000000c00 */
[----:B------:R-:W4:Y:S01]  /*7f80*/  LDS.128 R88, [0x6610] ;  /* 0x00661000ff587984 */ /* 0x000f220000000c00 */
[C---:B------:R-:W-:Y:S02]  /*7f90*/  FFMA R3, R120.reuse, R82, R3 ;  /* 0x0000005278037223 */ /* 0x040fe40000000003 */
[----:B------:R-:W-:-:S02]  /*7fa0*/  FFMA R27, R120, R137, R18 ;  /* 0x00000089781b7223 */ /* 0x000fc40000000012 */
[-C--:B------:R-:W-:Y:S02]  /*7fb0*/  FFMA R3, R83, R121.reuse, R3 ;  /* 0x0000007953037223 */ /* 0x080fe40000000003 */
[----:B------:R-:W5:Y:S01]  /*7fc0*/  LDS.128 R80, [0x7cc0] ;  /* 0x007cc000ff507984 */ /* 0x000f620000000c00 */
[----:B------:R-:W-:Y:S01]  /*7fd0*/  FFMA R27, R138, R121, R27 ;  /* 0x000000798a1b7223 */ /* 0x000fe2000000001b */
[----:B------:R-:W-:Y:S01]  /*7fe0*/  MOV R138, R104 ;  /* 0x00000068008a7202 */ /* 0x000fe20000000f00 */
[C---:B------:R-:W-:Y:S02]  /*7ff0*/  FFMA R43, R120.reuse, R107, R43 ;  /* 0x0000006b782b7223 */ /* 0x040fe4000000002b */
[C---:B------:R-:W-:Y:S01]  /*8000*/  FFMA R6, R120.reuse, R6, R26 ;  /* 0x0000000678067223 */ /* 0x040fe2000000001a */
[----:B------:R-:W2:Y:S01]  /*8010*/  LDS.128 R104, [0x7ae0] ;  /* 0x007ae000ff687984 */ /* 0x000ea20000000c00 */
[C---:B------:R-:W-:Y:S02]  /*8020*/  FFMA R94, R120.reuse, R94, R93 ;  /* 0x0000005e785e7223 */ /* 0x040fe4000000005d */
[----:B------:R-:W-:-:S02]  /*8030*/  FFMA R8, R120, R9, R8 ;  /* 0x0000000978087223 */ /* 0x000fc40000000008 */
[-C--:B------:R-:W-:Y:S02]  /*8040*/  FFMA R7, R7, R121.reuse, R6 ;  /* 0x0000007907077223 */ /* 0x080fe40000000006 */
[-C--:B------:R-:W-:Y:S02]  /*8050*/  FFMA R6, R95, R121.reuse, R94 ;  /* 0x000000795f067223 */ /* 0x080fe4000000005e */
[----:B------:R-:W-:Y:S01]  /*8060*/  FFMA R10, R10, R121, R8 ;  /* 0x000000790a0a7223 */ /* 0x000fe20000000008 */
[----:B------:R-:W4:Y:S01]  /*8070*/  LDS.128 R92, [0x8270] ;  /* 0x00827000ff5c7984 */ /* 0x000f220000000c00 */
[C---:B0-----:R-:W-:Y:S02]  /*8080*/  FFMA R72, R120.reuse, R72, R22 ;  /* 0x0000004878487223 */ /* 0x041fe40000000016 */
[C---:B-1----:R-:W-:Y:S02]  /*8090*/  FFMA R76, R120.reuse, R76, R39 ;  /* 0x0000004c784c7223 */ /* 0x042fe40000000027 */
[----:B------:R-:W-:-:S02]  /*80a0*/  FFMA R30, R120, R85, R30 ;  /* 0x00000055781e7223 */ /* 0x000fc4000000001e */
[C---:B------:R-:W-:Y:S02]  /*80b0*/  FFMA R133, R120.reuse, R133, R17 ;  /* 0x0000008578857223 */ /* 0x040fe40000000011 */
[----:B------:R-:W-:Y:S02]  /*80c0*/  FFMA R17, R11, R122, R10 ;  /* 0x0000007a0b117223 */ /* 0x000fe4000000000a */
[C---:B------:R-:W-:Y:S01]  /*80d0*/  FFMA R73, R121.reuse, R73, R72 ;  /* 0x0000004979497223 */ /* 0x040fe20000000048 */
[----:B------:R-:W0:Y:S01]  /*80e0*/  LDS.128 R8, [0x7350] ;  /* 0x00735000ff087984 */ /* 0x000e220000000c00 */
[----:B------:R-:W-:Y:S02]  /*80f0*/  FFMA R77, R121, R77, R76 ;  /* 0x0000004d794d7223 */ /* 0x000fe4000000004c */
[----:B------:R-:W-:Y:S02]  /*8100*/  FFMA R54, R120, R119, R54 ;  /* 0x0000007778367223 */ /* 0x000fe40000000036 */
[----:B------:R-:W-:Y:S01]  /*8110*/  FFMA R26, R86, R121, R30 ;  /* 0x00000079561a7223 */ /* 0x000fe2000000001e */
[----:B------:R-:W1:Y:S01]  /*8120*/  LDS.128 R116, [0x6250] ;  /* 0x00625000ff747984 */ /* 0x000e620000000c00 */
[----:B------:R-:W-:-:S02]  /*8130*/  FFMA R30, R122, R74, R73 ;  /* 0x0000004a7a1e7223 */ /* 0x000fc40000000049 */
[----:B------:R-:W-:Y:S01]  /*8140*/  FFMA R34, R122, R78, R77 ;  /* 0x0000004e7a227223 */ /* 0x000fe2000000004d */
[----:B------:R-:W-:Y:S01]  /*8150*/  MOV R137, R108 ;  /* 0x0000006c00897202 */ /* 0x000fe20000000f00 */
[----:B------:R-:W-:Y:S02]  /*8160*/  FFMA R51, R120, R111, R51 ;  /* 0x0000006f78337223 */ /* 0x000fe40000000033 */
[C---:B------:R-:W-:Y:S01]  /*8170*/  FFMA R30, R123.reuse, R75, R30 ;  /* 0x0000004b7b1e7223 */ /* 0x040fe2000000001e */
[----:B------:R-:W0:Y:S01]  /*8180*/  LDS.128 R108, [0x8a00] ;  /* 0x008a0000ff6c7984 */ /* 0x000e220000000c00 */
[----:B------:R-:W-:-:S03]  /*8190*/  FFMA R34, R123, R79, R34 ;  /* 0x0000004f7b227223 */ /* 0x000fc60000000022 */
[----:B------:R-:W0:Y:S01]  /*81a0*/  LDS.128 R72, [0x8090] ;  /* 0x00809000ff487984 */ /* 0x000e220000000c00 */
[----:B--2---:R-:W-:-:S03]  /*81b0*/  FFMA R100, R120, R100, R19 ;  /* 0x0000006478647223 */ /* 0x004fc60000000013 */
[----:B------:R-:W2:Y:S01]  /*81c0*/  LDS.128 R76, [R2.X4+0x1b0] ;  /* 0x0001b000024c7984 */ /* 0x000ea20000004c00 */
[C---:B------:R-:W-:Y:S02]  /*81d0*/  FFMA R25, R120.reuse, R98, R25 ;  /* 0x0000006278197223 */ /* 0x040fe40000000019 */
[C---:B---3--:R-:W-:Y:S02]  /*81e0*/  FFMA R21, R120.reuse, R68, R21 ;  /* 0x0000004478157223 */ /* 0x048fe40000000015 */
[----:B----4-:R-:W-:Y:S02]  /*81f0*/  FFMA R35, R120, R88, R35 ;  /* 0x0000005878237223 */ /* 0x010fe40000000023 */
[----:B------:R-:W-:Y:S02]  /*8200*/  FFMA R100, R121, R101, R100 ;  /* 0x0000006579647223 */ /* 0x000fe40000000064 */
[----:B------:R-:W-:Y:S02]  /*8210*/  FFMA R25, R99, R121, R25 ;  /* 0x0000007963197223 */ /* 0x000fe40000000019 */
[C---:B------:R-:W-:Y:S01]  /*8220*/  FFMA R69, R121.reuse, R69, R21 ;  /* 0x0000004579457223 */ /* 0x040fe20000000015 */
[----:B------:R-:W3:Y:S01]  /*8230*/  LDS.128 R96, [0x6bc0] ;  /* 0x006bc000ff607984 */ /* 0x000ee20000000c00 */
[----:B------:R-:W-:-:S02]  /*8240*/  FFMA R35, R121, R89, R35 ;  /* 0x0000005979237223 */ /* 0x000fc40000000023 */
[----:B------:R-:W-:Y:S02]  /*8250*/  FFMA R26, R87, R122, R26 ;  /* 0x0000007a571a7223 */ /* 0x000fe4000000001a */
[----:B------:R-:W4:Y:S01]  /*8260*/  LDS.128 R84, [0x6430] ;  /* 0x00643000ff547984 */ /* 0x000f220000000c00 */
[----:B------:R-:W-:Y:S02]  /*8270*/  FFMA R100, R122, R102, R100 ;  /* 0x000000667a647223 */ /* 0x000fe40000000064 */
[----:B------:R-:W-:Y:S02]  /*8280*/  FFMA R31, R120, R125, R31 ;  /* 0x0000007d781f7223 */ /* 0x000fe4000000001f */
[C---:B------:R-:W-:Y:S02]  /*8290*/  FFMA R70, R122.reuse, R70, R69 ;  /* 0x000000467a467223 */ /* 0x040fe40000000045 */
[----:B------:R-:W-:Y:S02]  /*82a0*/  FFMA R35, R122, R90, R35 ;  /* 0x0000005a7a237223 */ /* 0x000fe40000000023 */
[----:B------:R-:W-:-:S02]  /*82b0*/  FFMA R31, R126, R121, R31 ;  /* 0x000000797e1f7223 */ /* 0x000fc4000000001f */
[C---:B------:R-:W-:Y:S02]  /*82c0*/  FFMA R22, R123.reuse, R103, R100 ;  /* 0x000000677b167223 */ /* 0x040fe40000000064 */
[C---:B-----5:R-:W-:Y:S01]  /*82d0*/  FFMA R80, R120.reuse, R80, R23 ;  /* 0x0000005078507223 */ /* 0x060fe20000000017 */
[----:B------:R-:W5:Y:S01]  /*82e0*/  LDS.128 R100, [0x8820] ;  /* 0x00882000ff647984 */ /* 0x000f620000000c00 */
[----:B------:R-:W-:Y:S02]  /*82f0*/  FFMA R115, R120, R115, R114 ;  /* 0x0000007378737223 */ /* 0x000fe40000000072 */
[C---:B------:R-:W-:Y:S02]  /*8300*/  FFMA R21, R123.reuse, R91, R35 ;  /* 0x0000005b7b157223 */ /* 0x040fe40000000023 */
[----:B------:R-:W-:Y:S01]  /*8310*/  FFMA R23, R123, R71, R70 ;  /* 0x000000477b177223 */ /* 0x000fe20000000046 */
[----:B------:R-:W-:Y:S01]  /*8320*/  LDS.128 R88, [0x69e0] ;  /* 0x0069e000ff587984 */ /* 0x000fe20000000c00 */
[----:B------:R-:W-:-:S03]  /*8330*/  FFMA R15, R127, R122, R31 ;  /* 0x0000007a7f0f7223 */ /* 0x000fc6000000001f */
[----:B------:R-:W2:Y:S01]  /*8340*/  LDS.128 R68, [0x7170] ;  /* 0x00717000ff447984 */ /* 0x000ea20000000c00 */
[----:B------:R-:W-:Y:S01]  /*8350*/  FFMA R27, R139, R122, R27 ;  /* 0x0000007a8b1b7223 */ /* 0x000fe2000000001b */
[----:B------:R-:W-:Y:S01]  /*8360*/  MOV R139, R112 ;  /* 0x00000070008b7202 */ /* 0x000fe20000000f00 */
[----:B------:R-:W-:Y:S01]  /*8370*/  FFMA R31, R121, R81, R80 ;  /* 0x00000051791f7223 */ /* 0x000fe20000000050 */
[----:B------:R-:W-:Y:S01]  /*8380*/  LDS.128 R124, [0x6f90] ;  /* 0x006f9000ff7c7984 */ /* 0x000fe20000000c00 */
[----:B------:R-:W-:-:S03]  /*8390*/  FFMA R104, R104, R121, R115 ;  /* 0x0000007968687223 */ /* 0x000fc60000000073 */
[----:B------:R-:W3:Y:S01]  /*83a0*/  LDS.128 R112, [0x7900] ;  /* 0x00790000ff707984 */ /* 0x000ee20000000c00 */
[----:B------:R-:W-:Y:S02]  /*83b0*/  FFMA R31, R122, R82, R31 ;  /* 0x000000527a1f7223 */ /* 0x000fe4000000001f */
[----:B------:R-:W-:Y:S02]  /*83c0*/  FFMA R129, R120, R129, R128 ;  /* 0x0000008178817223 */ /* 0x000fe40000000080 */
[----:B------:R-:W-:Y:S02]  /*83d0*/  FFMA R43, R92, R121, R43 ;  /* 0x000000795c2b7223 */ /* 0x000fe4000000002b */
[----:B------:R-:W-:Y:S02]  /*83e0*/  FFMA R31, R123, R83, R31 ;  /* 0x000000537b1f7223 */ /* 0x000fe4000000001f */
[----:B------:R-:W5:Y:S01]  /*83f0*/  LDS.128 R80, [0x6070] ;  /* 0x00607000ff507984 */ /* 0x000f620000000c00 */
[----:B------:R-:W-:-:S02]  /*8400*/  FFMA R129, R130, R121, R129 ;  /* 0x0000007982817223 */ /* 0x000fc40000000081 */
[----:B------:R-:W-:Y:S02]  /*8410*/  FFMA R43, R122, R93, R43 ;  /* 0x0000005d7a2b7223 */ /* 0x000fe4000000002b */
[----:B0-----:R-:W-:Y:S02]  /*8420*/  FFMA R8, R8, R121, R47 ;  /* 0x0000007908087223 */ /* 0x001fe4000000002f */
[----:B------:R-:W-:Y:S02]  /*8430*/  FFMA R94, R123, R94, R43 ;  /* 0x0000005e7b5e7223 */ /* 0x000fe4000000002b */
[-C--:B-1----:R-:W-:Y:S02]  /*8440*/  FFMA R3, R116, R122.reuse, R3 ;  /* 0x0000007a74037223 */ /* 0x082fe40000000003 */
[----:B------:R-:W-:Y:S02]  /*8450*/  FFMA R18, R131, R122, R129 ;  /* 0x0000007a83127223 */ /* 0x000fe40000000081 */
[----:B------:R-:W-:Y:S01]  /*8460*/  FFMA R8, R122, R9, R8 ;  /* 0x000000097a087223 */ /* 0x000fe20000000008 */
[----:B------:R-:W0:Y:S01]  /*8470*/  LDS.128 R128, [0x7eb0] ;  /* 0x007eb000ff807984 */ /* 0x000e220000000c00 */
[----:B------:R-:W-:-:S02]  /*8480*/  FFMA R43, R123, R117, R3 ;  /* 0x000000757b2b7223 */ /* 0x000fc40000000003 */
[----:B------:R-:W-:Y:S02]  /*8490*/  FFMA R54, R108, R121, R54 ;  /* 0x000000796c367223 */ /* 0x000fe40000000036 */
[C---:B------:R-:W-:Y:S02]  /*84a0*/  FFMA R10, R123.reuse, R10, R8 ;  /* 0x0000000a7b0a7223 */ /* 0x040fe40000000008 */
[----:B------:R-:W-:Y:S02]  /*84b0*/  FFMA R72, R72, R122, R7 ;  /* 0x0000007a48487223 */ /* 0x000fe40000000007 */
[----:B--2---:R-:W-:Y:S02]  /*84c0*/  FFMA R3, R76, R95, R94 ;  /* 0x0000005f4c037223 */ /* 0x004fe4000000005e */
[----:B------:R-:W1:Y:S01]  /*84d0*/  LDS.128 R92, [0x7540] ;  /* 0x00754000ff5c7984 */ /* 0x000e620000000c00 */
[----:B------:R-:W-:Y:S02]  /*84e0*/  FFMA R39, R122, R109, R54 ;  /* 0x0000006d7a277223 */ /* 0x000fe40000000036 */
[----:B------:R-:W-:-:S02]  /*84f0*/  FFMA R47, R123, R73, R72 ;  /* 0x000000497b2f7223 */ /* 0x000fc40000000048 */
[----:B------:R-:W-:Y:S02]  /*8500*/  FFMA R54, R76, R11, R10 ;  /* 0x0000000b4c367223 */ /* 0x000fe4000000000a */
[----:B------:R-:W2:Y:S01]  /*8510*/  LDS.128 R8, [0x8640] ;  /* 0x00864000ff087984 */ /* 0x000ea20000000c00 */
[-C--:B---3--:R-:W-:Y:S02]  /*8520*/  FFMA R51, R96, R121.reuse, R51 ;  /* 0x0000007960337223 */ /* 0x088fe40000000033 */
[----:B------:R-:W-:Y:S02]  /*8530*/  FFMA R47, R76, R74, R47 ;  /* 0x0000004a4c2f7223 */ /* 0x000fe4000000002f */
[----:B----4-:R-:W-:Y:S02]  /*8540*/  FFMA R46, R84, R121, R46 ;  /* 0x00000079542e7223 */ /* 0x010fe4000000002e */
[----:B------:R-:W-:Y:S02]  /*8550*/  FFMA R51, R122, R97, R51 ;  /* 0x000000617a337223 */ /* 0x000fe40000000033 */
[----:B------:R-:W-:-:S02]  /*8560*/  FFMA R47, R75, R77, R47 ;  /* 0x0000004d4b2f7223 */ /* 0x000fc4000000002f */
[----:B------:R-:W3:Y:S01]  /*8570*/  LDS.128 R72, [0x6db0] ;  /* 0x006db000ff487984 */ /* 0x000ee20000000c00 */
[----:B------:R-:W-:Y:S01]  /*8580*/  FFMA R46, R122, R85, R46 ;  /* 0x000000557a2e7223 */ /* 0x000fe2000000002e */
[----:B------:R-:W-:Y:S01]  /*8590*/  MOV R120, R59 ;  /* 0x0000003b00787202 */ /* 0x000fe20000000f00 */
[C---:B------:R-:W-:Y:S01]  /*85a0*/  FFMA R98, R123.reuse, R98, R51 ;  /* 0x000000627b627223 */ /* 0x040fe20000000033 */
[----:B------:R-:W-:Y:S01]  /*85b0*/  MOV R59, R55 ;  /* 0x00000037003b7202 */ /* 0x000fe20000000f00 */
[-C--:B-----5:R-:W-:Y:S02]  /*85c0*/  FFMA R25, R100, R122.reuse, R25 ;  /* 0x0000007a64197223 */ /* 0x0a0fe40000000019 */
[-C--:B------:R-:W-:Y:S02]  /*85d0*/  FFMA R68, R68, R122.reuse, R4 ;  /* 0x0000007a44447223 */ /* 0x080fe40000000004 */
[----:B------:R-:W-:Y:S02]  /*85e0*/  FFMA R88, R88, R122, R5 ;  /* 0x0000007a58587223 */ /* 0x000fe40000000005 */
[----:B------:R-:W-:-:S02]  /*85f0*/  FFMA R55, R123, R86, R46 ;  /* 0x000000567b377223 */ /* 0x000fc4000000002e */
[C---:B------:R-:W-:Y:S02]  /*8600*/  FFMA R101, R123.reuse, R101, R25 ;  /* 0x000000657b657223 */ /* 0x040fe40000000019 */
[C---:B------:R-:W-:Y:S02]  /*8610*/  FFMA R46, R123.reuse, R69, R68 ;  /* 0x000000457b2e7223 */ /* 0x040fe40000000044 */
[----:B------:R-:W-:Y:S02]  /*8620*/  FFMA R89, R123, R89, R88 ;  /* 0x000000597b597223 */ /* 0x000fe40000000058 */
[----:B------:R-:W-:Y:S02]  /*8630*/  FFMA R25, R76, R99, R98 ;  /* 0x000000634c197223 */ /* 0x000fe40000000062 */
[----:B------:R-:W-:Y:S01]  /*8640*/  FFMA R51, R112, R122, R6 ;  /* 0x0000007a70337223 */ /* 0x000fe20000000006 */
[----:B------:R-:W4:Y:S01]  /*8650*/  LDS.128 R96, [0x8bf0] ;  /* 0x008bf000ff607984 */ /* 0x000f220000000c00 */
[----:B------:R-:W-:-:S03]  /*8660*/  FFMA R55, R76, R87, R55 ;  /* 0x000000574c377223 */ /* 0x000fc60000000037 */
[----:B------:R-:W5:Y:S01]  /*8670*/  LDS.128 R4, [0x6800] ;  /* 0x00680000ff047984 */ /* 0x000f620000000c00 */
[----:B------:R-:W-:-:S03]  /*8680*/  FFMA R46, R76, R70, R46 ;  /* 0x000000464c2e7223 */ /* 0x000fc6000000002e */
[----:B------:R-:W3:Y:S01]  /*8690*/  LDS.128 R84, [0x6620] ;  /* 0x00662000ff547984 */ /* 0x000ee20000000c00 */
[----:B------:R-:W-:Y:S02]  /*86a0*/  FFMA R90, R76, R90, R89 ;  /* 0x0000005a4c5a7223 */ /* 0x000fe40000000059 */
[----:B------:R-:W-:Y:S02]  /*86b0*/  FFMA R46, R71, R77, R46 ;  /* 0x0000004d472e7223 */ /* 0x000fe4000000002e */
[----:B------:R-:W-:Y:S01]  /*86c0*/  FFMA R80, R80, R123, R26 ;  /* 0x0000007b50507223 */ /* 0x000fe2000000001a */
[----:B------:R-:W4:Y:S01]  /*86d0*/  LDS.128 R68, [0x8460] ;  /* 0x00846000ff447984 */ /* 0x000f220000000c00 */
[----:B------:R-:W-:Y:S02]  /*86e0*/  FFMA R26, R91, R77, R90 ;  /* 0x0000004d5b1a7223 */ /* 0x000fe4000000005a */
[----:B------:R-:W-:Y:S01]  /*86f0*/  FFMA R134, R134, R121, R133 ;  /* 0x0000007986867223 */ /* 0x000fe20000000085 */
[----:B------:R-:W4:Y:S01]  /*8700*/  LDS.128 R88, [0x7cd0] ;  /* 0x007cd000ff587984 */ /* 0x000f220000000c00 */
[----:B------:R-:W-:-:S02]  /*8710*/  FFMA R81, R76, R81, R80 ;  /* 0x000000514c517223 */ /* 0x000fc40000000050 */
[----:B------:R-:W-:Y:S02]  /*8720*/  FFMA R19, R135, R122, R134 ;  /* 0x0000007a87137223 */ /* 0x000fe40000000086 */
[----:B------:R-:W4:Y:S01]  /*8730*/  LDS.128 R132, [0x7720] ;  /* 0x00772000ff847984 */ /* 0x000f220000000c00 */
[----:B------:R-:W-:Y:S02]  /*8740*/  FFMA R102, R76, R102, R101 ;  /* 0x000000664c667223 */ /* 0x000fe40000000065 */
[----:B0-----:R-:W-:Y:S02]  /*8750*/  FFMA R128, R128, R123, R17 ;  /* 0x0000007b80807223 */ /* 0x001fe40000000011 */
[----:B------:R-:W-:Y:S02]  /*8760*/  FFMA R17, R82, R77, R81 ;  /* 0x0000004d52117223 */ /* 0x000fe40000000051 */
[----:B------:R-:W-:Y:S02]  /*8770*/  FFMA R124, R124, R123, R15 ;  /* 0x0000007b7c7c7223 */ /* 0x000fe4000000000f */
[----:B-1----:R-:W-:-:S02]  /*8780*/  FFMA R22, R76, R92, R22 ;  /* 0x0000005c4c167223 */ /* 0x002fc40000000016 */
[----:B------:R-:W-:Y:S02]  /*8790*/  FFMA R15, R103, R77, R102 ;  /* 0x0000004d670f7223 */ /* 0x000fe40000000066 */
[----:B------:R-:W-:Y:S01]  /*87a0*/  FFMA R17, R83, R78, R17 ;  /* 0x0000004e53117223 */ /* 0x000fe20000000011 */
[----:B------:R-:W-:Y:S01]  /*87b0*/  LDS.128 R100, [0x7360] ;  /* 0x00736000ff647984 */ /* 0x000fe20000000c00 */
[----:B------:R-:W-:-:S03]  /*87c0*/  FFMA R93, R77, R93, R22 ;  /* 0x0000005d4d5d7223 */ /* 0x000fc60000000016 */
[----:B------:R-:W0:Y:S01]  /*87d0*/  LDS.128 R80, [0x6440] ;  /* 0x00644000ff507984 */ /* 0x000e220000000c00 */
[----:B--2---:R-:W-:Y:S02]  /*87e0*/  FFMA R8, R8, R123, R27 ;  /* 0x0000007b08087223 */ /* 0x004fe4000000001b */
[----:B------:R-:W-:Y:S02]  /*87f0*/  FFMA R94, R78, R94, R93 ;  /* 0x0000005e4e5e7223 */ /* 0x000fe4000000005d */
[C---:B------:R-:W-:Y:S02]  /*8800*/  FFMA R8, R76.reuse, R9, R8 ;  /* 0x000000094c087223 */ /* 0x040fe40000000008 */
[----:B------:R-:W-:Y:S02]  /*8810*/  FFMA R51, R123, R113, R51 ;  /* 0x000000717b337223 */ /* 0x000fe40000000033 */
[----:B---3--:R-:W-:Y:S02]  /*8820*/  FFMA R72, R76, R72, R30 ;  /* 0x000000484c487223 */ /* 0x008fe4000000001e */
[----:B------:R-:W-:-:S02]  /*8830*/  FFMA R8, R10, R77, R8 ;  /* 0x0000004d0a087223 */ /* 0x000fc40000000008 */
[----:B------:R-:W-:Y:S02]  /*8840*/  FFMA R30, R79, R95, R94 ;  /* 0x0000005f4f1e7223 */ /* 0x000fe4000000005e */
[C---:B------:R-:W-:Y:S01]  /*8850*/  FFMA R51, R76.reuse, R114, R51 ;  /* 0x000000724c337223 */ /* 0x040fe20000000033 */
[----:B------:R-:W1:Y:S01]  /*8860*/  LDS.128 R92, [0x6260] ;  /* 0x00626000ff5c7984 */ /* 0x000e620000000c00 */
[----:B------:R-:W-:Y:S02]  /*8870*/  FFMA R73, R77, R73, R72 ;  /* 0x000000494d497223 */ /* 0x000fe40000000048 */
[----:B------:R-:W-:Y:S02]  /*8880*/  FFMA R51, R115, R77, R51 ;  /* 0x0000004d73337223 */ /* 0x000fe40000000033 */
[----:B------:R-:W-:Y:S01]  /*8890*/  FFMA R22, R11, R78, R8 ;  /* 0x0000004e0b167223 */ /* 0x000fe20000000008 */
[----:B------:R-:W-:Y:S01]  /*88a0*/  LDS.128 R112, [R2.X4+0x1c0] ;  /* 0x0001c00002707984 */ /* 0x000fe20000004c00 */
[----:B----4-:R-:W-:-:S03]  /*88b0*/  FFMA R34, R76, R96, R34 ;  /* 0x000000604c227223 */ /* 0x010fc60000000022 */
[----:B------:R-:W2:Y:S01]  /*88c0*/  LDS.128 R8, [0x6bd0] ;  /* 0x006bd000ff087984 */ /* 0x000ea20000000c00 */
[----:B------:R-:W-:Y:S02]  /*88d0*/  FFMA R74, R78, R74, R73 ;  /* 0x0000004a4e4a7223 */ /* 0x000fe40000000049 */
[----:B-----5:R-:W-:Y:S02]  /*88e0*/  FFMA R4, R4, R123, R18 ;  /* 0x0000007b04047223 */ /* 0x020fe40000000012 */
[C---:B------:R-:W-:Y:S02]  /*88f0*/  FFMA R84, R76.reuse, R84, R21 ;  /* 0x000000544c547223 */ /* 0x040fe40000000015 */
[C---:B------:R-:W-:Y:S02]  /*8900*/  FFMA R97, R77.reuse, R97, R34 ;  /* 0x000000614d617223 */ /* 0x040fe40000000022 */
[----:B------:R-:W-:Y:S02]  /*8910*/  FFMA R4, R76, R5, R4 ;  /* 0x000000054c047223 */ /* 0x000fe40000000004 */
[----:B------:R-:W-:-:S02]  /*8920*/  FFMA R85, R77, R85, R84 ;  /* 0x000000554d557223 */ /* 0x000fc40000000054 */
[----:B------:R-:W-:Y:S02]  /*8930*/  FFMA R34, R79, R75, R74 ;  /* 0x0000004b4f227223 */ /* 0x000fe4000000004a */
[----:B------:R-:W3:Y:S01]  /*8940*/  LDS.128 R72, [0x7180] ;  /* 0x00718000ff487984 */ /* 0x000ee20000000c00 */
[----:B------:R-:W-:Y:S02]  /*8950*/  FFMA R68, R76, R68, R23 ;  /* 0x000000444c447223 */ /* 0x000fe40000000017 */
[----:B------:R-:W-:Y:S02]  /*8960*/  FFMA R6, R6, R77, R4 ;  /* 0x0000004d06067223 */ /* 0x000fe40000000004 */
[----:B------:R-:W-:Y:S02]  /*8970*/  FFMA R86, R78, R86, R85 ;  /* 0x000000564e567223 */ /* 0x000fe40000000055 */
[----:B------:R-:W-:Y:S02]  /*8980*/  FFMA R88, R76, R88, R31 ;  /* 0x000000584c587223 */ /* 0x000fe4000000001f */
[----:B------:R-:W-:-:S02]  /*8990*/  FFMA R35, R122, R105, R104 ;  /* 0x000000697a237223 */ /* 0x000fc40000000068 */
[C---:B------:R-:W-:Y:S02]  /*89a0*/  FFMA R69, R77.reuse, R69, R68 ;  /* 0x000000454d457223 */ /* 0x040fe40000000044 */
[----:B------:R-:W-:Y:S02]  /*89b0*/  FFMA R89, R77, R89, R88 ;  /* 0x000000594d597223 */ /* 0x000fe40000000058 */
[----:B------:R-:W-:Y:S02]  /*89c0*/  FFMA R39, R123, R110, R39 ;  /* 0x0000006e7b277223 */ /* 0x000fe40000000027 */
[----:B------:R-:W-:Y:S02]  /*89d0*/  FFMA R27, R7, R78, R6 ;  /* 0x0000004e071b7223 */ /* 0x000fe40000000006 */
[----:B------:R-:W-:Y:S01]  /*89e0*/  FFMA R23, R79, R87, R86 ;  /* 0x000000574f177223 */ /* 0x000fe20000000056 */
[----:B------:R-:W4:Y:S01]  /*89f0*/  LDS.128 R4, [0x8280] ;  /* 0x00828000ff047984 */ /* 0x000f220000000c00 */
[----:B------:R-:W-:-:S02]  /*8a00*/  FFMA R35, R123, R106, R35 ;  /* 0x0000006a7b237223 */ /* 0x000fc40000000023 */
[----:B------:R-:W-:Y:S01]  /*8a10*/  FFMA R19, R132, R123, R19 ;  /* 0x0000007b84137223 */ /* 0x000fe20000000013 */
[----:B------:R-:W5:Y:S01]  /*8a20*/  LDS.128 R84, [0x7af0] ;  /* 0x007af000ff547984 */ /* 0x000f620000000c00 */
[C---:B------:R-:W-:Y:S02]  /*8a30*/  FFMA R70, R78.reuse, R70, R69 ;  /* 0x000000464e467223 */ /* 0x040fe40000000045 */
[----:B------:R-:W-:Y:S02]  /*8a40*/  FFMA R90, R78, R90, R89 ;  /* 0x0000005a4e5a7223 */ /* 0x000fe40000000059 */
[C---:B------:R-:W-:Y:S02]  /*8a50*/  FFMA R39, R76.reuse, R111, R39 ;  /* 0x0000006f4c277223 */ /* 0x040fe40000000027 */
[C---:B------:R-:W-:Y:S01]  /*8a60*/  FFMA R43, R76.reuse, R118, R43 ;  /* 0x000000764c2b7223 */ /* 0x040fe2000000002b */
[----:B------:R-:W2:Y:S01]  /*8a70*/  LDS.128 R108, [0x80a0] ;  /* 0x0080a000ff6c7984 */ /* 0x000ea20000000c00 */
[----:B------:R-:W-:-:S02]  /*8a80*/  FFMA R35, R76, R107, R35 ;  /* 0x0000006b4c237223 */ /* 0x000fc40000000023 */
[C---:B------:R-:W-:Y:S01]  /*8a90*/  FFMA R125, R76.reuse, R125, R124 ;  /* 0x0000007d4c7d7223 */ /* 0x040fe2000000007c */
[----:B------:R-:W-:Y:S01]  /*8aa0*/  LDS.128 R104, [0x7910] ;  /* 0x00791000ff687984 */ /* 0x000fe20000000c00 */
[C---:B------:R-:W-:Y:S02]  /*8ab0*/  FFMA R129, R76.reuse, R129, R128 ;  /* 0x000000814c817223 */ /* 0x040fe40000000080 */
[----:B------:R-:W-:Y:S01]  /*8ac0*/  FFMA R133, R76, R133, R19 ;  /* 0x000000854c857223 */ /* 0x000fe20000000013 */
[----:B------:R-:W-:Y:S01]  /*8ad0*/  MOV R76, R59 ;  /* 0x0000003b004c7202 */ /* 0x000fe20000000f00 */
[----:B------:R-:W-:Y:S02]  /*8ae0*/  FFMA R31, R79, R71, R70 ;  /* 0x000000474f1f7223 */ /* 0x000fe40000000046 */
[----:B0-----:R-:W-:Y:S01]  /*8af0*/  FFMA R55, R80, R77, R55 ;  /* 0x0000004d50377223 */ /* 0x001fe20000000037 */
[----:B------:R-:W0:Y:S01]  /*8b00*/  LDS.128 R68, [0x8a10] ;  /* 0x008a1000ff447984 */ /* 0x000e220000000c00 */
[----:B------:R-:W-:-:S02]  /*8b10*/  FFMA R98, R78, R98, R97 ;  /* 0x000000624e627223 */ /* 0x000fc40000000061 */
[----:B------:R-:W-:Y:S02]  /*8b20*/  FFMA R59, R100, R77, R54 ;  /* 0x0000004d643b7223 */ /* 0x000fe40000000036 */
[C---:B------:R-:W-:Y:S02]  /*8b30*/  FFMA R54, R79.reuse, R91, R90 ;  /* 0x0000005b4f367223 */ /* 0x040fe4000000005a */
[----:B------:R-:W0:Y:S01]  /*8b40*/  LDS.128 R88, [0x8830] ;  /* 0x00883000ff587984 */ /* 0x000e220000000c00 */
[----:B------:R-:W-:Y:S02]  /*8b50*/  FFMA R81, R78, R81, R55 ;  /* 0x000000514e517223 */ /* 0x000fe40000000037 */
[----:B------:R-:W-:Y:S02]  /*8b60*/  FFMA R55, R79, R99, R98 ;  /* 0x000000634f377223 */ /* 0x000fe40000000062 */
[-C--:B------:R-:W-:Y:S01]  /*8b70*/  FFMA R43, R119, R77.reuse, R43 ;  /* 0x0000004d772b7223 */ /* 0x080fe2000000002b */
[----:B------:R-:W0:Y:S04]  /*8b80*/  LDS.128 R96, [0x69f0] ;  /* 0x0069f000ff607984 */ /* 0x000e280000000c00 */
[----:B------:R-:W0:Y:S01]  /*8b90*/  LDS.128 R116, [0x6080] ;  /* 0x00608000ff747984 */ /* 0x000e220000000c00 */
[----:B------:R-:W-:-:S02]  /*8ba0*/  FFMA R130, R130, R77, R129 ;  /* 0x0000004d82827223 */ /* 0x000fc40000000081 */
[-C--:B------:R-:W-:Y:S02]  /*8bb0*/  FFMA R133, R134, R77.reuse, R133 ;  /* 0x0000004d86857223 */ /* 0x080fe40000000085 */
[C---:B------:R-:W-:Y:S02]  /*8bc0*/  FFMA R82, R79.reuse, R82, R81 ;  /* 0x000000524f527223 */ /* 0x040fe40000000051 */
[----:B-1----:R-:W-:Y:S02]  /*8bd0*/  FFMA R43, R92, R78, R43 ;  /* 0x0000004e5c2b7223 */ /* 0x002fe4000000002b */
[----:B------:R-:W-:Y:S01]  /*8be0*/  FFMA R18, R126, R77, R125 ;  /* 0x0000004d7e127223 */ /* 0x000fe2000000007d */
[----:B------:R-:W-:Y:S01]  /*8bf0*/  MOV R100, R120 ;  /* 0x0000007800647202 */ /* 0x000fe20000000f00 */
[----:B------:R-:W-:Y:S01]  /*8c00*/  FFMA R93, R79, R93, R43 ;  /* 0x0000005d4f5d7223 */ /* 0x000fe2000000002b */
[----:B------:R-:W1:Y:S01]  /*8c10*/  LDS.128 R120, [0x6fa0] ;  /* 0x006fa000ff787984 */ /* 0x000e620000000c00 */
[----:B------:R-:W-:-:S02]  /*8c20*/  FFMA R18, R127, R78, R18 ;  /* 0x0000004e7f127223 */ /* 0x000fc40000000012 */
[-C--:B------:R-:W-:Y:S01]  /*8c30*/  FFMA R19, R131, R78.reuse, R130 ;  /* 0x0000004e83137223 */ /* 0x080fe20000000082 */
[----:B------:R-:W1:Y:S01]  /*8c40*/  LDS.128 R124, [0x7ec0] ;  /* 0x007ec000ff7c7984 */ /* 0x000e620000000c00 */
[----:B------:R-:W-:Y:S02]  /*8c50*/  FFMA R21, R135, R78, R133 ;  /* 0x0000004e87157223 */ /* 0x000fe40000000085 */
[----:B--2---:R-:W-:Y:S01]  /*8c60*/  FFMA R8, R8, R77, R25 ;  /* 0x0000004d08087223 */ /* 0x004fe20000000019 */
[----:B------:R-:W2:Y:S01]  /*8c70*/  LDS.128 R128, [0x6810] ;  /* 0x00681000ff807984 */ /* 0x000ea20000000c00 */
[----:B------:R-:W-:-:S03]  /*8c80*/  FFMA R43, R112, R83, R82 ;  /* 0x00000053702b7223 */ /* 0x000fc60000000052 */
[----:B------:R-:W1:Y:S01]  /*8c90*/  LDS.128 R132, [0x7730] ;  /* 0x00773000ff847984 */ /* 0x000e620000000c00 */
[----:B------:R-:W-:-:S03]  /*8ca0*/  FFMA R8, R78, R9, R8 ;  /* 0x000000094e087223 */ /* 0x000fc60000000008 */
[----:B------:R-:W1:Y:S01]  /*8cb0*/  LDS.128 R80, [0x8650] ;  /* 0x00865000ff507984 */ /* 0x000e620000000c00 */
[----:B------:R-:W-:Y:S02]  /*8cc0*/  FFMA R10, R79, R10, R8 ;  /* 0x0000000a4f0a7223 */ /* 0x000fe40000000008 */
[----:B---3--:R-:W-:-:S04]  /*8cd0*/  FFMA R46, R72, R78, R46 ;  /* 0x0000004e482e7223 */ /* 0x008fc8000000002e */
[----:B------:R-:W-:Y:S02]  /*8ce0*/  FFMA R73, R79, R73, R46 ;  /* 0x000000494f497223 */ /* 0x000fe4000000002e */
[----:B------:R-:W-:Y:S02]  /*8cf0*/  FFMA R46, R112, R11, R10 ;  /* 0x0000000b702e7223 */ /* 0x000fe4000000000a */
[----:B------:R-:W3:Y:S01]  /*8d00*/  LDS.128 R8, [0x7550] ;  /* 0x00755000ff087984 */ /* 0x000ee20000000c00 */
[-C--:B----4-:R-:W-:Y:S02]  /*8d10*/  FFMA R3, R4, R77.reuse, R3 ;  /* 0x0000004d04037223 */ /* 0x090fe40000000003 */
[----:B-----5:R-:W-:Y:S02]  /*8d20*/  FFMA R35, R84, R77, R35 ;  /* 0x0000004d54237223 */ /* 0x020fe40000000023 */
[C---:B------:R-:W-:Y:S02]  /*8d30*/  FFMA R3, R78.reuse, R5, R3 ;  /* 0x000000054e037223 */ /* 0x040fe40000000003 */
[----:B------:R-:W-:-:S02]  /*8d40*/  FFMA R35, R78, R85, R35 ;  /* 0x000000554e237223 */ /* 0x000fc40000000023 */
[----:B------:R-:W-:Y:S02]  /*8d50*/  FFMA R25, R108, R78, R47 ;  /* 0x0000004e6c197223 */ /* 0x000fe4000000002f */
[----:B0-----:R-:W-:Y:S02]  /*8d60*/  FFMA R39, R68, R77, R39 ;  /* 0x0000004d44277223 */ /* 0x001fe40000000027 */
[C---:B------:R-:W-:Y:S02]  /*8d70*/  FFMA R3, R79.reuse, R6, R3 ;  /* 0x000000064f037223 */ /* 0x040fe40000000003 */
[C---:B------:R-:W-:Y:S02]  /*8d80*/  FFMA R86, R79.reuse, R86, R35 ;  /* 0x000000564f567223 */ /* 0x040fe40000000023 */
[----:B------:R-:W-:Y:S02]  /*8d90*/  FFMA R15, R88, R78, R15 ;  /* 0x0000004e580f7223 */ /* 0x000fe4000000000f */
[----:B------:R-:W-:-:S02]  /*8da0*/  FFMA R25, R79, R109, R25 ;  /* 0x0000006d4f197223 */ /* 0x000fc40000000019 */
[----:B------:R-:W-:Y:S02]  /*8db0*/  FFMA R74, R112, R74, R73 ;  /* 0x0000004a704a7223 */ /* 0x000fe40000000049 */
[----:B------:R-:W-:Y:S02]  /*8dc0*/  FFMA R39, R78, R69, R39 ;  /* 0x000000454e277223 */ /* 0x000fe40000000027 */
[-C--:B------:R-:W-:Y:S02]  /*8dd0*/  FFMA R51, R104, R78.reuse, R51 ;  /* 0x0000004e68337223 */ /* 0x080fe40000000033 */
[----:B------:R-:W-:Y:S02]  /*8de0*/  FFMA R26, R96, R78, R26 ;  /* 0x0000004e601a7223 */ /* 0x000fe4000000001a */
[----:B------:R-:W-:Y:S02]  /*8df0*/  FFMA R89, R79, R89, R15 ;  /* 0x000000594f597223 */ /* 0x000fe4000000000f */
[----:B------:R-:W-:-:S02]  /*8e00*/  FFMA R25, R112, R110, R25 ;  /* 0x0000006e70197223 */ /* 0x000fc40000000019 */
[C---:B------:R-:W-:Y:S02]  /*8e10*/  FFMA R3, R112.reuse, R7, R3 ;  /* 0x0000000770037223 */ /* 0x040fe40000000003 */
[----:B------:R-:W0:Y:S01]  /*8e20*/  LDS.128 R4, [0x6630] ;  /* 0x00663000ff047984 */ /* 0x000e220000000c00 */
[----:B------:R-:W-:Y:S02]  /*8e30*/  FFMA R47, R112, R87, R86 ;  /* 0x00000057702f7223 */ /* 0x000fe40000000056 */
[----:B------:R-:W-:Y:S01]  /*8e40*/  FFMA R116, R116, R79, R17 ;  /* 0x0000004f74747223 */ /* 0x000fe20000000011 */
[----:B------:R-:W4:Y:S01]  /*8e50*/  LDS.128 R84, [0x7ce0] ;  /* 0x007ce000ff547984 */ /* 0x000f220000000c00 */
[----:B------:R-:W-:Y:S02]  /*8e60*/  FFMA R59, R78, R101, R59 ;  /* 0x000000654e3b7223 */ /* 0x000fe4000000003b */
[----:B------:R-:W-:Y:S02]  /*8e70*/  FFMA R17, R75, R113, R74 ;  /* 0x000000714b117223 */ /* 0x000fe4000000004a */
[C---:B------:R-:W-:Y:S01]  /*8e80*/  FFMA R70, R79.reuse, R70, R39 ;  /* 0x000000464f467223 */ /* 0x040fe20000000027 */
[----:B------:R-:W5:Y:S01]  /*8e90*/  LDS.128 R72, [0x6dc0] ;  /* 0x006dc000ff487984 */ /* 0x000f620000000c00 */
[----:B------:R-:W-:-:S02]  /*8ea0*/  FFMA R105, R79, R105, R51 ;  /* 0x000000694f697223 */ /* 0x000fc40000000033 */
[----:B------:R-:W-:Y:S02]  /*8eb0*/  FFMA R26, R79, R97, R26 ;  /* 0x000000614f1a7223 */ /* 0x000fe4000000001a */
[C---:B------:R-:W-:Y:S02]  /*8ec0*/  FFMA R35, R112.reuse, R90, R89 ;  /* 0x0000005a70237223 */ /* 0x040fe40000000059 */
[----:B------:R-:W-:Y:S02]  /*8ed0*/  FFMA R25, R111, R113, R25 ;  /* 0x000000716f197223 */ /* 0x000fe40000000019 */
[----:B------:R-:W0:Y:S01]  /*8ee0*/  LDS.128 R108, [0x8a20] ;  /* 0x008a2000ff6c7984 */ /* 0x000e220000000c00 */
[----:B------:R-:W-:Y:S02]  /*8ef0*/  FFMA R59, R79, R102, R59 ;  /* 0x000000664f3b7223 */ /* 0x000fe4000000003b */
[C---:B------:R-:W-:Y:S02]  /*8f00*/  FFMA R106, R112.reuse, R106, R105 ;  /* 0x0000006a706a7223 */ /* 0x040fe40000000069 */
[----:B------:R-:W-:-:S02]  /*8f10*/  FFMA R116, R112, R117, R116 ;  /* 0x0000007570747223 */ /* 0x000fc40000000074 */
[C---:B------:R-:W-:Y:S02]  /*8f20*/  FFMA R15, R112.reuse, R94, R93 ;  /* 0x0000005e700f7223 */ /* 0x040fe4000000005d */
[C---:B------:R-:W-:Y:S02]  /*8f30*/  FFMA R26, R112.reuse, R98, R26 ;  /* 0x00000062701a7223 */ /* 0x040fe4000000001a */
[C---:B------:R-:W-:Y:S02]  /*8f40*/  FFMA R51, R112.reuse, R71, R70 ;  /* 0x0000004770337223 */ /* 0x040fe40000000046 */
[----:B------:R-:W-:Y:S01]  /*8f50*/  FFMA R35, R91, R113, R35 ;  /* 0x000000715b237223 */ /* 0x000fe20000000023 */
[----:B------:R-:W4:Y:S01]  /*8f60*/  LDS.128 R68, [0x8470] ;  /* 0x00847000ff447984 */ /* 0x000f220000000c00 */
[----:B------:R-:W-:Y:S01]  /*8f70*/  FFMA R59, R112, R103, R59 ;  /* 0x00000067703b7223 */ /* 0x000fe2000000003b */
[----:B------:R-:W-:Y:S02]  /*8f80*/  MOV R117, R100 ;  /* 0x0000006400757202 */ /* 0x000fe40000000f00 */
[----:B------:R-:W5:Y:S01]  /*8f90*/  LDS.128 R88, [0x8c00] ;  /* 0x008c0000ff587984 */ /* 0x000f620000000c00 */
[----:B-1----:R-:W-:-:S02]  /*8fa0*/  FFMA R120, R120, R79, R18 ;  /* 0x0000004f78787223 */ /* 0x002fc40000000012 */
[-C--:B------:R-:W-:Y:S01]  /*8fb0*/  FFMA R116, R118, R113.reuse, R116 ;  /* 0x0000007176747223 */ /* 0x080fe20000000074 */
[----:B------:R-:W1:Y:S01]  /*8fc0*/  LDS.128 R100, [0x6be0] ;  /* 0x006be000ff647984 */ /* 0x000e620000000c00 */
[-C--:B------:R-:W-:Y:S01]  /*8fd0*/  FFMA R15, R95, R113.reuse, R15 ;  /* 0x000000715f0f7223 */ /* 0x080fe2000000000f */
[----:B------:R-:W-:Y:S01]  /*8fe0*/  MOV R118, R76 ;  /* 0x0000004c00767202 */ /* 0x000fe20000000f00 */
[-C--:B------:R-:W-:Y:S01]  /*8ff0*/  FFMA R26, R99, R113.reuse, R26 ;  /* 0x00000071631a7223 */ /* 0x080fe2000000001a */
[----:B------:R-:W-:Y:S01]  /*9000*/  LDS.128 R92, [0x7370] ;  /* 0x00737000ff5c7984 */ /* 0x000fe20000000c00 */
[----:B------:R-:W-:Y:S02]  /*9010*/  FFMA R18, R107, R113, R106 ;  /* 0x000000716b127223 */ /* 0x000fe4000000006a */
[-C--:B------:R-:W-:Y:S01]  /*9020*/  FFMA R124, R124, R79.reuse, R19 ;  /* 0x0000004f7c7c7223 */ /* 0x080fe20000000013 */
[----:B------:R-:W-:Y:S01]  /*9030*/  LDS.128 R96, [0x8290] ;  /* 0x00829000ff607984 */ /* 0x000fe20000000c00 */
[----:B--2---:R-:W-:-:S02]  /*9040*/  FFMA R128, R128, R79, R27 ;  /* 0x0000004f80807223 */ /* 0x004fc4000000001b */
[-C--:B------:R-:W-:Y:S01]  /*9050*/  FFMA R132, R132, R79.reuse, R21 ;  /* 0x0000004f84847223 */ /* 0x080fe20000000015 */
[----:B------:R-:W-:Y:S01]  /*9060*/  LDS.128 R104, [0x7b00] ;  /* 0x007b0000ff687984 */ /* 0x000fe20000000c00 */
[----:B------:R-:W-:-:S03]  /*9070*/  FFMA R80, R80, R79, R22 ;  /* 0x0000004f50507223 */ /* 0x000fc60000000016 */
[----:B------:R-:W2:Y:S01]  /*9080*/  LDS.128 R76, [0x6450] ;  /* 0x00645000ff4c7984 */ /* 0x000ea20000000c00 */
[C---:B------:R-:W-:Y:S02]  /*9090*/  FFMA R81, R112.reuse, R81, R80 ;  /* 0x0000005170517223 */ /* 0x040fe40000000050 */
[----:B---3--:R-:W-:Y:S02]  /*90a0*/  FFMA R8, R112, R8, R30 ;  /* 0x0000000870087223 */ /* 0x008fe4000000001e */
[----:B------:R-:W-:Y:S02]  /*90b0*/  FFMA R30, R82, R113, R81 ;  /* 0x00000071521e7223 */ /* 0x000fe40000000051 */
[----:B------:R-:W-:Y:S02]  /*90c0*/  FFMA R129, R112, R129, R128 ;  /* 0x0000008170817223 */ /* 0x000fe40000000080 */
[----:B------:R-:W-:Y:S02]  /*90d0*/  FFMA R30, R83, R114, R30 ;  /* 0x00000072531e7223 */ /* 0x000fe4000000001e */
[----:B------:R-:W3:Y:S01]  /*90e0*/  LDS.128 R80, [R2.X4+0x1d0] ;  /* 0x0001d00002507984 */ /* 0x000ee20000004c00 */
[----:B------:R-:W-:Y:S01]  /*90f0*/  FFMA R129, R130, R113, R129 ;  /* 0x0000007182817223 */ /* 0x000fe20000000081 */
[----:B------:R-:W-:Y:S01]  /*9100*/  ISETP.GT.U32.AND P6, PT, R118, 0x6f, PT ;  /* 0x0000006f7600780c */ /* 0x000fe20003fc4070 */
[----:B0-----:R-:W-:-:S02]  /*9110*/  FFMA R4, R112, R4, R23 ;  /* 0x0000000470047223 */ /* 0x001fc40000000017 */
[----:B------:R-:W-:Y:S02]  /*9120*/  FFMA R22, R131, R114, R129 ;  /* 0x0000007283167223 */ /* 0x000fe40000000081 */
[----:B------:R-:W0:Y:S01]  /*9130*/  LDS.128 R128, [0x6820] ;  /* 0x00682000ff807984 */ /* 0x000e220000000c00 */
[C---:B----4-:R-:W-:Y:S02]  /*9140*/  FFMA R54, R112.reuse, R84, R54 ;  /* 0x0000005470367223 */ /* 0x050fe40000000036 */
[----:B-----5:R-:W-:Y:S02]  /*9150*/  FFMA R72, R112, R72, R34 ;  /* 0x0000004870487223 */ /* 0x020fe40000000022 */
[C---:B------:R-:W-:Y:S02]  /*9160*/  FFMA R5, R113.reuse, R5, R4 ;  /* 0x0000000571057223 */ /* 0x040fe40000000004 */
[----:B------:R-:W-:Y:S01]  /*9170*/  FFMA R51, R108, R113, R51 ;  /* 0x000000716c337223 */ /* 0x000fe20000000033 */
[----:B------:R-:W-:Y:S01]  /*9180*/  MOV R108, R151 ;  /* 0x00000097006c7202 */ /* 0x000fe20000000f00 */
[C---:B------:R-:W-:Y:S01]  /*9190*/  FFMA R85, R113.reuse, R85, R54 ;  /* 0x0000005571557223 */ /* 0x040fe20000000036 */
[----:B------:R-:W-:Y:S01]  /*91a0*/  HFMA2.MMA R151, -RZ, RZ, 0, 2.384185791015625e-07 ;  /* 0x00000004ff977435 */ /* 0x000fe200000001ff */
[----:B------:R-:W-:-:S02]  /*91b0*/  FFMA R73, R113, R73, R72 ;  /* 0x0000004971497223 */ /* 0x000fc40000000048 */
[C---:B------:R-:W-:Y:S02]  /*91c0*/  FFMA R120, R112.reuse, R121, R120 ;  /* 0x0000007970787223 */ /* 0x040fe40000000078 */
[C---:B------:R-:W-:Y:S02]  /*91d0*/  FFMA R124, R112.reuse, R125, R124 ;  /* 0x0000007d707c7223 */ /* 0x040fe4000000007c */
[C---:B------:R-:W-:Y:S02]  /*91e0*/  FFMA R133, R112.reuse, R133, R132 ;  /* 0x0000008570857223 */ /* 0x040fe40000000084 */
[----:B------:R-:W-:Y:S02]  /*91f0*/  FFMA R9, R113, R9, R8 ;  /* 0x0000000971097223 */ /* 0x000fe40000000008 */
[----:B------:R-:W-:Y:S02]  /*9200*/  FFMA R31, R112, R68, R31 ;  /* 0x00000044701f7223 */ /* 0x000fe4000000001f */
[----:B------:R-:W-:-:S02]  /*9210*/  FFMA R5, R114, R6, R5 ;  /* 0x0000000672057223 */ /* 0x000fc40000000005 */
[----:B------:R-:W-:Y:S02]  /*9220*/  FFMA R88, R112, R88, R55 ;  /* 0x0000005870587223 */ /* 0x000fe40000000037 */
[C---:B------:R-:W-:Y:S02]  /*9230*/  FFMA R86, R114.reuse, R86, R85 ;  /* 0x0000005672567223 */ /* 0x040fe40000000055 */
[----:B------:R-:W-:Y:S02]  /*9240*/  FFMA R74, R114, R74, R73 ;  /* 0x0000004a724a7223 */ /* 0x000fe40000000049 */
[-C--:B-1----:R-:W-:Y:S01]  /*9250*/  FFMA R100, R100, R113.reuse, R46 ;  /* 0x0000007164647223 */ /* 0x082fe2000000002e */
[----:B------:R-:W-:Y:S01]  /*9260*/  @!P6 IADD3 R46, R117, 0xc400, RZ ;  /* 0x0000c400752ee810 */ /* 0x000fe20007ffe0ff */
[-C--:B------:R-:W-:Y:S02]  /*9270*/  FFMA R120, R122, R113.reuse, R120 ;  /* 0x000000717a787223 */ /* 0x080fe40000000078 */
[----:B------:R-:W-:-:S02]  /*9280*/  FFMA R126, R126, R113, R124 ;  /* 0x000000717e7e7223 */ /* 0x000fc4000000007c */
[----:B------:R-:W-:Y:S02]  /*9290*/  FFMA R133, R134, R113, R133 ;  /* 0x0000007186857223 */ /* 0x000fe40000000085 */
[----:B------:R-:W-:Y:S02]  /*92a0*/  FFMA R9, R114, R10, R9 ;  /* 0x0000000a72097223 */ /* 0x000fe40000000009 */
[C---:B------:R-:W-:Y:S02]  /*92b0*/  FFMA R69, R113.reuse, R69, R31 ;  /* 0x0000004571457223 */ /* 0x040fe4000000001f */
[----:B------:R-:W-:Y:S02]  /*92c0*/  FFMA R89, R113, R89, R88 ;  /* 0x0000005971597223 */ /* 0x000fe40000000058 */
[-C--:B--2---:R-:W-:Y:S02]  /*92d0*/  FFMA R54, R76, R113.reuse, R43 ;  /* 0x000000714c367223 */ /* 0x084fe4000000002b */
[----:B------:R-:W-:-:S02]  /*92e0*/  FFMA R59, R92, R113, R59 ;  /* 0x000000715c3b7223 */ /* 0x000fc4000000003b */
[-C--:B------:R-:W-:Y:S02]  /*92f0*/  FFMA R96, R96, R113.reuse, R3 ;  /* 0x0000007160607223 */ /* 0x080fe40000000003 */
[----:B------:R-:W-:Y:S01]  /*9300*/  FFMA R104, R104, R113, R47 ;  /* 0x0000007168687223 */ /* 0x000fe2000000002f */
[----:B------:R-:W-:Y:S01]  /*9310*/  MOV R113, R63 ;  /* 0x0000003f00717202 */ /* 0x000fe20000000f00 */
[C---:B------:R-:W-:Y:S01]  /*9320*/  FFMA R31, R115.reuse, R7, R5 ;  /* 0x00000007731f7223 */ /* 0x040fe20000000005 */
[----:B------:R-:W-:Y:S01]  /*9330*/  MOV R63, R150 ;  /* 0x00000096003f7202 */ /* 0x000fe20000000f00 */
[----:B------:R-:W1:Y:S01]  /*9340*/  LDS.128 R4, [0x80b0] ;  /* 0x0080b000ff047984 */ /* 0x000e620000000c00 */
[C---:B------:R-:W-:Y:S01]  /*9350*/  FFMA R3, R115.reuse, R87, R86 ;  /* 0x0000005773037223 */ /* 0x040fe20000000056 */
[----:B------:R-:W-:Y:S01]  /*9360*/  MOV R150, RZ ;  /* 0x000000ff00967202 */ /* 0x000fe20000000f00 */
[----:B------:R-:W-:Y:S01]  /*9370*/  FFMA R43, R115, R75, R74 ;  /* 0x0000004b732b7223 */ /* 0x000fe2000000004a */
[----:B------:R-:W2:Y:S01]  /*9380*/  LDS.128 R84, [0x6fb0] ;  /* 0x006fb000ff547984 */ /* 0x000ea20000000c00 */
[----:B------:R-:W-:-:S03]  /*9390*/  @!P6 IMAD.WIDE R46, R46, R151, c[0x0][0x160] ;  /* 0x000058002e2ee625 */ /* 0x000fc600078e0297 */
[----:B------:R-:W4:Y:S01]  /*93a0*/  LDS.128 R72, [0x7190] ;  /* 0x00719000ff487984 */ /* 0x000f220000000c00 */
[----:B------:R-:W-:Y:S02]  /*93b0*/  FFMA R34, R115, R11, R9 ;  /* 0x0000000b73227223 */ /* 0x000fe40000000009 */
[C---:B------:R-:W-:Y:S01]  /*93c0*/  FFMA R90, R114.reuse, R90, R89 ;  /* 0x0000005a725a7223 */ /* 0x040fe20000000059 */
[----:B------:R-:W2:Y:S01]  /*93d0*/  LDS.128 R8, [0x6a00] ;  /* 0x006a0000ff087984 */ /* 0x000ea20000000c00 */
[----:B------:R-:W-:-:S03]  /*93e0*/  FFMA R59, R114, R93, R59 ;  /* 0x0000005d723b7223 */ /* 0x000fc6000000003b */
[----:B------:R0:W5:Y:S01]  /*93f0*/  @!P6 LDG.E.CONSTANT R150, [R46.64] ;  /* 0x000000042e96e981 */ /* 0x000162000c1e9900 */
[----:B------:R-:W-:-:S03]  /*9400*/  FFMA R27, R123, R114, R120 ;  /* 0x000000727b1b7223 */ /* 0x000fc60000000078 */
[----:B------:R-:W-:Y:S01]  /*9410*/  LDS.128 R120, [0x8840] ;  /* 0x00884000ff787984 */ /* 0x000fe20000000c00 */
[----:B------:R-:W-:Y:S02]  /*9420*/  FFMA R21, R127, R114, R126 ;  /* 0x000000727f157223 */ /* 0x000fe4000000007e */
[C---:B------:R-:W-:Y:S01]  /*9430*/  FFMA R59, R115.reuse, R94, R59 ;  /* 0x0000005e733b7223 */ /* 0x040fe2000000003b */
[----:B------:R-:W-:Y:S01]  /*9440*/  LDS.128 R124, [0x6090] ;  /* 0x00609000ff7c7984 */ /* 0x000fe20000000c00 */
[----:B0-----:R-:W-:-:S03]  /*9450*/  FFMA R46, R115, R91, R90 ;  /* 0x0000005b732e7223 */ /* 0x001fc6000000005a */
[----:B------:R-:W0:Y:S01]  /*9460*/  LDS.128 R88, [0x7ed0] ;  /* 0x007ed000ff587984 */ /* 0x000e220000000c00 */
[----:B------:R-:W-:Y:S02]  /*9470*/  FFMA R19, R119, R114, R116 ;  /* 0x0000007277137223 */ /* 0x000fe40000000074 */
[----:B------:R-:W-:Y:S01]  /*9480*/  FFMA R70, R114, R70, R69 ;  /* 0x0000004672467223 */ /* 0x000fe20000000045 */
[----:B------:R-:W0:Y:S01]  /*9490*/  LDS.128 R116, [0x7920] ;  /* 0x00792000ff747984 */ /* 0x000e220000000c00 */
[----:B---3--:R-:W-:Y:S01]  /*94a0*/  FFMA R59, R80, R95, R59 ;  /* 0x0000005f503b7223 */ /* 0x008fe2000000003b */
[----:B------:R-:W-:Y:S01]  /*94b0*/  MOV R112, R62 ;  /* 0x0000003e00707202 */ /* 0x000fe20000000f00 */
[C---:B------:R-:W-:Y:S01]  /*94c0*/  FFMA R62, R114.reuse, R97, R96 ;  /* 0x00000061723e7223 */ /* 0x040fe20000000060 */
[----:B------:R-:W3:Y:S01]  /*94d0*/  LDS.128 R92, [0x7560] ;  /* 0x00756000ff5c7984 */ /* 0x000ee20000000c00 */
[C---:B------:R-:W-:Y:S01]  /*94e0*/  FFMA R100, R114.reuse, R101, R100 ;  /* 0x0000006572647223 */ /* 0x040fe20000000064 */
[----:B------:R-:W-:Y:S01]  /*94f0*/  MOV R83, R139 ;  /* 0x0000008b00537202 */ /* 0x000fe20000000f00 */
[----:B------:R-:W-:Y:S01]  /*9500*/  FFMA R51, R114, R109, R51 ;  /* 0x0000006d72337223 */ /* 0x000fe20000000033 */
[----:B------:R-:W-:Y:S01]  /*9510*/  MOV R96, R138 ;  /* 0x0000008a00607202 */ /* 0x000fe20000000f00 */
[----:B------:R-:W-:Y:S01]  /*9520*/  FFMA R39, R115, R71, R70 ;  /* 0x0000004773277223 */ /* 0x000fe20000000046 */
[----:B------:R-:W-:Y:S01]  /*9530*/  MOV R97, R137 ;  /* 0x0000008900617202 */ /* 0x000fe20000000f00 */
[----:B------:R-:W-:Y:S01]  /*9540*/  LDS.128 R68, [0x6270] ;  /* 0x00627000ff447984 */ /* 0x000fe20000000c00 */
[----:B------:R-:W-:-:S03]  /*9550*/  MOV R101, R136 ;  /* 0x0000008800657202 */ /* 0x000fc60000000f00 */
[----:B------:R-:W0:Y:S01]  /*9560*/  LDS.128 R136, [0x8660] ;  /* 0x00866000ff887984 */ /* 0x000e220000000c00 */
[----:B------:R-:W-:Y:S02]  /*9570*/  FFMA R55, R115, R110, R51 ;  /* 0x0000006e73377223 */ /* 0x000fe40000000033 */
[----:B------:R-:W-:Y:S02]  /*9580*/  FFMA R23, R135, R114, R133 ;  /* 0x0000007287177223 */ /* 0x000fe40000000085 */
[----:B------:R-:W3:Y:S01]  /*9590*/  LDS.128 R132, [0x7740] ;  /* 0x00774000ff847984 */ /* 0x000ee20000000c00 */
[----:B------:R-:W-:Y:S01]  /*95a0*/  FFMA R22, R128, R115, R22 ;  /* 0x0000007380167223 */ /* 0x000fe20000000016 */
[----:B------:R-:W-:Y:S01]  /*95b0*/  MOV R128, R108 ;  /* 0x0000006c00807202 */ /* 0x000fe20000000f00 */
[----:B------:R-:W-:Y:S02]  /*95c0*/  FFMA R55, R80, R111, R55 ;  /* 0x0000006f50377223 */ /* 0x000fe40000000037 */
[----:B------:R-:W3:Y:S01]  /*95d0*/  LDS.128 R108, [0x6bf0] ;  /* 0x006bf000ff6c7984 */ /* 0x000ee20000000c00 */
[----:B-1----:R-:W-:-:S02]  /*95e0*/  FFMA R4, R4, R114, R25 ;  /* 0x0000007204047223 */ /* 0x002fc40000000019 */
[----:B------:R-:W-:Y:S02]  /*95f0*/  FFMA R54, R114, R77, R54 ;  /* 0x0000004d72367223 */ /* 0x000fe40000000036 */
[----:B--2---:R-:W-:Y:S02]  /*9600*/  FFMA R27, R84, R115, R27 ;  /* 0x00000073541b7223 */ /* 0x004fe4000000001b */
[-C--:B----4-:R-:W-:Y:S02]  /*9610*/  FFMA R17, R72, R114.reuse, R17 ;  /* 0x0000007248117223 */ /* 0x090fe40000000011 */
[----:B------:R-:W-:Y:S02]  /*9620*/  FFMA R8, R8, R114, R26 ;  /* 0x0000007208087223 */ /* 0x000fe4000000001a */
[C---:B------:R-:W-:Y:S02]  /*9630*/  FFMA R5, R115.reuse, R5, R4 ;  /* 0x0000000573057223 */ /* 0x040fe40000000004 */
[----:B------:R-:W-:-:S02]  /*9640*/  FFMA R54, R115, R78, R54 ;  /* 0x0000004e73367223 */ /* 0x000fc40000000036 */
[C---:B------:R-:W-:Y:S02]  /*9650*/  FFMA R85, R80.reuse, R85, R27 ;  /* 0x0000005550557223 */ /* 0x040fe4000000001b */
[C---:B------:R-:W-:Y:S02]  /*9660*/  FFMA R62, R115.reuse, R98, R62 ;  /* 0x00000062733e7223 */ /* 0x040fe4000000003e */
[C---:B------:R-:W-:Y:S02]  /*9670*/  FFMA R51, R115.reuse, R73, R17 ;  /* 0x0000004973337223 */ /* 0x040fe40000000011 */
[C---:B------:R-:W-:Y:S02]  /*9680*/  FFMA R9, R115.reuse, R9, R8 ;  /* 0x0000000973097223 */ /* 0x040fe40000000008 */
[----:B------:R-:W-:Y:S02]  /*9690*/  FFMA R6, R80, R6, R5 ;  /* 0x0000000650067223 */ /* 0x000fe40000000005 */
[----:B------:R-:W-:-:S02]  /*96a0*/  FFMA R102, R115, R102, R100 ;  /* 0x0000006673667223 */ /* 0x000fc40000000064 */
[----:B------:R-:W-:Y:S02]  /*96b0*/  FFMA R54, R80, R79, R54 ;  /* 0x0000004f50367223 */ /* 0x000fe40000000036 */
[----:B------:R-:W-:Y:S01]  /*96c0*/  FFMA R5, R86, R81, R85 ;  /* 0x0000005156057223 */ /* 0x000fe20000000055 */
[----:B------:R-:W1:Y:S01]  /*96d0*/  LDS.128 R76, [0x6640] ;  /* 0x00664000ff4c7984 */ /* 0x000e620000000c00 */
[----:B0-----:R-:W-:Y:S01]  /*96e0*/  FFMA R21, R88, R115, R21 ;  /* 0x0000007358157223 */ /* 0x001fe20000000015 */
[----:B------:R-:W-:Y:S01]  /*96f0*/  MOV R85, R97 ;  /* 0x0000006100557202 */ /* 0x000fe20000000f00 */
[----:B------:R-:W-:Y:S01]  /*9700*/  FFMA R35, R120, R114, R35 ;  /* 0x0000007278237223 */ /* 0x000fe20000000023 */
[----:B------:R-:W-:Y:S01]  /*9710*/  MOV R86, R96 ;  /* 0x0000006000567202 */ /* 0x000fe20000000f00 */
[C---:B------:R-:W-:Y:S02]  /*9720*/  FFMA R51, R80.reuse, R74, R51 ;  /* 0x0000004a50337223 */ /* 0x040fe40000000033 */
[----:B------:R-:W-:-:S02]  /*9730*/  FFMA R62, R80, R99, R62 ;  /* 0x00000063503e7223 */ /* 0x000fc4000000003e */
[----:B------:R-:W-:Y:S01]  /*9740*/  FFMA R104, R114, R105, R104 ;  /* 0x0000006972687223 */ /* 0x000fe20000000068 */
[----:B------:R-:W0:Y:S01]  /*9750*/  LDS.128 R96, [0x6dd0] ;  /* 0x006dd000ff607984 */ /* 0x000e220000000c00 */
[----:B------:R-:W-:Y:S01]  /*9760*/  FFMA R9, R80, R10, R9 ;  /* 0x0000000a50097223 */ /* 0x000fe20000000009 */
[----:B------:R-:W-:Y:S01]  /*9770*/  MOV R84, R101 ;  /* 0x0000006500547202 */ /* 0x000fe20000000f00 */
[----:B------:R-:W-:Y:S02]  /*9780*/  FFMA R19, R124, R115, R19 ;  /* 0x000000737c137223 */ /* 0x000fe40000000013 */
[C---:B------:R-:W-:Y:S02]  /*9790*/  FFMA R89, R80.reuse, R89, R21 ;  /* 0x0000005950597223 */ /* 0x040fe40000000015 */
[----:B------:R-:W-:Y:S02]  /*97a0*/  FFMA R121, R115, R121, R35 ;  /* 0x0000007973797223 */ /* 0x000fe40000000023 */
[----:B------:R-:W-:-:S02]  /*97b0*/  FFMA R25, R80, R103, R102 ;  /* 0x0000006750197223 */ /* 0x000fc40000000066 */
[----:B------:R-:W-:Y:S01]  /*97c0*/  FFMA R18, R116, R114, R18 ;  /* 0x0000007274127223 */ /* 0x000fe20000000012 */
[----:B------:R-:W-:Y:S01]  /*97d0*/  LDS.128 R100, [0x7380] ;  /* 0x00738000ff647984 */ /* 0x000fe20000000c00 */
[-C--:B------:R-:W-:Y:S02]  /*97e0*/  FFMA R51, R75, R81.reuse, R51 ;  /* 0x000000514b337223 */ /* 0x080fe40000000033 */
[----:B------:R-:W-:Y:S01]  /*97f0*/  FFMA R106, R115, R106, R104 ;  /* 0x0000006a736a7223 */ /* 0x000fe20000000068 */
[----:B------:R-:W2:Y:S01]  /*9800*/  LDS.128 R72, [0x8c10] ;  /* 0x008c1000ff487984 */ /* 0x000ea20000000c00 */
[----:B------:R-:W-:Y:S01]  /*9810*/  FFMA R17, R7, R81, R6 ;  /* 0x0000005107117223 */ /* 0x000fe20000000006 */
[----:B------:R-:W-:Y:S01]  /*9820*/  MOV R120, R113 ;  /* 0x0000007100787202 */ /* 0x000fe20000000f00 */
[----:B------:R-:W-:Y:S01]  /*9830*/  FFMA R125, R80, R125, R19 ;  /* 0x0000007d507d7223 */ /* 0x000fe20000000013 */
[----:B------:R-:W-:Y:S01]  /*9840*/  LDS R21, [R2.X4+0x21c] ;  /* 0x00021c0002157984 */ /* 0x000fe20000004800 */
[----:B------:R-:W-:-:S02]  /*9850*/  FFMA R26, R11, R81, R9 ;  /* 0x000000510b1a7223 */ /* 0x000fc40000000009 */
[----:B------:R-:W-:Y:S01]  /*9860*/  FFMA R6, R90, R81, R89 ;  /* 0x000000515a067223 */ /* 0x000fe20000000059 */
[----:B------:R-:W4:Y:S01]  /*9870*/  LDS.128 R8, [0x8480] ;  /* 0x00848000ff087984 */ /* 0x000f220000000c00 */
[C---:B---3--:R-:W-:Y:S02]  /*9880*/  FFMA R34, R80.reuse, R92, R34 ;  /* 0x0000005c50227223 */ /* 0x048fe40000000022 */
[C---:B------:R-:W-:Y:S02]  /*9890*/  FFMA R19, R80.reuse, R122, R121 ;  /* 0x0000007a50137223 */ /* 0x040fe40000000079 */
[----:B------:R-:W-:Y:S02]  /*98a0*/  FFMA R117, R115, R117, R18 ;  /* 0x0000007573757223 */ /* 0x000fe40000000012 */
[----:B------:R-:W-:Y:S02]  /*98b0*/  FFMA R35, R80, R107, R106 ;  /* 0x0000006b50237223 */ /* 0x000fe4000000006a */
[----:B------:R-:W-:Y:S01]  /*98c0*/  FFMA R18, R136, R115, R30 ;  /* 0x0000007388127223 */ /* 0x000fe2000000001e */
[----:B------:R-:W3:Y:S01]  /*98d0*/  LDS.128 R104, [0x6460] ;  /* 0x00646000ff687984 */ /* 0x000ee20000000c00 */
[----:B------:R-:W-:-:S02]  /*98e0*/  FFMA R15, R68, R114, R15 ;  /* 0x00000072440f7223 */ /* 0x000fc4000000000f */
[C---:B------:R-:W-:Y:S02]  /*98f0*/  FFMA R129, R80.reuse, R129, R22 ;  /* 0x0000008150817223 */ /* 0x040fe40000000016 */
[----:B------:R-:W-:Y:S02]  /*9900*/  FFMA R6, R91, R82, R6 ;  /* 0x000000525b067223 */ /* 0x000fe40000000006 */
[----:B------:R-:W-:Y:S01]  /*9910*/  FFMA R30, R81, R93, R34 ;  /* 0x0000005d511e7223 */ /* 0x000fe20000000022 */
[----:B------:R-:W3:Y:S01]  /*9920*/  LDS.128 R88, [0x82a0] ;  /* 0x0082a000ff587984 */ /* 0x000ee20000000c00 */
[----:B------:R-:W-:Y:S01]  /*9930*/  FFMA R19, R123, R81, R19 ;  /* 0x000000517b137223 */ /* 0x000fe20000000013 */
[----:B------:R-:W-:Y:S01]  /*9940*/  MOV R93, R120 ;  /* 0x00000078005d7202 */ /* 0x000fe20000000f00 */
[----:B------:R-:W-:Y:S01]  /*9950*/  FFMA R117, R80, R118, R117 ;  /* 0x0000007650757223 */ /* 0x000fe20000000075 */
[----:B------:R-:W3:Y:S01]  /*9960*/  LDS.128 R120, [0x71a0] ;  /* 0x0071a000ff787984 */ /* 0x000ee20000000c00 */
[----:B------:R-:W-:Y:S01]  /*9970*/  FFMA R47, R115, R69, R15 ;  /* 0x00000045732f7223 */ /* 0x000fe2000000000f */
[----:B------:R-:W-:Y:S01]  /*9980*/  MOV R124, R112 ;  /* 0x00000070007c7202 */ /* 0x000fe20000000f00 */
[----:B------:R-:W-:-:S02]  /*9990*/  FFMA R23, R132, R115, R23 ;  /* 0x0000007384177223 */ /* 0x000fc40000000017 */
[-C--:B------:R-:W-:Y:S01]  /*99a0*/  FFMA R7, R130, R81.reuse, R129 ;  /* 0x0000005182077223 */ /* 0x080fe20000000081 */
[----:B------:R-:W3:Y:S01]  /*99b0*/  LDS.128 R112, [0x8a30] ;  /* 0x008a3000ff707984 */ /* 0x000ee20000000c00 */
[-C--:B------:R-:W-:Y:S01]  /*99c0*/  FFMA R25, R108, R81.reuse, R25 ;  /* 0x000000516c197223 */ /* 0x080fe20000000019 */
[----:B------:R-:W-:Y:S01]  /*99d0*/  MOV R108, R128 ;  /* 0x00000080006c7202 */ /* 0x000fe20000000f00 */
[----:B------:R-:W-:Y:S02]  /*99e0*/  FFMA R27, R119, R81, R117 ;  /* 0x00000051771b7223 */ /* 0x000fe40000000075 */
[----:B------:R-:W-:Y:S01]  /*99f0*/  FFMA R7, R131, R82, R7 ;  /* 0x0000005283077223 */ /* 0x000fe20000000007 */
[----:B------:R-:W3:Y:S04]  /*9a00*/  LDS.128 R116, [0x7b10] ;  /* 0x007b1000ff747984 */ /* 0x000ee80000000c00 */
[----:B------:R-:W3:Y:S01]  /*9a10*/  LDS.128 R128, [0x80c0] ;  /* 0x0080c000ff807984 */ /* 0x000ee20000000c00 */
[----:B-1----:R-:W-:-:S02]  /*9a20*/  FFMA R31, R80, R76, R31 ;  /* 0x0000004c501f7223 */ /* 0x002fc4000000001f */
[C---:B0-----:R-:W-:Y:S02]  /*9a30*/  FFMA R43, R80.reuse, R96, R43 ;  /* 0x00000060502b7223 */ /* 0x041fe4000000002b */
[C---:B------:R-:W-:Y:S02]  /*9a40*/  FFMA R47, R80.reuse, R70, R47 ;  /* 0x00000046502f7223 */ /* 0x040fe4000000002f */
[C---:B------:R-:W-:Y:S02]  /*9a50*/  FFMA R22, R81.reuse, R77, R31 ;  /* 0x0000004d51167223 */ /* 0x040fe4000000001f */
[----:B--2---:R-:W-:Y:S02]  /*9a60*/  FFMA R46, R80, R72, R46 ;  /* 0x00000048502e7223 */ /* 0x004fe4000000002e */
[----:B------:R-:W-:Y:S02]  /*9a70*/  FFMA R31, R81, R97, R43 ;  /* 0x00000061511f7223 */ /* 0x000fe4000000002b */
[----:B------:R-:W-:Y:S01]  /*9a80*/  FFMA R59, R100, R81, R59 ;  /* 0x00000051643b7223 */ /* 0x000fe2000000003b */
[----:B------:R-:W-:Y:S01]  /*9a90*/  MOV R92, R83 ;  /* 0x00000053005c7202 */ /* 0x000fe20000000f00 */
[----:B------:R-:W-:-:S02]  /*9aa0*/  FFMA R47, R71, R81, R47 ;  /* 0x00000051472f7223 */ /* 0x000fc4000000002f */
[----:B----4-:R-:W-:Y:S01]  /*9ab0*/  FFMA R8, R80, R8, R39 ;  /* 0x0000000850087223 */ /* 0x010fe20000000027 */
[----:B------:R-:W0:Y:S01]  /*9ac0*/  LDS.128 R68, [0x7cf0] ;  /* 0x007cf000ff447984 */ /* 0x000e220000000c00 */
[----:B------:R-:W-:Y:S02]  /*9ad0*/  FFMA R39, R81, R73, R46 ;  /* 0x0000004951277223 */ /* 0x000fe4000000002e */
[C---:B------:R-:W-:Y:S02]  /*9ae0*/  FFMA R31, R82.reuse, R98, R31 ;  /* 0x00000062521f7223 */ /* 0x040fe4000000001f */
[C---:B------:R-:W-:Y:S02]  /*9af0*/  FFMA R101, R82.reuse, R101, R59 ;  /* 0x0000006552657223 */ /* 0x040fe4000000003b */
[----:B------:R-:W-:Y:S02]  /*9b00*/  FFMA R30, R82, R94, R30 ;  /* 0x0000005e521e7223 */ /* 0x000fe4000000001e */
[----:B---3--:R-:W-:-:S02]  /*9b10*/  FFMA R54, R104, R81, R54 ;  /* 0x0000005168367223 */ /* 0x008fc40000000036 */
[----:B------:R-:W-:Y:S02]  /*9b20*/  FFMA R62, R88, R81, R62 ;  /* 0x00000051583e7223 */ /* 0x000fe4000000003e */
[----:B------:R-:W-:Y:S02]  /*9b30*/  FFMA R15, R80, R133, R23 ;  /* 0x00000085500f7223 */ /* 0x000fe40000000017 */
[----:B------:R-:W-:Y:S02]  /*9b40*/  FFMA R39, R82, R74, R39 ;  /* 0x0000004a52277223 */ /* 0x000fe40000000027 */
[C---:B------:R-:W-:Y:S01]  /*9b50*/  FFMA R102, R21.reuse, R102, R101 ;  /* 0x0000006615667223 */ /* 0x040fe20000000065 */
[----:B------:R-:W-:Y:S01]  /*9b60*/  MOV R101, R93 ;  /* 0x0000005d00657202 */ /* 0x000fe20000000f00 */
[C---:B------:R-:W-:Y:S02]  /*9b70*/  FFMA R31, R21.reuse, R99, R31 ;  /* 0x00000063151f7223 */ /* 0x040fe4000000001f */
[----:B------:R-:W-:Y:S01]  /*9b80*/  FFMA R43, R120, R82, R51 ;  /* 0x00000052782b7223 */ /* 0x000fe20000000033 */
[----:B------:R-:W-:Y:S01]  /*9b90*/  MOV R120, R92 ;  /* 0x0000005c00787202 */ /* 0x000fe20000000f00 */
[----:B------:R-:W-:Y:S01]  /*9ba0*/  FFMA R30, R21, R95, R30 ;  /* 0x0000005f151e7223 */ /* 0x000fe2000000001e */
[----:B------:R-:W1:Y:S01]  /*9bb0*/  LDS.128 R96, [0x60a0] ;  /* 0x0060a000ff607984 */ /* 0x000e620000000c00 */
[C---:B------:R-:W-:Y:S01]  /*9bc0*/  FFMA R105, R82.reuse, R105, R54 ;  /* 0x0000006952697223 */ /* 0x040fe20000000036 */
[----:B------:R-:W-:Y:S01]  /*9bd0*/  MOV R34, R85 ;  /* 0x0000005500227202 */ /* 0x000fe20000000f00 */
[----:B------:R-:W-:Y:S01]  /*9be0*/  FFMA R54, R82, R89, R62 ;  /* 0x0000005952367223 */ /* 0x000fe2000000003e */
[----:B------:R-:W2:Y:S01]  /*9bf0*/  LDS.128 R92, [0x6fc0] ;  /* 0x006fc000ff5c7984 */ /* 0x000ea20000000c00 */
[-C--:B------:R-:W-:Y:S01]  /*9c00*/  FFMA R55, R112, R81.reuse, R55 ;  /* 0x0000005170377223 */ /* 0x080fe20000000037 */
[----:B------:R-:W-:Y:S01]  /*9c10*/  MOV R62, R86 ;  /* 0x00000056003e7202 */ /* 0x000fe20000000f00 */
[----:B------:R-:W-:Y:S01]  /*9c20*/  FFMA R4, R126, R81, R125 ;  /* 0x000000517e047223 */ /* 0x000fe2000000007d */
[----:B------:R-:W-:Y:S01]  /*9c30*/  MOV R59, R84 ;  /* 0x00000054003b7202 */ /* 0x000fe20000000f00 */
[----:B------:R-:W-:-:S02]  /*9c40*/  FFMA R5, R87, R82, R5 ;  /* 0x0000005257057223 */ /* 0x000fc40000000005 */
[----:B------:R-:W-:Y:S01]  /*9c50*/  FFMA R15, R134, R81, R15 ;  /* 0x00000051860f7223 */ /* 0x000fe2000000000f */
[----:B------:R-:W3:Y:S01]  /*9c60*/  LDS.128 R84, [R2.X4+0x220] ;  /* 0x0002200002547984 */ /* 0x000ee20000004c00 */
[----:B------:R-:W-:Y:S02]  /*9c70*/  FFMA R39, R21, R75, R39 ;  /* 0x0000004b15277223 */ /* 0x000fe40000000027 */
[----:B------:R-:W-:Y:S01]  /*9c80*/  FFMA R18, R80, R137, R18 ;  /* 0x0000008950127223 */ /* 0x000fe20000000012 */
[----:B------:R-:W4:Y:S01]  /*9c90*/  LDS.128 R72, [0x7ee0] ;  /* 0x007ee000ff487984 */ /* 0x000f220000000c00 */
[----:B------:R-:W-:Y:S01]  /*9ca0*/  FFMA R35, R116, R81, R35 ;  /* 0x0000005174237223 */ /* 0x000fe20000000023 */
[----:B------:R-:W-:Y:S01]  /*9cb0*/  MOV R100, R124 ;  /* 0x0000007c00647202 */ /* 0x000fe20000000f00 */
[----:B------:R-:W-:Y:S01]  /*9cc0*/  FFMA R113, R82, R113, R55 ;  /* 0x0000007152717223 */ /* 0x000fe20000000037 */
[----:B------:R-:W-:Y:S01]  /*9cd0*/  MOV R55, R147 ;  /* 0x0000009300377202 */ /* 0x000fe20000000f00 */
[----:B------:R-:W-:Y:S01]  /*9ce0*/  FFMA R17, R128, R82, R17 ;  /* 0x0000005280117223 */ /* 0x000fe20000000011 */
[----:B------:R-:W-:Y:S01]  /*9cf0*/  MOV R112, R146 ;  /* 0x0000009200707202 */ /* 0x000fe20000000f00 */
[-C--:B------:R-:W-:Y:S01]  /*9d00*/  FFMA R4, R127, R82.reuse, R4 ;  /* 0x000000527f047223 */ /* 0x080fe20000000004 */
[----:B------:R-:W-:Y:S01]  /*9d10*/  MOV R116, R145 ;  /* 0x0000009100747202 */ /* 0x000fe20000000f00 */
[----:B------:R-:W-:Y:S01]  /*9d20*/  FFMA R15, R135, R82, R15 ;  /* 0x00000052870f7223 */ /* 0x000fe2000000000f */
[----:B------:R-:W-:Y:S01]  /*9d30*/  MOV R128, R144 ;  /* 0x0000009000807202 */ /* 0x000fe20000000f00 */
[----:B------:R-:W-:Y:S01]  /*9d40*/  FFMA R18, R138, R81, R18 ;  /* 0x000000518a127223 */ /* 0x000fe20000000012 */
[----:B------:R-:W4:Y:S01]  /*9d50*/  LDS.128 R124, [0x6280] ;  /* 0x00628000ff7c7984 */ /* 0x000f220000000c00 */
[----:B------:R-:W-:-:S03]  /*9d60*/  MOV R83, R67 ;  /* 0x0000004300537202 */ /* 0x000fc60000000f00 */
[----:B------:R-:W4:Y:S04]  /*9d70*/  LDS.128 R132, [0x8850] ;  /* 0x00885000ff847984 */ /* 0x000f280000000c00 */
[----:B------:R-:W4:Y:S01]  /*9d80*/  LDS.128 R144, [0x6830] ;  /* 0x00683000ff907984 */ /* 0x000f220000000c00 */
[----:B------:R-:W-:Y:S01]  /*9d90*/  FFMA R18, R139, R82, R18 ;  /* 0x000000528b127223 */ /* 0x000fe20000000012 */
[----:B------:R-:W-:Y:S02]  /*9da0*/  MOV R23, R143 ;  /* 0x0000008f00177202 */ /* 0x000fe40000000f00 */
[----:B------:R-:W-:Y:S01]  /*9db0*/  MOV R67, R142 ;  /* 0x0000008e00437202 */ /* 0x000fe20000000f00 */
[----:B------:R-:W-:Y:S01]  /*9dc0*/  LDS.128 R136, [0x7930] ;  /* 0x00793000ff887984 */ /* 0x000fe20000000c00 */
[----:B------:R-:W-:-:S02]  /*9dd0*/  MOV R76, R141 ;  /* 0x0000008d004c7202 */ /* 0x000fc40000000f00 */
[----:B------:R-:W-:Y:S02]  /*9de0*/  MOV R77, R140 ;  /* 0x0000008c004d7202 */ /* 0x000fe40000000f00 */
[----:B------:R-:W5:Y:S01]  /*9df0*/  LDS.128 R140, [0x6a10] ;  /* 0x006a1000ff8c7984 */ /* 0x000f620000000c00 */
[----:B0-----:R-:W-:Y:S02]  /*9e00*/  FFMA R3, R80, R68, R3 ;  /* 0x0000004450037223 */ /* 0x001fe40000000003 */
[C---:B------:R-:W-:Y:S02]  /*9e10*/  FFMA R8, R81.reuse, R9, R8 ;  /* 0x0000000951087223 */ /* 0x040fe40000000008 */
[----:B------:R-:W-:Y:S02]  /*9e20*/  FFMA R3, R81, R69, R3 ;  /* 0x0000004551037223 */ /* 0x000fe40000000003 */
[----:B-1----:R-:W-:Y:S02]  /*9e30*/  FFMA R4, R96, R21, R4 ;  /* 0x0000001560047223 */ /* 0x002fe40000000004 */
[----:B--2---:R-:W-:-:S02]  /*9e40*/  FFMA R5, R21, R92, R5 ;  /* 0x0000005c15057223 */ /* 0x004fc40000000005 */
[C---:B------:R-:W-:Y:S02]  /*9e50*/  FFMA R10, R82.reuse, R10, R8 ;  /* 0x0000000a520a7223 */ /* 0x040fe40000000008 */
[----:B------:R-:W-:Y:S02]  /*9e60*/  FFMA R70, R82, R70, R3 ;  /* 0x0000004652467223 */ /* 0x000fe40000000003 */
[C---:B---3--:R-:W-:Y:S02]  /*9e70*/  FFMA R4, R84.reuse, R97, R4 ;  /* 0x0000006154047223 */ /* 0x048fe40000000004 */
[----:B----4-:R-:W-:Y:S02]  /*9e80*/  FFMA R6, R21, R72, R6 ;  /* 0x0000004815067223 */ /* 0x010fe40000000006 */
[----:B------:R-:W-:Y:S02]  /*9e90*/  FFMA R5, R84, R93, R5 ;  /* 0x0000005d54057223 */ /* 0x000fe40000000005 */
[----:B------:R-:W-:-:S02]  /*9ea0*/  FFMA R117, R82, R117, R35 ;  /* 0x0000007552757223 */ /* 0x000fc40000000023 */
[----:B------:R-:W-:Y:S02]  /*9eb0*/  FFMA R109, R82, R109, R25 ;  /* 0x0000006d526d7223 */ /* 0x000fe40000000019 */
[C---:B------:R-:W-:Y:S02]  /*9ec0*/  FFMA R106, R21.reuse, R106, R105 ;  /* 0x0000006a156a7223 */ /* 0x040fe40000000069 */
[C---:B------:R-:W-:Y:S02]  /*9ed0*/  FFMA R25, R21.reuse, R11, R10 ;  /* 0x0000000b15197223 */ /* 0x040fe4000000000a */
[----:B------:R-:W-:Y:S01]  /*9ee0*/  FFMA R35, R21, R71, R70 ;  /* 0x0000004715237223 */ /* 0x000fe20000000046 */
[----:B------:R-:W0:Y:S01]  /*9ef0*/  LDS.128 R8, [0x7750] ;  /* 0x00775000ff087984 */ /* 0x000e220000000c00 */
[-C--:B------:R-:W-:Y:S02]  /*9f00*/  FFMA R47, R124, R82.reuse, R47 ;  /* 0x000000527c2f7223 */ /* 0x080fe4000000002f */
[----:B------:R-:W-:Y:S01]  /*9f10*/  FFMA R19, R132, R82, R19 ;  /* 0x0000005284137223 */ /* 0x000fe20000000013 */
[----:B------:R-:W1:Y:S01]  /*9f20*/  LDS.128 R68, [0x8670] ;  /* 0x00867000ff447984 */ /* 0x000e620000000c00 */
[----:B------:R-:W-:-:S02]  /*9f30*/  FFMA R4, R98, R85, R4 ;  /* 0x0000005562047223 */ /* 0x000fc40000000004 */
[----:B------:R-:W-:Y:S02]  /*9f40*/  FFMA R6, R84, R73, R6 ;  /* 0x0000004954067223 */ /* 0x000fe40000000006 */
[C---:B------:R-:W-:Y:S02]  /*9f50*/  FFMA R7, R21.reuse, R144, R7 ;  /* 0x0000009015077223 */ /* 0x040fe40000000007 */
[----:B------:R-:W-:Y:S02]  /*9f60*/  FFMA R22, R82, R78, R22 ;  /* 0x0000004e52167223 */ /* 0x000fe40000000016 */
[C---:B------:R-:W-:Y:S02]  /*9f70*/  FFMA R54, R21.reuse, R90, R54 ;  /* 0x0000005a15367223 */ /* 0x040fe40000000036 */
[----:B------:R-:W-:Y:S02]  /*9f80*/  FFMA R3, R94, R85, R5 ;  /* 0x000000555e037223 */ /* 0x000fe40000000005 */
[C---:B------:R-:W-:Y:S01]  /*9f90*/  FFMA R118, R21.reuse, R118, R117 ;  /* 0x0000007615767223 */ /* 0x040fe20000000075 */
[----:B------:R-:W-:Y:S01]  /*9fa0*/  MOV R117, R23 ;  /* 0x0000001700757202 */ /* 0x000fe20000000f00 */
        /* <DEDUP_REMOVED lines=8> */
[----:B------:R-:W-:-:S02]  /*a030*/  FFMA R23, R21, R129, R17 ;  /* 0x0000008115177223 */ /* 0x000fc40000000011 */
[C---:B------:R-:W-:Y:S02]  /*a040*/  FFMA R133, R21.reuse, R133, R19 ;  /* 0x0000008515857223 */ /* 0x040fe40000000013 */
[----:B------:R-:W-:Y:S02]  /*a050*/  FFMA R22, R21, R79, R22 ;  /* 0x0000004f15167223 */ /* 0x000fe40000000016 */
[-C--:B-----5:R-:W-:Y:S01]  /*a060*/  FFMA R26, R140, R82.reuse, R26 ;  /* 0x000000528c1a7223 */ /* 0x0a0fe2000000001a */
[----:B------:R-:W2:Y:S01]  /*a070*/  LDS.128 R76, [0x6650] ;  /* 0x00665000ff4c7984 */ /* 0x000ea20000000c00 */
[----:B------:R-:W-:Y:S02]  /*a080*/  FFMA R34, R136, R82, R27 ;  /* 0x0000005288227223 */ /* 0x000fe4000000001b */
[C---:B------:R-:W-:Y:S01]  /*a090*/  FFMA R47, R84.reuse, R107, R106 ;  /* 0x0000006b542f7223 */ /* 0x040fe2000000006a */
[----:B------:R-:W3:Y:S01]  /*a0a0*/  LDS.128 R80, [0x7570] ;  /* 0x00757000ff507984 */ /* 0x000ee20000000c00 */
[----:B------:R-:W-:-:S02]  /*a0b0*/  FFMA R54, R84, R91, R54 ;  /* 0x0000005b54367223 */ /* 0x000fc40000000036 */
[-C--:B------:R-:W-:Y:S01]  /*a0c0*/  FFMA R17, R99, R86.reuse, R4 ;  /* 0x0000005663117223 */ /* 0x080fe20000000004 */
[----:B------:R-:W4:Y:S01]  /*a0d0*/  LDS.128 R104, [0x8490] ;  /* 0x00849000ff687984 */ /* 0x000f220000000c00 */
[----:B------:R-:W-:Y:S02]  /*a0e0*/  FFMA R3, R95, R86, R3 ;  /* 0x000000565f037223 */ /* 0x000fe40000000003 */
[----:B------:R-:W-:Y:S01]  /*a0f0*/  FFMA R19, R74, R85, R6 ;  /* 0x000000554a137223 */ /* 0x000fe20000000006 */
[----:B------:R-:W5:Y:S01]  /*a100*/  LDS.128 R92, [0x6de0] ;  /* 0x006de000ff5c7984 */ /* 0x000f620000000c00 */
[----:B------:R-:W-:-:S03]  /*a110*/  FFMA R145, R84, R145, R7 ;  /* 0x0000009154917223 */ /* 0x000fc60000000007 */
[----:B------:R-:W2:Y:S04]  /*a120*/  LDS.128 R88, [0x7d00] ;  /* 0x007d0000ff587984 */ /* 0x000ea80000000c00 */
[----:B------:R-:W2:Y:S01]  /*a130*/  LDS.128 R4, [0x8c20] ;  /* 0x008c2000ff047984 */ /* 0x000ea20000000c00 */
[C---:B------:R-:W-:Y:S02]  /*a140*/  FFMA R34, R21.reuse, R137, R34 ;  /* 0x0000008915227223 */ /* 0x040fe40000000022 */
[----:B------:R-:W-:Y:S01]  /*a150*/  FFMA R27, R21, R141, R26 ;  /* 0x0000008d151b7223 */ /* 0x000fe2000000001a */
[----:B------:R-:W-:Y:S01]  /*a160*/  LDS.128 R96, [0x7390] ;  /* 0x00739000ff607984 */ /* 0x000fe20000000c00 */
[C---:B------:R-:W-:Y:S02]  /*a170*/  FFMA R34, R84.reuse, R138, R34 ;  /* 0x0000008a54227223 */ /* 0x040fe40000000022 */
[C---:B------:R-:W-:Y:S01]  /*a180*/  FFMA R27, R84.reuse, R142, R27 ;  /* 0x0000008e541b7223 */ /* 0x040fe2000000001b */
[----:B------:R-:W-:Y:S01]  /*a190*/  MOV R142, R124 ;  /* 0x0000007c008e7202 */ /* 0x000fe20000000f00 */
[C---:B------:R-:W-:Y:S01]  /*a1a0*/  FFMA R111, R84.reuse, R111, R110 ;  /* 0x0000006f546f7223 */ /* 0x040fe2000000006e */
[----:B------:R-:W-:Y:S01]  /*a1b0*/  MOV R110, R101 ;  /* 0x00000065006e7202 */ /* 0x000fe20000000f00 */
[C---:B------:R-:W-:Y:S01]  /*a1c0*/  FFMA R51, R84.reuse, R103, R102 ;  /* 0x0000006754337223 */ /* 0x040fe20000000066 */
[----:B------:R-:W-:Y:S01]  /*a1d0*/  MOV R124, R100 ;  /* 0x00000064007c7202 */ /* 0x000fe20000000f00 */
[----:B------:R-:W-:Y:S01]  /*a1e0*/  FFMA R34, R139, R85, R34 ;  /* 0x000000558b227223 */ /* 0x000fe20000000022 */
[----:B------:R-:W5:Y:S01]  /*a1f0*/  LDS.128 R100, [0x6470] ;  /* 0x00647000ff647984 */ /* 0x000f620000000c00 */
[----:B------:R-:W-:-:S02]  /*a200*/  FFMA R23, R84, R130, R23 ;  /* 0x0000008254177223 */ /* 0x000fc40000000017 */
[----:B------:R-:W-:Y:S01]  /*a210*/  FFMA R46, R84, R134, R133 ;  /* 0x00000086542e7223 */ /* 0x000fe20000000085 */
[----:B------:R-:W5:Y:S01]  /*a220*/  LDS.128 R136, [0x82b0] ;  /* 0x0082b000ff887984 */ /* 0x000f620000000c00 */
[C---:B0-----:R-:W-:Y:S02]  /*a230*/  FFMA R8, R21.reuse, R8, R15 ;  /* 0x0000000815087223 */ /* 0x041fe4000000000f */
[----:B-1----:R-:W-:Y:S02]  /*a240*/  FFMA R18, R21, R68, R18 ;  /* 0x0000004415127223 */ /* 0x002fe40000000012 */
[-C--:B------:R-:W-:Y:S01]  /*a250*/  FFMA R21, R146, R85.reuse, R145 ;  /* 0x0000005592157223 */ /* 0x080fe20000000091 */
[----:B------:R-:W-:Y:S01]  /*a260*/  MOV R145, R128 ;  /* 0x0000008000917202 */ /* 0x000fe20000000f00 */
[----:B------:R-:W-:Y:S02]  /*a270*/  FFMA R26, R84, R126, R125 ;  /* 0x0000007e541a7223 */ /* 0x000fe4000000007d */
[----:B------:R-:W-:-:S02]  /*a280*/  FFMA R23, R131, R85, R23 ;  /* 0x0000005583177223 */ /* 0x000fc40000000017 */
[----:B------:R-:W-:Y:S01]  /*a290*/  FFMA R46, R135, R85, R46 ;  /* 0x00000055872e7223 */ /* 0x000fe2000000002e */
[----:B------:R-:W0:Y:S01]  /*a2a0*/  LDS.128 R128, [0x7b20] ;  /* 0x007b2000ff807984 */ /* 0x000e220000000c00 */
[----:B------:R-:W-:-:S03]  /*a2b0*/  FFMA R43, R84, R122, R43 ;  /* 0x0000007a542b7223 */ /* 0x000fc6000000002b */
[----:B------:R-:W1:Y:S01]  /*a2c0*/  LDS.128 R132, [0x8a40] ;  /* 0x008a4000ff847984 */ /* 0x000e620000000c00 */
[C---:B------:R-:W-:Y:S02]  /*a2d0*/  FFMA R119, R84.reuse, R119, R118 ;  /* 0x0000007754777223 */ /* 0x040fe40000000076 */
[C---:B------:R-:W-:Y:S02]  /*a2e0*/  FFMA R115, R84.reuse, R115, R114 ;  /* 0x0000007354737223 */ /* 0x040fe40000000072 */
[C---:B------:R-:W-:Y:S02]  /*a2f0*/  FFMA R8, R84.reuse, R9, R8 ;  /* 0x0000000954087223 */ /* 0x040fe40000000008 */
[C---:B--2---:R-:W-:Y:S02]  /*a300*/  FFMA R76, R84.reuse, R76, R22 ;  /* 0x0000004c544c7223 */ /* 0x044fe40000000016 */
[C---:B---3--:R-:W-:Y:S02]  /*a310*/  FFMA R30, R84.reuse, R80, R30 ;  /* 0x00000050541e7223 */ /* 0x048fe4000000001e */
[----:B----4-:R-:W-:-:S02]  /*a320*/  FFMA R25, R84, R104, R25 ;  /* 0x0000006854197223 */ /* 0x010fc40000000019 */
[C---:B-----5:R-:W-:Y:S02]  /*a330*/  FFMA R31, R84.reuse, R92, R31 ;  /* 0x0000005c541f7223 */ /* 0x060fe4000000001f */
[C---:B------:R-:W-:Y:S02]  /*a340*/  FFMA R35, R84.reuse, R88, R35 ;  /* 0x0000005854237223 */ /* 0x040fe40000000023 */
[----:B------:R-:W-:Y:S02]  /*a350*/  FFMA R4, R84, R4, R39 ;  /* 0x0000000454047223 */ /* 0x000fe40000000027 */
[----:B------:R-:W-:Y:S01]  /*a360*/  FFMA R47, R100, R85, R47 ;  /* 0x00000055642f7223 */ /* 0x000fe2000000002f */
[----:B------:R-:W-:Y:S01]  /*a370*/  MOV R141, R120 ;  /* 0x00000078008d7202 */ /* 0x000fe20000000f00 */
[----:B------:R-:W-:Y:S01]  /*a380*/  FFMA R18, R84, R69, R18 ;  /* 0x0000004554127223 */ /* 0x000fe20000000012 */
[----:B------:R-:W-:Y:S01]  /*a390*/  MOV R84, R124 ;  /* 0x0000007c00547202 */ /* 0x000fe20000000f00 */
[----:B------:R-:W-:-:S02]  /*a3a0*/  FFMA R26, R127, R85, R26 ;  /* 0x000000557f1a7223 */ /* 0x000fc4000000001a */
[----:B------:R-:W-:Y:S01]  /*a3b0*/  FFMA R54, R136, R85, R54 ;  /* 0x0000005588367223 */ /* 0x000fe20000000036 */
[----:B------:R-:W2:Y:S01]  /*a3c0*/  LDS.128 R124, [0x6290] ;  /* 0x00629000ff7c7984 */ /* 0x000ea20000000c00 */
[----:B------:R-:W-:Y:S02]  /*a3d0*/  FFMA R5, R85, R5, R4 ;  /* 0x0000000555057223 */ /* 0x000fe40000000004 */
[----:B------:R-:W-:Y:S01]  /*a3e0*/  FFMA R19, R75, R86, R19 ;  /* 0x000000564b137223 */ /* 0x000fe20000000013 */
[----:B------:R-:W-:Y:S01]  /*a3f0*/  MOV R68, R142 ;  /* 0x0000008e00447202 */ /* 0x000fe20000000f00 */
[C---:B------:R-:W-:Y:S01]  /*a400*/  FFMA R6, R86.reuse, R6, R5 ;  /* 0x0000000656067223 */ /* 0x040fe20000000005 */
[----:B------:R-:W3:Y:S01]  /*a410*/  LDS.128 R72, [0x6c00] ;  /* 0x006c0000ff487984 */ /* 0x000ee20000000c00 */
[C---:B------:R-:W-:Y:S02]  /*a420*/  FFMA R47, R86.reuse, R101, R47 ;  /* 0x00000065562f7223 */ /* 0x040fe4000000002f */
[----:B------:R-:W-:Y:S01]  /*a430*/  FFMA R54, R86, R137, R54 ;  /* 0x0000008956367223 */ /* 0x000fe20000000036 */
[----:B------:R-:W-:Y:S01]  /*a440*/  MOV R69, R141 ;  /* 0x0000008d00457202 */ /* 0x000fe20000000f00 */
[----:B------:R-:W-:Y:S01]  /*a450*/  FFMA R22, R70, R85, R18 ;  /* 0x0000005546167223 */ /* 0x000fe20000000012 */
[----:B------:R-:W-:Y:S01]  /*a460*/  MOV R70, R113 ;  /* 0x0000007100467202 */ /* 0x000fe20000000f00 */
[C---:B------:R-:W-:Y:S01]  /*a470*/  FFMA R81, R85.reuse, R81, R30 ;  /* 0x0000005155517223 */ /* 0x040fe2000000001e */
[----:B------:R-:W-:Y:S01]  /*a480*/  MOV R137, R59 ;  /* 0x0000003b00897202 */ /* 0x000fe20000000f00 */
[----:B------:R-:W-:Y:S01]  /*a490*/  FFMA R31, R85, R93, R31 ;  /* 0x0000005d551f7223 */ /* 0x000fe2000000001f */
[----:B------:R-:W-:Y:S01]  /*a4a0*/  MOV R144, R55 ;  /* 0x0000003700907202 */ /* 0x000fe20000000f00 */
[----:B0-----:R-:W-:Y:S01]  /*a4b0*/  FFMA R128, R128, R85, R119 ;  /* 0x0000005580807223 */ /* 0x001fe20000000077 */
[----:B------:R-:W-:Y:S01]  /*a4c0*/  MOV R140, R121 ;  /* 0x00000079008c7202 */ /* 0x000fe20000000f00 */
[-C--:B-1----:R-:W-:Y:S01]  /*a4d0*/  FFMA R132, R132, R85.reuse, R115 ;  /* 0x0000005584847223 */ /* 0x082fe20000000073 */
[----:B------:R-:W4:Y:S01]  /*a4e0*/  LDL R146, [R1+0x4] ;  /* 0x0000040001927983 */ /* 0x000f220000100800 */
[----:B------:R-:W-:-:S02]  /*a4f0*/  FFMA R10, R10, R85, R8 ;  /* 0x000000550a0a7223 */ /* 0x000fc40000000008 */
[C---:B------:R-:W-:Y:S02]  /*a500*/  FFMA R59, R87.reuse, R102, R47 ;  /* 0x00000066573b7223 */ /* 0x040fe4000000002f */
[C---:B------:R-:W-:Y:S02]  /*a510*/  FFMA R8, R87.reuse, R7, R6 ;  /* 0x0000000757087223 */ /* 0x040fe40000000006 */
[----:B------:R-:W-:Y:S01]  /*a520*/  FFMA R47, R87, R138, R54 ;  /* 0x0000008a572f7223 */ /* 0x000fe20000000036 */
[----:B------:R-:W0:Y:S01]  /*a530*/  LDS.128 R4, [R2.X4+0x230] ;  /* 0x0002300002047984 */ /* 0x000e220000004c00 */
[----:B------:R-:W-:Y:S01]  /*a540*/  MOV R138, R62 ;  /* 0x0000003e008a7202 */ /* 0x000fe20000000f00 */
[C---:B------:R-:W-:Y:S02]  /*a550*/  FFMA R15, R86.reuse, R82, R81 ;  /* 0x00000052560f7223 */ /* 0x040fe40000000051 */
[C---:B------:R-:W-:Y:S02]  /*a560*/  FFMA R94, R86.reuse, R94, R31 ;  /* 0x0000005e565e7223 */ /* 0x040fe4000000001f */
[C---:B------:R-:W-:Y:S01]  /*a570*/  FFMA R55, R86.reuse, R129, R128 ;  /* 0x0000008156377223 */ /* 0x040fe20000000080 */
[----:B------:R-:W-:Y:S01]  /*a580*/  MOV R128, R68 ;  /* 0x0000004400807202 */ /* 0x000fe20000000f00 */
[----:B------:R-:W-:Y:S01]  /*a590*/  FFMA R62, R86, R133, R132 ;  /* 0x00000085563e7223 */ /* 0x000fe20000000084 */
[----:B------:R-:W-:Y:S01]  /*a5a0*/  MOV R133, R70 ;  /* 0x0000004600857202 */ /* 0x000fe20000000f00 */
[----:B------:R-:W-:-:S02]  /*a5b0*/  FFMA R77, R85, R77, R76 ;  /* 0x0000004d554d7223 */ /* 0x000fc4000000004c */
[-C--:B--2---:R-:W-:Y:S01]  /*a5c0*/  FFMA R26, R124, R86.reuse, R26 ;  /* 0x000000567c1a7223 */ /* 0x084fe2000000001a */
[----:B------:R-:W-:Y:S01]  /*a5d0*/  MOV R124, R69 ;  /* 0x00000045007c7202 */ /* 0x000fe20000000f00 */
[----:B------:R-:W-:Y:S02]  /*a5e0*/  FFMA R22, R71, R86, R22 ;  /* 0x0000005647167223 */ /* 0x000fe40000000016 */
[----:B------:R-:W1:Y:S01]  /*a5f0*/  LDS.128 R68, [0x60b0] ;  /* 0x0060b000ff447984 */ /* 0x000e620000000c00 */
[C---:B------:R-:W-:Y:S01]  /*a600*/  FFMA R15, R87.reuse, R83, R15 ;  /* 0x00000053570f7223 */ /* 0x040fe2000000000f */
[----:B------:R-:W-:Y:S01]  /*a610*/  MOV R76, R140 ;  /* 0x0000008c004c7202 */ /* 0x000fe20000000f00 */
[----:B------:R-:W-:Y:S01]  /*a620*/  FFMA R18, R86, R78, R77 ;  /* 0x0000004e56127223 */ /* 0x000fe2000000004d */
[----:B------:R-:W2:Y:S01]  /*a630*/  LDS.128 R80, [0x6fd0] ;  /* 0x006fd000ff507984 */ /* 0x000ea20000000c00 */
[----:B------:R-:W-:-:S03]  /*a640*/  FFMA R9, R87, R95, R94 ;  /* 0x0000005f57097223 */ /* 0x000fc6000000005e */
[----:B------:R-:W5:Y:S01]  /*a650*/  LDS.128 R92, [0x8860] ;  /* 0x00886000ff5c7984 */ /* 0x000f620000000c00 */
[----:B------:R-:W-:Y:S01]  /*a660*/  FFMA R35, R85, R89, R35 ;  /* 0x0000005955237223 */ /* 0x000fe20000000023 */
[----:B------:R-:W-:Y:S01]  /*a670*/  MOV R132, R76 ;  /* 0x0000004c00847202 */ /* 0x000fe20000000f00 */
[----:B------:R-:W-:Y:S02]  /*a680*/  FFMA R18, R87, R79, R18 ;  /* 0x0000004f57127223 */ /* 0x000fe40000000012 */
[----:B------:R-:W1:Y:S01]  /*a690*/  LDS.128 R76, [0x7ef0] ;  /* 0x007ef000ff4c7984 */ /* 0x000e620000000c00 */
[----:B------:R-:W-:Y:S02]  /*a6a0*/  FFMA R30, R11, R86, R10 ;  /* 0x000000560b1e7223 */ /* 0x000fe4000000000a */
[----:B------:R-:W-:-:S04]  /*a6b0*/  FFMA R10, R86, R90, R35 ;  /* 0x0000005a560a7223 */ /* 0x000fc80000000023 */
[----:B------:R-:W-:Y:S02]  /*a6c0*/  FFMA R10, R87, R91, R10 ;  /* 0x0000005b570a7223 */ /* 0x000fe4000000000a */
[----:B------:R-:W5:Y:S01]  /*a6d0*/  LDS.128 R88, [0x7760] ;  /* 0x00776000ff587984 */ /* 0x000f620000000c00 */
[----:B------:R-:W-:Y:S02]  /*a6e0*/  FFMA R25, R85, R105, R25 ;  /* 0x0000006955197223 */ /* 0x000fe40000000019 */
[-C--:B------:R-:W-:Y:S02]  /*a6f0*/  FFMA R43, R123, R85.reuse, R43 ;  /* 0x000000557b2b7223 */ /* 0x080fe4000000002b */
[----:B------:R-:W5:Y:S01]  /*a700*/  LDS.128 R120, [0x71b0] ;  /* 0x0071b000ff787984 */ /* 0x000f620000000c00 */
[----:B------:R-:W-:Y:S02]  /*a710*/  FFMA R106, R86, R106, R25 ;  /* 0x0000006a566a7223 */ /* 0x000fe40000000019 */
[-C--:B------:R-:W-:Y:S01]  /*a720*/  FFMA R51, R96, R85.reuse, R51 ;  /* 0x0000005560337223 */ /* 0x080fe20000000033 */
[----:B------:R-:W-:Y:S01]  /*a730*/  MOV R136, R110 ;  /* 0x0000006e00887202 */ /* 0x000fe20000000f00 */
[----:B------:R-:W-:Y:S01]  /*a740*/  FFMA R27, R143, R85, R27 ;  /* 0x000000558f1b7223 */ /* 0x000fe2000000001b */
[----:B------:R-:W-:Y:S01]  /*a750*/  MOV R142, R117 ;  /* 0x00000075008e7202 */ /* 0x000fe20000000f00 */
[----:B------:R-:W-:Y:S01]  /*a760*/  FFMA R11, R87, R107, R106 ;  /* 0x0000006b570b7223 */ /* 0x000fe2000000006a */
[----:B------:R-:W-:Y:S01]  /*a770*/  MOV R143, R109 ;  /* 0x0000006d008f7202 */ /* 0x000fe20000000f00 */
[----:B---3--:R-:W-:Y:S01]  /*a780*/  FFMA R72, R72, R85, R111 ;  /* 0x0000005548487223 */ /* 0x008fe2000000006f */
[----:B------:R-:W-:Y:S01]  /*a790*/  MOV R140, R112 ;  /* 0x00000070008c7202 */ /* 0x000fe20000000f00 */
[----:B------:R-:W3:Y:S01]  /*a7a0*/  LDS.128 R104, [0x6840] ;  /* 0x00684000ff687984 */ /* 0x000ee20000000c00 */
[----:B------:R-:W-:Y:S01]  /*a7b0*/  MOV R141, R116 ;  /* 0x00000074008d7202 */ /* 0x000fe20000000f00 */
[----:B------:R-:W-:Y:S01]  /*a7c0*/  FFMA R51, R86, R97, R51 ;  /* 0x0000006156337223 */ /* 0x000fe20000000033 */
[----:B------:R-:W-:Y:S01]  /*a7d0*/  MOV R85, R108 ;  /* 0x0000006c00557202 */ /* 0x000fe20000000f00 */
[----:B------:R-:W3:Y:S01]  /*a7e0*/  LDS.128 R112, [0x80d0] ;  /* 0x0080d000ff707984 */ /* 0x000ee20000000c00 */
[----:B0-----:R-:W-:-:S03]  /*a7f0*/  FFMA R59, R4, R103, R59 ;  /* 0x00000067043b7223 */ /* 0x001fc6000000003b */
[----:B------:R-:W0:Y:S04]  /*a800*/  LDS.128 R116, [0x6a20] ;  /* 0x006a2000ff747984 */ /* 0x000e280000000c00 */
[----:B------:R-:W0:Y:S01]  /*a810*/  LDS.128 R108, [0x7940] ;  /* 0x00794000ff6c7984 */ /* 0x000e220000000c00 */
[----:B------:R-:W-:-:S03]  /*a820*/  FFMA R51, R87, R98, R51 ;  /* 0x0000006257337223 */ /* 0x000fc60000000033 */
[----:B------:R-:W0:Y:S01]  /*a830*/  LDS.128 R100, [0x8680] ;  /* 0x00868000ff647984 */ /* 0x000e220000000c00 */
[----:B-1----:R-:W-:Y:S02]  /*a840*/  FFMA R17, R68, R87, R17 ;  /* 0x0000005744117223 */ /* 0x002fe40000000011 */
[----:B------:R-:W-:Y:S02]  /*a850*/  FFMA R51, R4, R99, R51 ;  /* 0x0000006304337223 */ /* 0x000fe40000000033 */
[----:B------:R-:W1:Y:S01]  /*a860*/  LDS.128 R96, [0x6660] ;  /* 0x00666000ff607984 */ /* 0x000e620000000c00 */
[----:B--2---:R-:W-:Y:S02]  /*a870*/  FFMA R80, R80, R87, R3 ;  /* 0x0000005750507223 */ /* 0x004fe40000000003 */
[----:B-----5:R-:W-:Y:S02]  /*a880*/  FFMA R46, R92, R86, R46 ;  /* 0x000000565c2e7223 */ /* 0x020fe4000000002e */
[----:B------:R-:W-:-:S02]  /*a890*/  FFMA R17, R4, R69, R17 ;  /* 0x0000004504117223 */ /* 0x000fc40000000011 */
[----:B------:R-:W-:Y:S02]  /*a8a0*/  FFMA R80, R4, R81, R80 ;  /* 0x0000005104507223 */ /* 0x000fe40000000050 */
[----:B------:R-:W-:Y:S02]  /*a8b0*/  FFMA R93, R87, R93, R46 ;  /* 0x0000005d575d7223 */ /* 0x000fe4000000002e */
[----:B------:R-:W-:Y:S02]  /*a8c0*/  FFMA R17, R70, R5, R17 ;  /* 0x0000000546117223 */ /* 0x000fe40000000011 */
[----:B------:R-:W-:Y:S02]  /*a8d0*/  FFMA R19, R76, R87, R19 ;  /* 0x000000574c137223 */ /* 0x000fe40000000013 */
[----:B------:R-:W-:Y:S02]  /*a8e0*/  FFMA R80, R82, R5, R80 ;  /* 0x0000000552507223 */ /* 0x000fe40000000050 */
[----:B------:R-:W-:-:S02]  /*a8f0*/  FFMA R72, R86, R73, R72 ;  /* 0x0000004956487223 */ /* 0x000fc40000000048 */
[C---:B------:R-:W-:Y:S02]  /*a900*/  FFMA R46, R4.reuse, R94, R93 ;  /* 0x0000005e042e7223 */ /* 0x040fe4000000005d */
[----:B------:R-:W-:Y:S02]  /*a910*/  FFMA R31, R71, R6, R17 ;  /* 0x00000006471f7223 */ /* 0x000fe40000000011 */
[----:B------:R-:W-:Y:S01]  /*a920*/  FFMA R19, R4, R77, R19 ;  /* 0x0000004d04137223 */ /* 0x000fe20000000013 */
[----:B------:R-:W2:Y:S01]  /*a930*/  LDS.128 R68, [0x84a0] ;  /* 0x0084a000ff447984 */ /* 0x000ea20000000c00 */
[----:B------:R-:W-:Y:S02]  /*a940*/  FFMA R88, R88, R87, R30 ;  /* 0x0000005758587223 */ /* 0x000fe4000000001e */
[----:B------:R-:W-:Y:S02]  /*a950*/  FFMA R54, R87, R74, R72 ;  /* 0x0000004a57367223 */ /* 0x000fe40000000048 */
[----:B------:R-:W-:-:S02]  /*a960*/  FFMA R46, R95, R5, R46 ;  /* 0x000000055f2e7223 */ /* 0x000fc4000000002e */
[----:B------:R-:W-:Y:S01]  /*a970*/  FFMA R30, R83, R6, R80 ;  /* 0x00000006531e7223 */ /* 0x000fe20000000050 */
[----:B------:R-:W5:Y:S01]  /*a980*/  LDS.128 R92, [0x6df0] ;  /* 0x006df000ff5c7984 */ /* 0x000f620000000c00 */
[----:B------:R-:W-:-:S03]  /*a990*/  FFMA R19, R78, R5, R19 ;  /* 0x000000054e137223 */ /* 0x000fc60000000013 */
[----:B------:R-:W1:Y:S01]  /*a9a0*/  LDS.128 R80, [0x7d10] ;  /* 0x007d1000ff507984 */ /* 0x000e620000000c00 */
[----:B------:R-:W-:Y:S02]  /*a9b0*/  FFMA R35, R87, R125, R26 ;  /* 0x0000007d57237223 */ /* 0x000fe4000000001a */
[----:B------:R-:W-:Y:S02]  /*a9c0*/  FFMA R54, R4, R75, R54 ;  /* 0x0000004b04367223 */ /* 0x000fe40000000036 */
[----:B------:R-:W-:Y:S01]  /*a9d0*/  FFMA R26, R79, R6, R19 ;  /* 0x000000064f1a7223 */ /* 0x000fe20000000013 */
[----:B------:R-:W1:Y:S04]  /*a9e0*/  LDS.128 R72, [0x7580] ;  /* 0x00758000ff487984 */ /* 0x000e680000000c00 */
[----:B------:R-:W2:Y:S01]  /*a9f0*/  LDS.128 R76, [0x8c30] ;  /* 0x008c3000ff4c7984 */ /* 0x000ea20000000c00 */
[----:B------:R-:W-:-:S02]  /*aa00*/  FFMA R39, R120, R86, R43 ;  /* 0x0000005678277223 */ /* 0x000fc4000000002b */
[-C--:B------:R-:W-:Y:S02]  /*aa10*/  FFMA R21, R147, R86.reuse, R21 ;  /* 0x0000005693157223 */ /* 0x080fe40000000015 */
[----:B------:R-:W-:Y:S01]  /*aa20*/  FFMA R39, R87, R121, R39 ;  /* 0x0000007957277223 */ /* 0x000fe20000000027 */
[----:B------:R-:W-:Y:S01]  /*aa30*/  ISETP.GT.U32.AND P6, PT, R128, 0x6f, PT ;  /* 0x0000006f8000780c */ /* 0x000fe20003fc4070 */
[----:B---3--:R-:W-:Y:S01]  /*aa40*/  FFMA R21, R104, R87, R21 ;  /* 0x0000005768157223 */ /* 0x008fe20000000015 */
[----:B------:R-:W3:Y:S01]  /*aa50*/  LDL R147, [R1+0x8] ;  /* 0x0000080001937983 */ /* 0x000ee20000100800 */
[-C--:B------:R-:W-:Y:S02]  /*aa60*/  FFMA R23, R112, R86.reuse, R23 ;  /* 0x0000005670177223 */ /* 0x080fe40000000017 */
[-C--:B0-----:R-:W-:Y:S02]  /*aa70*/  FFMA R27, R116, R86.reuse, R27 ;  /* 0x00000056741b7223 */ /* 0x081fe4000000001b */
[----:B------:R-:W-:-:S02]  /*aa80*/  FFMA R34, R108, R86, R34 ;  /* 0x000000566c227223 */ /* 0x000fc40000000022 */
[C---:B------:R-:W-:Y:S02]  /*aa90*/  FFMA R39, R4.reuse, R122, R39 ;  /* 0x0000007a04277223 */ /* 0x040fe40000000027 */
[C---:B------:R-:W-:Y:S01]  /*aaa0*/  FFMA R47, R4.reuse, R139, R47 ;  /* 0x0000008b042f7223 */ /* 0x040fe2000000002f */
[----:B------:R-:W-:Y:S01]  /*aab0*/  MOV R139, R138 ;  /* 0x0000008a008b7202 */ /* 0x000fe20000000f00 */
[----:B------:R-:W-:Y:S01]  /*aac0*/  FFMA R21, R4, R105, R21 ;  /* 0x0000006904157223 */ /* 0x000fe20000000015 */
        /* <DEDUP_REMOVED lines=8> */
[----:B------:R-:W-:Y:S02]  /*ab50*/  FFMA R39, R123, R5, R39 ;  /* 0x000000057b277223 */ /* 0x000fe40000000027 */
[----:B------:R-:W-:Y:S01]  /*ab60*/  FFMA R22, R100, R87, R22 ;  /* 0x0000005764167223 */ /* 0x000fe20000000016 */
[----:B------:R-:W-:Y:S01]  /*ab70*/  LDS.128 R120, [0x7b30] ;  /* 0x007b3000ff787984 */ /* 0x000fe20000000c00 */
[----:B------:R-:W-:-:S03]  /*ab80*/  FFMA R88, R4, R89, R88 ;  /* 0x0000005904587223 */ /* 0x000fc60000000058 */
[----:B------:R-:W0:Y:S01]  /*ab90*/  LDS.128 R84, [0x6c10] ;  /* 0x006c1000ff547984 */ /* 0x000e220000000c00 */
[C---:B-1----:R-:W-:Y:S02]  /*aba0*/  FFMA R18, R4.reuse, R96, R18 ;  /* 0x0000006004127223 */ /* 0x042fe40000000012 */
[C---:B------:R-:W-:Y:S02]  /*abb0*/  FFMA R35, R4.reuse, R126, R35 ;  /* 0x0000007e04237223 */ /* 0x040fe40000000023 */
[----:B------:R-:W-:Y:S02]  /*abc0*/  FFMA R55, R4, R131, R55 ;  /* 0x0000008304377223 */ /* 0x000fe40000000037 */
[----:B------:R-:W-:Y:S01]  /*abd0*/  FFMA R25, R90, R5, R88 ;  /* 0x000000055a197223 */ /* 0x000fe20000000058 */
[----:B------:R-:W1:Y:S01]  /*abe0*/  LDS.128 R128, [0x73a0] ;  /* 0x0073a000ff807984 */ /* 0x000e620000000c00 */
[----:B------:R-:W-:Y:S01]  /*abf0*/  FFMA R97, R5, R97, R18 ;  /* 0x0000006105617223 */ /* 0x000fe20000000012 */
[----:B------:R-:W-:Y:S01]  /*ac00*/  @!P6 IADD3 R18, R124, 0xc400, RZ ;  /* 0x0000c4007c12e810 */ /* 0x000fe20007ffe0ff */
[C---:B------:R-:W-:Y:S01]  /*ac10*/  FFMA R62, R4.reuse, R135, R62 ;  /* 0x00000087043e7223 */ /* 0x040fe2000000003e */
[----:B------:R-:W-:Y:S01]  /*ac20*/  MOV R104, R133 ;  /* 0x0000008500687202 */ /* 0x000fe20000000f00 */
[----:B------:R-:W-:Y:S01]  /*ac30*/  FFMA R35, R127, R5, R35 ;  /* 0x000000057f237223 */ /* 0x000fe20000000023 */
[----:B------:R-:W-:Y:S01]  /*ac40*/  MOV R112, R132 ;  /* 0x0000008400707202 */ /* 0x000fe20000000f00 */
[----:B------:R-:W-:Y:S01]  /*ac50*/  FFMA R25, R91, R6, R25 ;  /* 0x000000065b197223 */ /* 0x000fe20000000019 */
[----:B------:R-:W-:Y:S04]  /*ac60*/  LDS.128 R132, [0x82c0] ;  /* 0x0082c000ff847984 */ /* 0x000fe80000000c00 */
[----:B------:R-:W0:Y:S04]  /*ac70*/  LDS.128 R88, [0x6480] ;  /* 0x00648000ff587984 */ /* 0x000e280000000c00 */
[----:B------:R-:W0:Y:S01]  /*ac80*/  LDS.128 R124, [0x8a50] ;  /* 0x008a5000ff7c7984 */ /* 0x000e220000000c00 */
[C---:B--2---:R-:W-:Y:S01]  /*ac90*/  FFMA R11, R4.reuse, R68, R11 ;  /* 0x00000044040b7223 */ /* 0x044fe2000000000b */
[----:B------:R-:W-:Y:S01]  /*aca0*/  MOV R108, R145 ;  /* 0x00000091006c7202 */ /* 0x000fe20000000f00 */
[----:B------:R-:W-:Y:S01]  /*acb0*/  HFMA2.MMA R145, -RZ, RZ, 0, 0 ;  /* 0x00000000ff917435 */ /* 0x000fe200000001ff */
[----:B-----5:R-:W-:-:S02]  /*acc0*/  FFMA R9, R4, R92, R9 ;  /* 0x0000005c04097223 */ /* 0x020fc40000000009 */
[----:B------:R-:W-:Y:S02]  /*acd0*/  FFMA R11, R5, R69, R11 ;  /* 0x00000045050b7223 */ /* 0x000fe4000000000b */
[----:B------:R-:W-:Y:S02]  /*ace0*/  FFMA R10, R4, R80, R10 ;  /* 0x00000050040a7223 */ /* 0x000fe4000000000a */
[----:B------:R-:W-:-:S04]  /*acf0*/  @!P6 IMAD.WIDE R18, R18, R151, c[0x0][0x160] ;  /* 0x000058001212e625 */ /* 0x000fc800078e0297 */
[----:B------:R-:W-:Y:S01]  /*ad00*/  FFMA R15, R4, R72, R15 ;  /* 0x00000048040f7223 */ /* 0x000fe2000000000f */
[----:B------:R2:W5:Y:S01]  /*ad10*/  @!P6 LDG.E.CONSTANT R145, [R18.64] ;  /* 0x000000041291e981 */ /* 0x000562000c1e9900 */
[----:B------:R-:W-:Y:S02]  /*ad20*/  FFMA R11, R6, R70, R11 ;  /* 0x00000046060b7223 */ /* 0x000fe4000000000b */
[C---:B------:R-:W-:Y:S02]  /*ad30*/  FFMA R9, R5.reuse, R93, R9 ;  /* 0x0000005d05097223 */ /* 0x040fe40000000009 */
[C---:B------:R-:W-:Y:S02]  /*ad40*/  FFMA R10, R5.reuse, R81, R10 ;  /* 0x00000051050a7223 */ /* 0x040fe4000000000a */
[----:B------:R-:W-:Y:S02]  /*ad50*/  FFMA R8, R4, R76, R8 ;  /* 0x0000004c04087223 */ /* 0x000fe40000000008 */
[----:B------:R-:W-:-:S02]  /*ad60*/  FFMA R15, R5, R73, R15 ;  /* 0x00000049050f7223 */ /* 0x000fc4000000000f */
[----:B--2---:R-:W-:Y:S02]  /*ad70*/  FFMA R19, R7, R71, R11 ;  /* 0x0000004707137223 */ /* 0x004fe4000000000b */
[C---:B------:R-:W-:Y:S01]  /*ad80*/  FFMA R17, R6.reuse, R94, R9 ;  /* 0x0000005e06117223 */ /* 0x040fe20000000009 */
[----:B------:R-:W-:Y:S01]  /*ad90*/  LDS.128 R68, [0x7950] ;  /* 0x00795000ff447984 */ /* 0x000fe20000000c00 */
[----:B------:R-:W-:Y:S02]  /*ada0*/  FFMA R18, R6, R82, R10 ;  /* 0x0000005206127223 */ /* 0x000fe4000000000a */
[----:B------:R-:W-:Y:S02]  /*adb0*/  FFMA R77, R5, R77, R8 ;  /* 0x0000004d054d7223 */ /* 0x000fe40000000008 */
[----:B------:R-:W2:Y:S01]  /*adc0*/  LDS.128 R8, [0x8870] ;  /* 0x00887000ff087984 */ /* 0x000ea20000000c00 */
[----:B------:R-:W-:Y:S02]  /*add0*/  FFMA R21, R106, R5, R21 ;  /* 0x000000056a157223 */ /* 0x000fe40000000015 */
[----:B------:R-:W-:-:S02]  /*ade0*/  FFMA R15, R6, R74, R15 ;  /* 0x0000004a060f7223 */ /* 0x000fc4000000000f */
[----:B------:R-:W-:Y:S02]  /*adf0*/  FFMA R118, R4, R118, R117 ;  /* 0x0000007604767223 */ /* 0x000fe40000000075 */
[----:B------:R-:W-:Y:S02]  /*ae00*/  FFMA R27, R107, R6, R21 ;  /* 0x000000066b1b7223 */ /* 0x000fe40000000015 */
[----:B------:R-:W-:Y:S02]  /*ae10*/  FFMA R21, R7, R75, R15 ;  /* 0x0000004b07157223 */ /* 0x000fe4000000000f */
[----:B------:R-:W2:Y:S01]  /*ae20*/  LDS.128 R72, [0x6a30] ;  /* 0x006a3000ff487984 */ /* 0x000ea20000000c00 */
[----:B------:R-:W-:-:S03]  /*ae30*/  FFMA R3, R119, R5, R118 ;  /* 0x0000000577037223 */ /* 0x000fc60000000076 */
[----:B------:R-:W2:Y:S01]  /*ae40*/  LDS.128 R116, [0x62a0] ;  /* 0x0062a000ff747984 */ /* 0x000ea20000000c00 */
[----:B------:R-:W-:Y:S02]  /*ae50*/  FFMA R43, R4, R114, R43 ;  /* 0x00000072042b7223 */ /* 0x000fe4000000002b */
[-C--:B0-----:R-:W-:Y:S02]  /*ae60*/  FFMA R84, R84, R5.reuse, R54 ;  /* 0x0000000554547223 */ /* 0x081fe40000000036 */
[----:B------:R-:W-:Y:S02]  /*ae70*/  FFMA R120, R120, R5, R55 ;  /* 0x0000000578787223 */ /* 0x000fe40000000037 */
[----:B------:R-:W0:Y:S01]  /*ae80*/  LDS.64 R54, [R2.X4+0x240] ;  /* 0x0002400002367984 */ /* 0x000e220000004a00 */
[C---:B------:R-:W-:Y:S02]  /*ae90*/  FFMA R22, R4.reuse, R101, R22 ;  /* 0x0000006504167223 */ /* 0x040fe40000000016 */
[----:B------:R-:W-:Y:S01]  /*aea0*/  FFMA R34, R4, R110, R34 ;  /* 0x0000006e04227223 */ /* 0x000fe20000000022 */
[----:B------:R-:W-:Y:S01]  /*aeb0*/  MOV R4, R112 ;  /* 0x0000007000047202 */ /* 0x000fe20000000f00 */
[----:B------:R-:W-:-:S02]  /*aec0*/  FFMA R43, R115, R5, R43 ;  /* 0x00000005732b7223 */ /* 0x000fc4000000002b */
[----:B------:R-:W0:Y:S01]  /*aed0*/  LDS.128 R112, [0x71c0] ;  /* 0x0071c000ff707984 */ /* 0x000e220000000c00 */
[-C--:B------:R-:W-:Y:S02]  /*aee0*/  FFMA R23, R102, R5.reuse, R22 ;  /* 0x0000000566177223 */ /* 0x080fe40000000016 */
[-C--:B-1----:R-:W-:Y:S01]  /*aef0*/  FFMA R51, R128, R5.reuse, R51 ;  /* 0x0000000580337223 */ /* 0x082fe20000000033 */
[----:B------:R-:W-:Y:S01]  /*af00*/  MOV R128, R108 ;  /* 0x0000006c00807202 */ /* 0x000fe20000000f00 */
[----:B------:R-:W-:Y:S02]  /*af10*/  FFMA R34, R111, R5, R34 ;  /* 0x000000056f227223 */ /* 0x000fe40000000022 */
[C---:B------:R-:W-:Y:S01]  /*af20*/  FFMA R22, R6.reuse, R98, R97 ;  /* 0x0000006206167223 */ /* 0x040fe20000000061 */
[----:B------:R-:W1:Y:S01]  /*af30*/  LDS.128 R108, [0x80e0] ;  /* 0x0080e000ff6c7984 */ /* 0x000e620000000c00 */
[----:B------:R-:W-:Y:S02]  /*af40*/  FFMA R15, R6, R78, R77 ;  /* 0x0000004e060f7223 */ /* 0x000fe4000000004d */
[----:B------:R-:W-:-:S02]  /*af50*/  FFMA R23, R103, R6, R23 ;  /* 0x0000000667177223 */ /* 0x000fc40000000017 */
[-C--:B------:R-:W-:Y:S01]  /*af60*/  FFMA R59, R88, R5.reuse, R59 ;  /* 0x00000005583b7223 */ /* 0x080fe2000000003b */
[----:B------:R-:W0:Y:S01]  /*af70*/  LDS.128 R100, [0x7f00] ;  /* 0x007f0000ff647984 */ /* 0x000e220000000c00 */
[----:B------:R-:W-:Y:S01]  /*af80*/  FFMA R47, R132, R5, R47 ;  /* 0x00000005842f7223 */ /* 0x000fe2000000002f */
[----:B------:R-:W-:Y:S01]  /*af90*/  MOV R132, R105 ;  /* 0x0000006900847202 */ /* 0x000fe20000000f00 */
[----:B------:R-:W-:Y:S01]  /*afa0*/  FFMA R62, R124, R5, R62 ;  /* 0x000000057c3e7223 */ /* 0x000fe2000000003e */
[----:B------:R-:W-:Y:S01]  /*afb0*/  MOV R5, R104 ;  /* 0x0000006800057202 */ /* 0x000fe20000000f00 */
[C---:B------:R-:W-:Y:S01]  /*afc0*/  FFMA R22, R7.reuse, R99, R22 ;  /* 0x0000006307167223 */ /* 0x040fe20000000016 */
[----:B------:R-:W1:Y:S01]  /*afd0*/  LDS.128 R104, [0x60c0] ;  /* 0x0060c000ff687984 */ /* 0x000e620000000c00 */
[C---:B------:R-:W-:Y:S02]  /*afe0*/  FFMA R17, R7.reuse, R95, R17 ;  /* 0x0000005f07117223 */ /* 0x040fe40000000011 */
[C---:B------:R-:W-:Y:S01]  /*aff0*/  FFMA R18, R7.reuse, R83, R18 ;  /* 0x0000005307127223 */ /* 0x040fe20000000012 */
[----:B------:R-:W1:Y:S01]  /*b000*/  LDS.128 R96, [0x6fe0] ;  /* 0x006fe000ff607984 */ /* 0x000e620000000c00 */
[----:B------:R-:W-:-:S03]  /*b010*/  FFMA R15, R7, R79, R15 ;  /* 0x0000004f070f7223 */ /* 0x000fc6000000000f */
[----:B------:R-:W1:Y:S04]  /*b020*/  LDS.128 R80, [0x6850] ;  /* 0x00685000ff507984 */ /* 0x000e680000000c00 */
[----:B------:R-:W1:Y:S04]  /*b030*/  LDS.128 R76, [0x7770] ;  /* 0x00777000ff4c7984 */ /* 0x000e680000000c00 */
[----:B------:R-:W1:Y:S01]  /*b040*/  LDS.128 R92, [0x8690] ;  /* 0x00869000ff5c7984 */ /* 0x000e620000000c00 */
[----:B------:R-:W-:Y:S02]  /*b050*/  FFMA R47, R6, R133, R47 ;  /* 0x00000085062f7223 */ /* 0x000fe4000000002f */
[----:B--2---:R-:W-:-:S02]  /*b060*/  FFMA R8, R8, R6, R46 ;  /* 0x0000000608087223 */ /* 0x004fc4000000002e */
[C---:B------:R-:W-:Y:S02]  /*b070*/  FFMA R134, R7.reuse, R134, R47 ;  /* 0x0000008607867223 */ /* 0x040fe4000000002f */
[----:B------:R-:W2:Y:S01]  /*b080*/  LDS.64 R46, [R2.X4+0x288] ;  /* 0x00028800022e7984 */ /* 0x000ea20000004a00 */
[-C--:B------:R-:W-:Y:S02]  /*b090*/  FFMA R3, R72, R6.reuse, R3 ;  /* 0x0000000648037223 */ /* 0x080fe40000000003 */
[-C--:B------:R-:W-:Y:S02]  /*b0a0*/  FFMA R116, R116, R6.reuse, R35 ;  /* 0x0000000674747223 */ /* 0x080fe40000000023 */
[C---:B------:R-:W-:Y:S02]  /*b0b0*/  FFMA R9, R7.reuse, R9, R8 ;  /* 0x0000000907097223 */ /* 0x040fe40000000008 */
[----:B------:R-:W-:Y:S02]  /*b0c0*/  FFMA R35, R68, R6, R34 ;  /* 0x0000000644237223 */ /* 0x000fe40000000022 */
[----:B------:R-:W-:-:S02]  /*b0d0*/  FFMA R34, R7, R73, R3 ;  /* 0x0000004907227223 */ /* 0x000fc40000000003 */
[C---:B0-----:R-:W-:Y:S02]  /*b0e0*/  FFMA R10, R54.reuse, R10, R9 ;  /* 0x0000000a360a7223 */ /* 0x041fe40000000009 */
[----:B------:R-:W-:Y:S02]  /*b0f0*/  FFMA R35, R7, R69, R35 ;  /* 0x0000004507237223 */ /* 0x000fe40000000023 */
[----:B------:R-:W-:Y:S02]  /*b100*/  FFMA R34, R54, R74, R34 ;  /* 0x0000004a36227223 */ /* 0x000fe40000000022 */
[----:B------:R-:W-:Y:S02]  /*b110*/  FFMA R59, R6, R89, R59 ;  /* 0x00000059063b7223 */ /* 0x000fe4000000003b */
[----:B------:R-:W-:Y:S01]  /*b120*/  FFMA R112, R112, R6, R39 ;  /* 0x0000000670707223 */ /* 0x000fe20000000027 */
[----:B------:R-:W-:Y:S01]  /*b130*/  MOV R124, R67 ;  /* 0x00000043007c7202 */ /* 0x000fe20000000f00 */
[----:B------:R-:W-:Y:S01]  /*b140*/  FFMA R51, R6, R129, R51 ;  /* 0x0000008106337223 */ /* 0x000fe20000000033 */
[----:B------:R-:W-:Y:S01]  /*b150*/  MOV R129, R63 ;  /* 0x0000003f00817202 */ /* 0x000fe20000000f00 */
[----:B------:R-:W-:-:S02]  /*b160*/  FFMA R39, R11, R55, R10 ;  /* 0x000000370b277223 */ /* 0x000fc4000000000a */
[----:B------:R-:W-:Y:S01]  /*b170*/  FFMA R35, R54, R70, R35 ;  /* 0x0000004636237223 */ /* 0x000fe20000000023 */
[----:B------:R-:W0:Y:S01]  /*b180*/  LDS.128 R8, [0x6e00] ;  /* 0x006e0000ff087984 */ /* 0x000e220000000c00 */
[----:B------:R-:W-:Y:S02]  /*b190*/  FFMA R34, R75, R55, R34 ;  /* 0x000000374b227223 */ /* 0x000fe40000000022 */
[C---:B------:R-:W-:Y:S01]  /*b1a0*/  FFMA R84, R6.reuse, R85, R84 ;  /* 0x0000005506547223 */ /* 0x040fe20000000054 */
[----:B------:R-:W0:Y:S01]  /*b1b0*/  LDS.128 R72, [0x84b0] ;  /* 0x0084b000ff487984 */ /* 0x000e220000000c00 */
[C---:B------:R-:W-:Y:S02]  /*b1c0*/  FFMA R63, R6.reuse, R121, R120 ;  /* 0x00000079063f7223 */ /* 0x040fe40000000078 */
[----:B------:R-:W-:Y:S02]  /*b1d0*/  FFMA R67, R6, R125, R62 ;  /* 0x0000007d06437223 */ /* 0x000fe4000000003e */
[----:B-1----:R-:W-:-:S02]  /*b1e0*/  FFMA R108, R108, R6, R43 ;  /* 0x000000066c6c7223 */ /* 0x002fc4000000002b */
[C---:B------:R-:W-:Y:S02]  /*b1f0*/  FFMA R90, R7.reuse, R90, R59 ;  /* 0x0000005a075a7223 */ /* 0x040fe4000000003b */
[----:B------:R-:W-:Y:S02]  /*b200*/  FFMA R59, R7, R130, R51 ;  /* 0x00000082073b7223 */ /* 0x000fe40000000033 */
[----:B------:R-:W-:Y:S01]  /*b210*/  FFMA R135, R54, R135, R134 ;  /* 0x0000008736877223 */ /* 0x000fe20000000086 */
[----:B------:R-:W-:Y:S01]  /*b220*/  MOV R134, R5 ;  /* 0x0000000500867202 */ /* 0x000fe20000000f00 */
[----:B------:R-:W-:Y:S02]  /*b230*/  FFMA R35, R71, R55, R35 ;  /* 0x0000003747237223 */ /* 0x000fe40000000023 */
[----:B------:R-:W-:Y:S01]  /*b240*/  FFMA R26, R100, R7, R26 ;  /* 0x00000007641a7223 */ /* 0x000fe2000000001a */
[----:B------:R-:W-:Y:S01]  /*b250*/  MOV R100, R4 ;  /* 0x0000000400647202 */ /* 0x000fe20000000f00 */
[C---:B------:R-:W-:Y:S01]  /*b260*/  FFMA R62, R7.reuse, R86, R84 ;  /* 0x00000056073e7223 */ /* 0x040fe20000000054 */
[----:B------:R-:W1:Y:S01]  /*b270*/  LDS.128 R68, [0x8c40] ;  /* 0x008c4000ff447984 */ /* 0x000e620000000c00 */
[----:B------:R-:W-:-:S02]  /*b280*/  FFMA R63, R7, R122, R63 ;  /* 0x0000007a073f7223 */ /* 0x000fc4000000003f */
[C---:B------:R-:W-:Y:S02]  /*b290*/  FFMA R67, R7.reuse, R126, R67 ;  /* 0x0000007e07437223 */ /* 0x040fe40000000043 */
[C---:B------:R-:W-:Y:S02]  /*b2a0*/  FFMA R117, R7.reuse, R117, R116 ;  /* 0x0000007507757223 */ /* 0x040fe40000000074 */
[C---:B------:R-:W-:Y:S02]  /*b2b0*/  FFMA R51, R7.reuse, R113, R112 ;  /* 0x0000007107337223 */ /* 0x040fe40000000070 */
[----:B------:R-:W-:Y:S02]  /*b2c0*/  FFMA R109, R7, R109, R108 ;  /* 0x0000006d076d7223 */ /* 0x000fe4000000006c */
[-C--:B------:R-:W-:Y:S02]  /*b2d0*/  FFMA R31, R104, R7.reuse, R31 ;  /* 0x00000007681f7223 */ /* 0x080fe4000000001f */
[----:B------:R-:W-:-:S02]  /*b2e0*/  FFMA R30, R96, R7, R30 ;  /* 0x00000007601e7223 */ /* 0x000fc4000000001e */
[-C--:B------:R-:W-:Y:S02]  /*b2f0*/  FFMA R80, R80, R7.reuse, R27 ;  /* 0x0000000750507223 */ /* 0x080fe4000000001b */
[-C--:B------:R-:W-:Y:S02]  /*b300*/  FFMA R25, R76, R7.reuse, R25 ;  /* 0x000000074c197223 */ /* 0x080fe40000000019 */
[----:B------:R-:W-:Y:S02]  /*b310*/  FFMA R23, R92, R7, R23 ;  /* 0x000000075c177223 */ /* 0x000fe40000000017 */
[----:B------:R-:W4:Y:S01]  /*b320*/  LDS.128 R4, [0x7d20] ;  /* 0x007d2000ff047984 */ /* 0x000f220000000c00 */
[----:B------:R-:W-:-:S03]  /*b330*/  FFMA R108, R54, R91, R90 ;  /* 0x0000005b366c7223 */ /* 0x000fc6000000005a */
[----:B------:R-:W4:Y:S01]  /*b340*/  LDS.128 R88, [0x6670] ;  /* 0x00667000ff587984 */ /* 0x000f220000000c00 */
[----:B------:R-:W-:-:S03]  /*b350*/  FFMA R62, R54, R87, R62 ;  /* 0x00000057363e7223 */ /* 0x000fc6000000003e */
[----:B------:R-:W4:Y:S01]  /*b360*/  LDS.128 R84, [0x7590] ;  /* 0x00759000ff547984 */ /* 0x000f220000000c00 */
[----:B------:R-:W-:-:S04]  /*b370*/  FFMA R30, R54, R97, R30 ;  /* 0x00000061361e7223 */ /* 0x000fc8000000001e */
[----:B------:R-:W-:-:S04]  /*b380*/  FFMA R30, R98, R55, R30 ;  /* 0x00000037621e7223 */ /* 0x000fc8000000001e */
[----:B--2---:R-:W-:Y:S02]  /*b390*/  FFMA R30, R46, R99, R30 ;  /* 0x000000632e1e7223 */ /* 0x004fe4000000001e */
[----:B------:R-:W2:Y:S01]  /*b3a0*/  LDS.128 R96, [0x6490] ;  /* 0x00649000ff607984 */ /* 0x000ea20000000c00 */
[C---:B------:R-:W-:Y:S02]  /*b3b0*/  FFMA R27, R54.reuse, R101, R26 ;  /* 0x00000065361b7223 */ /* 0x040fe4000000001a */
[C---:B------:R-:W-:Y:S02]  /*b3c0*/  FFMA R26, R54.reuse, R81, R80 ;  /* 0x00000051361a7223 */ /* 0x040fe40000000050 */
[C---:B0-----:R-:W-:Y:S02]  /*b3d0*/  FFMA R8, R54.reuse, R8, R17 ;  /* 0x0000000836087223 */ /* 0x041fe40000000011 */
[----:B------:R-:W-:Y:S02]  /*b3e0*/  FFMA R72, R54, R72, R19 ;  /* 0x0000004836487223 */ /* 0x000fe40000000013 */
[----:B------:R-:W-:-:S02]  /*b3f0*/  FFMA R26, R82, R55, R26 ;  /* 0x00000037521a7223 */ /* 0x000fc4000000001a */
[C---:B------:R-:W-:Y:S02]  /*b400*/  FFMA R9, R55.reuse, R9, R8 ;  /* 0x0000000937097223 */ /* 0x040fe40000000008 */
[----:B------:R-:W-:Y:S02]  /*b410*/  FFMA R72, R55, R73, R72 ;  /* 0x0000004937487223 */ /* 0x000fe40000000048 */
[C---:B-1----:R-:W-:Y:S02]  /*b420*/  FFMA R68, R54.reuse, R68, R15 ;  /* 0x0000004436447223 */ /* 0x042fe4000000000f */
[----:B------:R-:W-:Y:S02]  /*b430*/  FFMA R25, R54, R77, R25 ;  /* 0x0000004d36197223 */ /* 0x000fe40000000019 */
[----:B------:R-:W-:Y:S02]  /*b440*/  FFMA R26, R46, R83, R26 ;  /* 0x000000532e1a7223 */ /* 0x000fe4000000001a */
[C---:B----4-:R-:W-:Y:S01]  /*b450*/  FFMA R4, R54.reuse, R4, R18 ;  /* 0x0000000436047223 */ /* 0x050fe20000000012 */
[----:B------:R-:W0:Y:S01]  /*b460*/  LDS.128 R80, [0x7b40] ;  /* 0x007b4000ff507984 */ /* 0x000e220000000c00 */
[----:B------:R-:W-:-:S02]  /*b470*/  FFMA R23, R54, R93, R23 ;  /* 0x0000005d36177223 */ /* 0x000fc40000000017 */
[----:B------:R-:W-:Y:S02]  /*b480*/  FFMA R88, R54, R88, R22 ;  /* 0x0000005836587223 */ /* 0x000fe40000000016 */
[C---:B------:R-:W-:Y:S02]  /*b490*/  FFMA R10, R46.reuse, R10, R9 ;  /* 0x0000000a2e0a7223 */ /* 0x040fe40000000009 */
[----:B------:R-:W-:Y:S02]  /*b4a0*/  FFMA R18, R46, R74, R72 ;  /* 0x0000004a2e127223 */ /* 0x000fe40000000048 */
[C---:B------:R-:W-:Y:S02]  /*b4b0*/  FFMA R17, R55.reuse, R69, R68 ;  /* 0x0000004537117223 */ /* 0x040fe40000000044 */
[----:B------:R-:W-:Y:S02]  /*b4c0*/  FFMA R5, R55, R5, R4 ;  /* 0x0000000537057223 */ /* 0x000fe40000000004 */
[----:B------:R-:W-:-:S02]  /*b4d0*/  FFMA R78, R78, R55, R25 ;  /* 0x000000374e4e7223 */ /* 0x000fc40000000019 */
[----:B------:R-:W-:Y:S02]  /*b4e0*/  FFMA R25, R94, R55, R23 ;  /* 0x000000375e197223 */ /* 0x000fe40000000017 */
[----:B------:R-:W-:Y:S02]  /*b4f0*/  FFMA R89, R55, R89, R88 ;  /* 0x0000005937597223 */ /* 0x000fe40000000058 */
[----:B------:R-:W-:Y:S02]  /*b500*/  FFMA R21, R54, R84, R21 ;  /* 0x0000005436157223 */ /* 0x000fe40000000015 */
[-C--:B------:R-:W-:Y:S02]  /*b510*/  FFMA R18, R75, R47.reuse, R18 ;  /* 0x0000002f4b127223 */ /* 0x080fe40000000012 */
[----:B------:R-:W-:Y:S01]  /*b520*/  FFMA R23, R11, R47, R10 ;  /* 0x0000002f0b177223 */ /* 0x000fe2000000000a */
[----:B------:R-:W1:Y:S01]  /*b530*/  LDS.128 R72, [0x7960] ;  /* 0x00796000ff487984 */ /* 0x000e620000000c00 */
[----:B------:R-:W-:-:S02]  /*b540*/  FFMA R17, R46, R70, R17 ;  /* 0x000000462e117223 */ /* 0x000fc40000000011 */
[C---:B------:R-:W-:Y:S01]  /*b550*/  FFMA R6, R46.reuse, R6, R5 ;  /* 0x000000062e067223 */ /* 0x040fe20000000005 */
[----:B------:R-:W4:Y:S01]  /*b560*/  LDS.128 R8, [0x8880] ;  /* 0x00888000ff087984 */ /* 0x000f220000000c00 */
[----:B------:R-:W-:Y:S02]  /*b570*/  FFMA R89, R46, R90, R89 ;  /* 0x0000005a2e597223 */ /* 0x000fe40000000059 */
[----:B------:R-:W-:Y:S01]  /*b580*/  FFMA R21, R55, R85, R21 ;  /* 0x0000005537157223 */ /* 0x000fe20000000015 */
[----:B------:R-:W-:Y:S01]  /*b590*/  MOV R133, R132 ;  /* 0x0000008400857202 */ /* 0x000fe20000000f00 */
[----:B------:R-:W-:Y:S01]  /*b5a0*/  FFMA R17, R71, R47, R17 ;  /* 0x0000002f47117223 */ /* 0x000fe20000000011 */
[----:B------:R-:W-:Y:S01]  /*b5b0*/  MOV R104, R129 ;  /* 0x0000008100687202 */ /* 0x000fe20000000f00 */
[C---:B------:R-:W-:Y:S01]  /*b5c0*/  FFMA R31, R54.reuse, R105, R31 ;  /* 0x00000069361f7223 */ /* 0x040fe2000000001f */
[----:B------:R-:W0:Y:S01]  /*b5d0*/  LDS.128 R68, [0x6ff0] ;  /* 0x006ff000ff447984 */ /* 0x000e220000000c00 */
[C---:B------:R-:W-:Y:S01]  /*b5e0*/  FFMA R43, R54.reuse, R118, R117 ;  /* 0x00000076362b7223 */ /* 0x040fe20000000075 */
[----:B------:R-:W-:Y:S01]  /*b5f0*/  MOV R105, R124 ;  /* 0x0000007c00697202 */ /* 0x000fe20000000f00 */
[C---:B------:R-:W-:Y:S01]  /*b600*/  FFMA R51, R54.reuse, R114, R51 ;  /* 0x0000007236337223 */ /* 0x040fe20000000033 */
[----:B------:R-:W-:Y:S01]  /*b610*/  MOV R132, R128 ;  /* 0x0000008000847202 */ /* 0x000fe20000000f00 */
[----:B------:R-:W-:-:S02]  /*b620*/  FFMA R3, R54, R110, R109 ;  /* 0x0000006e36037223 */ /* 0x000fc4000000006d */
[C---:B------:R-:W-:Y:S02]  /*b630*/  FFMA R59, R54.reuse, R131, R59 ;  /* 0x00000083363b7223 */ /* 0x040fe4000000003b */
[C---:B------:R-:W-:Y:S01]  /*b640*/  FFMA R63, R54.reuse, R123, R63 ;  /* 0x0000007b363f7223 */ /* 0x040fe2000000003f */
[----:B------:R-:W-:Y:S01]  /*b650*/  LDS.128 R128, [0x82d0] ;  /* 0x0082d000ff807984 */ /* 0x000fe20000000c00 */
[----:B------:R-:W-:Y:S02]  /*b660*/  FFMA R67, R54, R127, R67 ;  /* 0x0000007f36437223 */ /* 0x000fe40000000043 */
[C---:B------:R-:W-:Y:S01]  /*b670*/  FFMA R22, R46.reuse, R79, R78 ;  /* 0x0000004f2e167223 */ /* 0x040fe2000000004e */
[----:B------:R-:W1:Y:S01]  /*b680*/  LDS.128 R124, [0x73b0] ;  /* 0x0073b000ff7c7984 */ /* 0x000e620000000c00 */
[----:B------:R-:W-:Y:S02]  /*b690*/  FFMA R15, R7, R47, R6 ;  /* 0x0000002f070f7223 */ /* 0x000fe40000000006 */
[C---:B------:R-:W-:Y:S01]  /*b6a0*/  FFMA R25, R46.reuse, R95, R25 ;  /* 0x0000005f2e197223 */ /* 0x040fe20000000019 */
[----:B------:R-:W3:Y:S01]  /*b6b0*/  LDS.128 R76, [0x6c20] ;  /* 0x006c2000ff4c7984 */ /* 0x000ee20000000c00 */
[----:B------:R-:W-:-:S02]  /*b6c0*/  FFMA R21, R46, R86, R21 ;  /* 0x000000562e157223 */ /* 0x000fc40000000015 */
[----:B------:R-:W-:Y:S01]  /*b6d0*/  FFMA R19, R91, R47, R89 ;  /* 0x0000002f5b137223 */ /* 0x000fe20000000059 */
[----:B------:R-:W3:Y:S01]  /*b6e0*/  LDS.128 R120, [0x8a60] ;  /* 0x008a6000ff787984 */ /* 0x000ee20000000c00 */
[----:B------:R-:W-:-:S03]  /*b6f0*/  FFMA R43, R119, R55, R43 ;  /* 0x00000037772b7223 */ /* 0x000fc6000000002b */
[----:B------:R-:W3:Y:S01]  /*b700*/  LDS.128 R4, [R2.X4+0x290] ;  /* 0x0002900002047984 */ /* 0x000ee20000004c00 */
[----:B------:R-:W-:-:S03]  /*b710*/  FFMA R51, R115, R55, R51 ;  /* 0x0000003773337223 */ /* 0x000fc60000000033 */
[----:B------:R-:W3:Y:S01]  /*b720*/  LDS.128 R92, [0x6a40] ;  /* 0x006a4000ff5c7984 */ /* 0x000ee20000000c00 */
[-C--:B------:R-:W-:Y:S02]  /*b730*/  FFMA R3, R111, R55.reuse, R3 ;  /* 0x000000376f037223 */ /* 0x080fe40000000003 */
[----:B--2---:R-:W-:Y:S01]  /*b740*/  FFMA R96, R96, R55, R108 ;  /* 0x0000003760607223 */ /* 0x004fe2000000006c */
[----:B------:R-:W2:Y:S01]  /*b750*/  LDS.128 R88, [0x60d0] ;  /* 0x0060d000ff587984 */ /* 0x000ea20000000c00 */
[----:B------:R-:W-:-:S03]  /*b760*/  FFMA R21, R87, R47, R21 ;  /* 0x0000002f57157223 */ /* 0x000fc60000000015 */
[----:B------:R-:W2:Y:S04]  /*b770*/  LDS.128 R116, [0x62b0] ;  /* 0x0062b000ff747984 */ /* 0x000ea80000000c00 */
[----:B------:R-:W2:Y:S04]  /*b780*/  LDS.128 R112, [0x71d0] ;  /* 0x0071d000ff707984 */ /* 0x000ea80000000c00 */
[----:B------:R-:W2:Y:S04]  /*b790*/  LDS.128 R108, [0x80f0] ;  /* 0x0080f000ff6c7984 */ /* 0x000ea80000000c00 */
[----:B------:R-:W2:Y:S01]  /*b7a0*/  LDS.128 R84, [0x7f10] ;  /* 0x007f1000ff547984 */ /* 0x000ea20000000c00 */
[----:B0-----:R-:W-:-:S02]  /*b7b0*/  FFMA R63, R80, R55, R63 ;  /* 0x00000037503f7223 */ /* 0x001fc4000000003f */
[----:B------:R-:W-:Y:S02]  /*b7c0*/  FFMA R31, R106, R55, R31 ;  /* 0x000000376a1f7223 */ /* 0x000fe4000000001f */
[C---:B------:R-:W-:Y:S02]  /*b7d0*/  FFMA R54, R46.reuse, R81, R63 ;  /* 0x000000512e367223 */ /* 0x040fe4000000003f */
[C---:B-1----:R-:W-:Y:S02]  /*b7e0*/  FFMA R35, R46.reuse, R72, R35 ;  /* 0x000000482e237223 */ /* 0x042fe40000000023 */
[----:B----4-:R-:W-:Y:S02]  /*b7f0*/  FFMA R8, R46, R8, R39 ;  /* 0x000000082e087223 */ /* 0x010fe40000000027 */
[----:B------:R-:W-:Y:S02]  /*b800*/  FFMA R54, R82, R47, R54 ;  /* 0x0000002f52367223 */ /* 0x000fe40000000036 */
[----:B------:R-:W-:-:S02]  /*b810*/  FFMA R27, R102, R55, R27 ;  /* 0x00000037661b7223 */ /* 0x000fc4000000001b */
[----:B------:R-:W-:Y:S02]  /*b820*/  FFMA R31, R46, R107, R31 ;  /* 0x0000006b2e1f7223 */ /* 0x000fe4000000001f */
[C---:B------:R-:W-:Y:S02]  /*b830*/  FFMA R73, R47.reuse, R73, R35 ;  /* 0x000000492f497223 */ /* 0x040fe40000000023 */
[----:B------:R-:W-:Y:S02]  /*b840*/  FFMA R9, R47, R9, R8 ;  /* 0x000000092f097223 */ /* 0x000fe40000000008 */
[----:B------:R-:W-:Y:S02]  /*b850*/  FFMA R30, R68, R47, R30 ;  /* 0x0000002f441e7223 */ /* 0x000fe4000000001e */
[-C--:B------:R-:W-:Y:S02]  /*b860*/  FFMA R59, R124, R55.reuse, R59 ;  /* 0x000000377c3b7223 */ /* 0x080fe4000000003b */
[----:B------:R-:W-:-:S02]  /*b870*/  FFMA R128, R128, R55, R135 ;  /* 0x0000003780807223 */ /* 0x000fc40000000087 */
[-C--:B---3--:R-:W-:Y:S02]  /*b880*/  FFMA R76, R76, R55.reuse, R62 ;  /* 0x000000374c4c7223 */ /* 0x088fe4000000003e */
[----:B------:R-:W-:Y:S02]  /*b890*/  FFMA R67, R120, R55, R67 ;  /* 0x0000003778437223 */ /* 0x000fe40000000043 */
[----:B------:R-:W-:Y:S02]  /*b8a0*/  FFMA R54, R4, R83, R54 ;  /* 0x0000005304367223 */ /* 0x000fe40000000036 */
[C---:B------:R-:W-:Y:S01]  /*b8b0*/  FFMA R27, R46.reuse, R103, R27 ;  /* 0x000000672e1b7223 */ /* 0x040fe2000000001b */
[----:B------:R-:W0:Y:S01]  /*b8c0*/  LDS.128 R80, [0x6680] ;  /* 0x00668000ff507984 */ /* 0x000e220000000c00 */
[C---:B------:R-:W-:Y:S02]  /*b8d0*/  FFMA R97, R46.reuse, R97, R96 ;  /* 0x000000612e617223 */ /* 0x040fe40000000060 */
[----:B------:R-:W-:-:S02]  /*b8e0*/  FFMA R34, R46, R92, R34 ;  /* 0x0000005c2e227223 */ /* 0x000fc40000000022 */
[C---:B------:R-:W-:Y:S02]  /*b8f0*/  FFMA R74, R4.reuse, R74, R73 ;  /* 0x0000004a044a7223 */ /* 0x040fe40000000049 */
[----:B------:R-:W-:Y:S02]  /*b900*/  FFMA R10, R4, R10, R9 ;  /* 0x0000000a040a7223 */ /* 0x000fe40000000009 */
[----:B--2---:R-:W-:Y:S02]  /*b910*/  FFMA R31, R88, R47, R31 ;  /* 0x0000002f581f7223 */ /* 0x004fe4000000001f */
[----:B------:R-:W-:Y:S01]  /*b920*/  FFMA R69, R4, R69, R30 ;  /* 0x0000004504457223 */ /* 0x000fe2000000001e */
[----:B------:R-:W-:Y:S01]  /*b930*/  MOV R124, R105 ;  /* 0x00000069007c7202 */ /* 0x000fe20000000f00 */
[C---:B------:R-:W-:Y:S01]  /*b940*/  FFMA R62, R46.reuse, R125, R59 ;  /* 0x0000007d2e3e7223 */ /* 0x040fe2000000003b */
        /* <DEDUP_REMOVED lines=14> */
[----:B------:R-:W-:Y:S01]  /*ba30*/  FFMA R34, R11, R5, R10 ;  /* 0x000000050b227223 */ /* 0x000fe2000000000a */
[----:B------:R-:W2:Y:S01]  /*ba40*/  LDS.128 R72, [0x84c0] ;  /* 0x0084c000ff487984 */ /* 0x000ea20000000c00 */
[----:B------:R-:W-:Y:S01]  /*ba50*/  FFMA R78, R78, R47, R76 ;  /* 0x0000002f4e4e7223 */ /* 0x000fe2000000004c */
[----:B------:R-:W-:Y:S01]  /*ba60*/  MOV R63, R100 ;  /* 0x00000064003f7202 */ /* 0x000fe20000000f00 */
[C---:B------:R-:W-:Y:S01]  /*ba70*/  FFMA R59, R4.reuse, R99, R59 ;  /* 0x00000063043b7223 */ /* 0x040fe2000000003b */
[----:B------:R-:W3:Y:S01]  /*ba80*/  LDS.128 R8, [0x6e10] ;  /* 0x006e1000ff087984 */ /* 0x000ee20000000c00 */
[----:B------:R-:W-:-:S02]  /*ba90*/  FFMA R46, R4, R94, R46 ;  /* 0x0000005e042e7223 */ /* 0x000fc4000000002e */
[----:B------:R-:W-:Y:S01]  /*baa0*/  FFMA R27, R71, R6, R27 ;  /* 0x00000006471b7223 */ /* 0x000fe2000000001b */
[----:B------:R-:W4:Y:S01]  /*bab0*/  LDS.128 R100, [0x7780] ;  /* 0x00778000ff647984 */ /* 0x000f220000000c00 */
[----:B------:R-:W-:-:S03]  /*bac0*/  FFMA R113, R47, R113, R51 ;  /* 0x000000712f717223 */ /* 0x000fc60000000033 */
[----:B------:R-:W4:Y:S01]  /*bad0*/  LDS.128 R96, [0x86a0] ;  /* 0x0086a000ff607984 */ /* 0x000f220000000c00 */
[----:B------:R-:W-:-:S03]  /*bae0*/  FFMA R51, R4, R79, R78 ;  /* 0x0000004f04337223 */ /* 0x000fc6000000004e */
[----:B------:R-:W4:Y:S01]  /*baf0*/  LDS.128 R68, [0x8c50] ;  /* 0x008c5000ff447984 */ /* 0x000f220000000c00 */
[----:B------:R-:W-:-:S03]  /*bb00*/  FFMA R46, R95, R5, R46 ;  /* 0x000000055f2e7223 */ /* 0x000fc6000000002e */
[----:B------:R-:W5:Y:S04]  /*bb10*/  LDS.128 R76, [0x75a0] ;  /* 0x0075a000ff4c7984 */ /* 0x000f680000000c00 */
[----:B------:R-:W5:Y:S01]  /*bb20*/  LDS.128 R92, [0x7d30] ;  /* 0x007d3000ff5c7984 */ /* 0x000f620000000c00 */
[----:B0-----:R-:W-:Y:S02]  /*bb30*/  FFMA R80, R4, R80, R19 ;  /* 0x0000005004507223 */ /* 0x001fe40000000013 */
[----:B------:R-:W-:Y:S02]  /*bb40*/  FFMA R30, R90, R5, R89 ;  /* 0x000000055a1e7223 */ /* 0x000fe40000000059 */
[----:B------:R-:W-:Y:S02]  /*bb50*/  FFMA R81, R5, R81, R80 ;  /* 0x0000005105517223 */ /* 0x000fe40000000050 */
[----:B-1----:R-:W-:-:S02]  /*bb60*/  FFMA R26, R104, R47, R26 ;  /* 0x0000002f681a7223 */ /* 0x002fc4000000001a */
[----:B------:R-:W-:Y:S02]  /*bb70*/  FFMA R62, R126, R47, R62 ;  /* 0x0000002f7e3e7223 */ /* 0x000fe4000000003e */
[C---:B------:R-:W-:Y:S02]  /*bb80*/  FFMA R117, R47.reuse, R117, R43 ;  /* 0x000000752f757223 */ /* 0x040fe4000000002b */
[----:B------:R-:W-:Y:S02]  /*bb90*/  FFMA R43, R47, R109, R3 ;  /* 0x0000006d2f2b7223 */ /* 0x000fe40000000003 */
[C---:B------:R-:W-:Y:S02]  /*bba0*/  FFMA R85, R4.reuse, R85, R84 ;  /* 0x0000005504557223 */ /* 0x040fe40000000054 */
[C---:B--2---:R-:W-:Y:S02]  /*bbb0*/  FFMA R18, R4.reuse, R72, R18 ;  /* 0x0000004804127223 */ /* 0x044fe40000000012 */
[----:B---3--:R-:W-:-:S02]  /*bbc0*/  FFMA R8, R4, R8, R23 ;  /* 0x0000000804087223 */ /* 0x008fc40000000017 */
[----:B------:R-:W-:Y:S02]  /*bbd0*/  FFMA R23, R6, R82, R81 ;  /* 0x0000005206177223 */ /* 0x000fe40000000051 */
[-C--:B------:R-:W-:Y:S02]  /*bbe0*/  FFMA R130, R130, R47.reuse, R128 ;  /* 0x0000002f82827223 */ /* 0x080fe40000000080 */
[----:B------:R-:W-:Y:S02]  /*bbf0*/  FFMA R55, R122, R47, R55 ;  /* 0x0000002f7a377223 */ /* 0x000fe40000000037 */
[----:B------:R-:W-:Y:S02]  /*bc00*/  FFMA R30, R91, R6, R30 ;  /* 0x000000065b1e7223 */ /* 0x000fe4000000001e */
[----:B------:R-:W-:Y:S01]  /*bc10*/  FFMA R105, R4, R105, R26 ;  /* 0x0000006904697223 */ /* 0x000fe2000000001a */
[----:B------:R-:W0:Y:S01]  /*bc20*/  LDS.128 R88, [0x64a0] ;  /* 0x0064a000ff587984 */ /* 0x000e220000000c00 */
[----:B----4-:R-:W-:-:S02]  /*bc30*/  FFMA R100, R100, R47, R22 ;  /* 0x0000002f64647223 */ /* 0x010fc40000000016 */
[----:B------:R-:W-:Y:S01]  /*bc40*/  FFMA R96, R96, R47, R25 ;  /* 0x0000002f60607223 */ /* 0x000fe20000000019 */
[----:B------:R-:W-:Y:S01]  /*bc50*/  MOV R47, R124 ;  /* 0x0000007c002f7202 */ /* 0x000fe20000000f00 */
[C---:B------:R-:W-:Y:S02]  /*bc60*/  FFMA R62, R4.reuse, R127, R62 ;  /* 0x0000007f043e7223 */ /* 0x040fe4000000003e */
[C---:B------:R-:W-:Y:S01]  /*bc70*/  FFMA R68, R4.reuse, R68, R17 ;  /* 0x0000004404447223 */ /* 0x040fe20000000011 */
[----:B------:R-:W1:Y:S01]  /*bc80*/  LDS.128 R124, [0x6c30] ;  /* 0x006c3000ff7c7984 */ /* 0x000e620000000c00 */
[----:B------:R-:W-:Y:S02]  /*bc90*/  FFMA R43, R4, R110, R43 ;  /* 0x0000006e042b7223 */ /* 0x000fe4000000002b */
[----:B------:R-:W-:Y:S02]  /*bca0*/  FFMA R86, R86, R5, R85 ;  /* 0x0000000556567223 */ /* 0x000fe40000000055 */
[----:B------:R-:W-:-:S02]  /*bcb0*/  FFMA R18, R5, R73, R18 ;  /* 0x0000004905127223 */ /* 0x000fc40000000012 */
[----:B------:R-:W-:Y:S02]  /*bcc0*/  FFMA R8, R5, R9, R8 ;  /* 0x0000000905087223 */ /* 0x000fe40000000008 */
[----:B------:R-:W-:Y:S01]  /*bcd0*/  FFMA R23, R7, R83, R23 ;  /* 0x0000005307177223 */ /* 0x000fe20000000017 */
[----:B------:R-:W-:Y:S01]  /*bce0*/  MOV R104, R135 ;  /* 0x0000008700687202 */ /* 0x000fe20000000f00 */
[----:B------:R-:W-:Y:S01]  /*bcf0*/  FFMA R25, R106, R5, R105 ;  /* 0x000000056a197223 */ /* 0x000fe20000000069 */
[----:B------:R-:W2:Y:S01]  /*bd00*/  LDS.128 R80, [0x62c0] ;  /* 0x0062c000ff507984 */ /* 0x000ea20000000c00 */
[C---:B-----5:R-:W-:Y:S01]  /*bd10*/  FFMA R76, R4.reuse, R76, R21 ;  /* 0x0000004c044c7223 */ /* 0x060fe20000000015 */
[----:B------:R-:W-:Y:S01]  /*bd20*/  MOV R67, R134 ;  /* 0x0000008600437202 */ /* 0x000fe20000000f00 */
[C---:B------:R-:W-:Y:S01]  /*bd30*/  FFMA R92, R4.reuse, R92, R15 ;  /* 0x0000005c045c7223 */ /* 0x040fe2000000000f */
[----:B------:R-:W-:Y:S01]  /*bd40*/  MOV R105, R133 ;  /* 0x0000008500697202 */ /* 0x000fe20000000f00 */
[----:B------:R-:W-:Y:S01]  /*bd50*/  FFMA R15, R5, R69, R68 ;  /* 0x00000045050f7223 */ /* 0x000fe20000000044 */
[----:B------:R-:W-:Y:S01]  /*bd60*/  MOV R106, R132 ;  /* 0x00000084006a7202 */ /* 0x000fe20000000f00 */
[----:B------:R-:W-:Y:S01]  /*bd70*/  FFMA R55, R4, R123, R55 ;  /* 0x0000007b04377223 */ /* 0x000fe20000000037 */
[----:B------:R-:W3:Y:S01]  /*bd80*/  LDS.128 R132, [0x8a70] ;  /* 0x008a7000ff847984 */ /* 0x000ee20000000c00 */
[----:B------:R-:W-:-:S02]  /*bd90*/  FFMA R43, R111, R5, R43 ;  /* 0x000000056f2b7223 */ /* 0x000fc4000000002b */
[C---:B------:R-:W-:Y:S01]  /*bda0*/  FFMA R18, R6.reuse, R74, R18 ;  /* 0x0000004a06127223 */ /* 0x040fe20000000012 */
[----:B------:R-:W4:Y:S01]  /*bdb0*/  LDS.128 R120, [0x82e0] ;  /* 0x0082e000ff787984 */ /* 0x000f220000000c00 */
[C---:B------:R-:W-:Y:S02]  /*bdc0*/  FFMA R8, R6.reuse, R10, R8 ;  /* 0x0000000a06087223 */ /* 0x040fe40000000008 */
[----:B------:R-:W-:Y:S01]  /*bdd0*/  FFMA R22, R87, R6, R86 ;  /* 0x0000000657167223 */ /* 0x000fe20000000056 */
[----:B------:R-:W5:Y:S01]  /*bde0*/  LDS.128 R108, [0x6a50] ;  /* 0x006a5000ff6c7984 */ /* 0x000f620000000c00 */
[----:B------:R-:W-:Y:S02]  /*bdf0*/  FFMA R77, R5, R77, R76 ;  /* 0x0000004d054d7223 */ /* 0x000fe4000000004c */
[----:B------:R-:W-:Y:S01]  /*be00*/  FFMA R15, R6, R70, R15 ;  /* 0x00000046060f7223 */ /* 0x000fe2000000000f */
[----:B------:R-:W3:Y:S01]  /*be10*/  LDS.128 R84, [0x73c0] ;  /* 0x0073c000ff547984 */ /* 0x000ee20000000c00 */
[----:B------:R-:W-:-:S02]  /*be20*/  FFMA R17, R7, R75, R18 ;  /* 0x0000004b07117223 */ /* 0x000fc40000000012 */
[----:B------:R-:W-:Y:S01]  /*be30*/  FFMA R39, R4, R114, R113 ;  /* 0x0000007204277223 */ /* 0x000fe20000000071 */
[----:B------:R-:W-:Y:S01]  /*be40*/  LDS.128 R72, [0x8890] ;  /* 0x00889000ff487984 */ /* 0x000fe20000000c00 */
[C---:B------:R-:W-:Y:S02]  /*be50*/  FFMA R18, R7.reuse, R11, R8 ;  /* 0x0000000b07127223 */ /* 0x040fe40000000008 */
[----:B------:R-:W-:Y:S01]  /*be60*/  FFMA R26, R6, R78, R77 ;  /* 0x0000004e061a7223 */ /* 0x000fe2000000004d */
[----:B------:R-:W4:Y:S01]  /*be70*/  LDS.128 R8, [R2.X4+0x2a0] ;  /* 0x0002a00002087984 */ /* 0x000f220000004c00 */
[----:B------:R-:W-:Y:S02]  /*be80*/  FFMA R3, R4, R131, R130 ;  /* 0x0000008304037223 */ /* 0x000fe40000000082 */
[----:B------:R-:W-:Y:S01]  /*be90*/  FFMA R15, R7, R71, R15 ;  /* 0x00000047070f7223 */ /* 0x000fe2000000000f */
[----:B------:R-:W5:Y:S01]  /*bea0*/  LDS.128 R128, [0x7b50] ;  /* 0x007b5000ff807984 */ /* 0x000f620000000c00 */
[----:B------:R-:W-:-:S03]  /*beb0*/  FFMA R39, R115, R5, R39 ;  /* 0x0000000573277223 */ /* 0x000fc60000000027 */
[----:B------:R-:W5:Y:S01]  /*bec0*/  LDS.128 R68, [0x7000] ;  /* 0x00700000ff447984 */ /* 0x000f620000000c00 */
[----:B------:R-:W-:-:S03]  /*bed0*/  FFMA R26, R7, R79, R26 ;  /* 0x0000004f071a7223 */ /* 0x000fc6000000001a */
[----:B------:R-:W5:Y:S04]  /*bee0*/  LDS.128 R112, [0x71e0] ;  /* 0x0071e000ff707984 */ /* 0x000f680000000c00 */
[----:B------:R-:W5:Y:S01]  /*bef0*/  LDS.128 R76, [0x7970] ;  /* 0x00797000ff4c7984 */ /* 0x000f620000000c00 */
[----:B------:R-:W-:Y:S02]  /*bf00*/  FFMA R35, R4, R118, R117 ;  /* 0x0000007604237223 */ /* 0x000fe40000000075 */
[----:B------:R-:W-:Y:S02]  /*bf10*/  FFMA R93, R5, R93, R92 ;  /* 0x0000005d055d7223 */ /* 0x000fe4000000005c */
[-C--:B------:R-:W-:Y:S02]  /*bf20*/  FFMA R35, R119, R5.reuse, R35 ;  /* 0x0000000577237223 */ /* 0x080fe40000000023 */
[----:B0-----:R-:W-:Y:S01]  /*bf30*/  FFMA R59, R88, R5, R59 ;  /* 0x00000005583b7223 */ /* 0x001fe2000000003b */
[----:B------:R-:W0:Y:S01]  /*bf40*/  LDS.128 R116, [0x8100] ;  /* 0x00810000ff747984 */ /* 0x000e220000000c00 */
[----:B------:R-:W-:-:S02]  /*bf50*/  FFMA R101, R4, R101, R100 ;  /* 0x0000006504657223 */ /* 0x000fc40000000064 */
[----:B-1----:R-:W-:Y:S02]  /*bf60*/  FFMA R124, R124, R5, R51 ;  /* 0x000000057c7c7223 */ /* 0x002fe40000000033 */
[----:B------:R-:W-:Y:S02]  /*bf70*/  FFMA R94, R6, R94, R93 ;  /* 0x0000005e065e7223 */ /* 0x000fe4000000005d */
[----:B--2---:R-:W-:Y:S02]  /*bf80*/  FFMA R35, R80, R6, R35 ;  /* 0x0000000650237223 */ /* 0x004fe40000000023 */
[----:B------:R-:W-:Y:S02]  /*bf90*/  FFMA R89, R6, R89, R59 ;  /* 0x0000005906597223 */ /* 0x000fe4000000003b */
[-C--:B------:R-:W-:Y:S02]  /*bfa0*/  FFMA R101, R102, R5.reuse, R101 ;  /* 0x0000000566657223 */ /* 0x080fe40000000065 */
[----:B---3--:R-:W-:Y:S01]  /*bfb0*/  FFMA R55, R132, R5, R55 ;  /* 0x0000000584377223 */ /* 0x008fe20000000037 */
[----:B------:R-:W-:Y:S01]  /*bfc0*/  MOV R132, R104 ;  /* 0x0000006800847202 */ /* 0x000fe20000000f00 */
[----:B------:R-:W-:Y:S01]  /*bfd0*/  FFMA R59, R6, R125, R124 ;  /* 0x0000007d063b7223 */ /* 0x000fe2000000007c */
[----:B------:R-:W-:Y:S01]  /*bfe0*/  MOV R124, R106 ;  /* 0x0000006a007c7202 */ /* 0x000fe20000000f00 */
[-C--:B------:R-:W-:Y:S01]  /*bff0*/  FFMA R25, R107, R6.reuse, R25 ;  /* 0x000000066b197223 */ /* 0x080fe20000000019 */
[----:B------:R-:W-:Y:S01]  /*c000*/  MOV R125, R105 ;  /* 0x00000069007d7202 */ /* 0x000fe20000000f00 */
[----:B----4-:R-:W-:Y:S01]  /*c010*/  FFMA R120, R120, R5, R3 ;  /* 0x0000000578787223 */ /* 0x010fe20000000003 */
[----:B------:R-:W1:Y:S01]  /*c020*/  LDS.128 R104, [0x60e0] ;  /* 0x0060e000ff687984 */ /* 0x000e620000000c00 */
[----:B-----5:R-:W-:-:S02]  /*c030*/  FFMA R108, R108, R6, R46 ;  /* 0x000000066c6c7223 */ /* 0x020fc4000000002e */
[----:B------:R-:W-:Y:S02]  /*c040*/  FFMA R62, R84, R5, R62 ;  /* 0x00000005543e7223 */ /* 0x000fe4000000003e */
        /* <DEDUP_REMOVED lines=9> */
[----:B------:R-:W-:Y:S02]  /*c0e0*/  FFMA R27, R68, R7, R27 ;  /* 0x00000007441b7223 */ /* 0x000fe4000000001b */
[----:B------:R-:W-:Y:S02]  /*c0f0*/  FFMA R54, R7, R86, R85 ;  /* 0x0000005607367223 */ /* 0x000fe40000000055 */
[----:B------:R-:W-:Y:S02]  /*c100*/  FFMA R39, R112, R6, R39 ;  /* 0x0000000670277223 */ /* 0x000fe40000000027 */
[----:B------:R-:W-:-:S02]  /*c110*/  FFMA R46, R83, R9, R46 ;  /* 0x00000009532e7223 */ /* 0x000fc4000000002e */
[----:B------:R-:W-:Y:S01]  /*c120*/  FFMA R97, R98, R5, R97 ;  /* 0x0000000562617223 */ /* 0x000fe20000000061 */
[----:B------:R-:W4:Y:S01]  /*c130*/  LDS.128 R80, [0x75b0] ;  /* 0x0075b000ff507984 */ /* 0x000f220000000c00 */
[----:B------:R-:W-:Y:S02]  /*c140*/  FFMA R31, R76, R6, R31 ;  /* 0x000000064c1f7223 */ /* 0x000fe4000000001f */
[C---:B------:R-:W-:Y:S02]  /*c150*/  FFMA R51, R7.reuse, R90, R89 ;  /* 0x0000005a07337223 */ /* 0x040fe40000000059 */
[----:B------:R-:W-:Y:S01]  /*c160*/  FFMA R62, R6, R129, R128 ;  /* 0x00000081063e7223 */ /* 0x000fe20000000080 */
[----:B------:R-:W-:Y:S01]  /*c170*/  MOV R128, R47 ;  /* 0x0000002f00807202 */ /* 0x000fe20000000f00 */
[----:B------:R-:W-:Y:S02]  /*c180*/  FFMA R69, R8, R69, R27 ;  /* 0x0000004508457223 */ /* 0x000fe4000000001b */
[----:B------:R-:W-:-:S02]  /*c190*/  FFMA R47, R7, R113, R39 ;  /* 0x00000071072f7223 */ /* 0x000fc40000000027 */
[C---:B------:R-:W-:Y:S02]  /*c1a0*/  FFMA R54, R8.reuse, R87, R54 ;  /* 0x0000005708367223 */ /* 0x040fe40000000036 */
[----:B------:R-:W-:Y:S01]  /*c1b0*/  FFMA R39, R7, R77, R31 ;  /* 0x0000004d07277223 */ /* 0x000fe2000000001f */
[----:B------:R-:W5:Y:S01]  /*c1c0*/  LDS.128 R84, [0x6690] ;  /* 0x00669000ff547984 */ /* 0x000f620000000c00 */
[----:B------:R-:W-:Y:S02]  /*c1d0*/  FFMA R21, R99, R6, R97 ;  /* 0x0000000663157223 */ /* 0x000fe40000000061 */
[----:B------:R-:W-:Y:S01]  /*c1e0*/  FFMA R51, R8, R91, R51 ;  /* 0x0000005b08337223 */ /* 0x000fe20000000033 */
[----:B------:R-:W4:Y:S01]  /*c1f0*/  LDS.128 R96, [0x6870] ;  /* 0x00687000ff607984 */ /* 0x000f220000000c00 */
[----:B------:R-:W-:-:S03]  /*c200*/  FFMA R31, R70, R9, R69 ;  /* 0x00000009461f7223 */ /* 0x000fc60000000045 */
[----:B------:R-:W4:Y:S01]  /*c210*/  LDS.128 R88, [0x86b0] ;  /* 0x0086b000ff587984 */ /* 0x000f220000000c00 */
[----:B------:R-:W-:-:S03]  /*c220*/  FFMA R31, R71, R10, R31 ;  /* 0x0000000a471f7223 */ /* 0x000fc6000000001f */
[----:B------:R-:W5:Y:S01]  /*c230*/  LDS.128 R68, [0x7d40] ;  /* 0x007d4000ff447984 */ /* 0x000f620000000c00 */
[-C--:B0-----:R-:W-:Y:S02]  /*c240*/  FFMA R43, R116, R6.reuse, R43 ;  /* 0x00000006742b7223 */ /* 0x081fe4000000002b */
[----:B------:R-:W-:Y:S02]  /*c250*/  FFMA R34, R72, R6, R34 ;  /* 0x0000000648227223 */ /* 0x000fe40000000022 */
[----:B------:R-:W-:Y:S01]  /*c260*/  FFMA R120, R6, R121, R120 ;  /* 0x0000007906787223 */ /* 0x000fe20000000078 */
[----:B------:R-:W-:Y:S01]  /*c270*/  MOV R121, R63 ;  /* 0x0000003f00797202 */ /* 0x000fe20000000f00 */
[----:B-1----:R-:W-:Y:S02]  /*c280*/  FFMA R30, R104, R7, R30 ;  /* 0x00000007681e7223 */ /* 0x002fe4000000001e */
[----:B------:R-:W-:Y:S02]  /*c290*/  FFMA R117, R7, R117, R43 ;  /* 0x0000007507757223 */ /* 0x000fe4000000002b */
[----:B--2---:R-:W-:-:S02]  /*c2a0*/  FFMA R19, R92, R7, R19 ;  /* 0x000000075c137223 */ /* 0x004fc40000000013 */
[----:B------:R-:W-:Y:S02]  /*c2b0*/  FFMA R63, R6, R133, R55 ;  /* 0x00000085063f7223 */ /* 0x000fe40000000037 */
[----:B------:R-:W-:Y:S02]  /*c2c0*/  FFMA R43, R7, R73, R34 ;  /* 0x00000049072b7223 */ /* 0x000fe40000000022 */
[C---:B------:R-:W-:Y:S02]  /*c2d0*/  FFMA R39, R8.reuse, R78, R39 ;  /* 0x0000004e08277223 */ /* 0x040fe40000000027 */
[----:B------:R-:W-:Y:S02]  /*c2e0*/  FFMA R30, R8, R105, R30 ;  /* 0x00000069081e7223 */ /* 0x000fe4000000001e */
[----:B---3--:R-:W-:Y:S02]  /*c2f0*/  FFMA R22, R100, R7, R22 ;  /* 0x0000000764167223 */ /* 0x008fe40000000016 */
[----:B------:R-:W-:-:S02]  /*c300*/  FFMA R19, R8, R93, R19 ;  /* 0x0000005d08137223 */ /* 0x000fc40000000013 */
[----:B------:R-:W-:Y:S02]  /*c310*/  FFMA R63, R7, R134, R63 ;  /* 0x00000086073f7223 */ /* 0x000fe4000000003f */
[----:B------:R-:W-:Y:S02]  /*c320*/  FFMA R43, R8, R74, R43 ;  /* 0x0000004a082b7223 */ /* 0x000fe4000000002b */
[-C--:B------:R-:W-:Y:S02]  /*c330*/  FFMA R39, R79, R9.reuse, R39 ;  /* 0x000000094f277223 */ /* 0x080fe40000000027 */
[----:B------:R-:W-:Y:S01]  /*c340*/  FFMA R106, R106, R9, R30 ;  /* 0x000000096a6a7223 */ /* 0x000fe2000000001e */
[----:B------:R-:W0:Y:S01]  /*c350*/  LDS.128 R76, [0x84d0] ;  /* 0x0084d000ff4c7984 */ /* 0x000e220000000c00 */
[----:B------:R-:W-:Y:S02]  /*c360*/  FFMA R22, R8, R101, R22 ;  /* 0x0000006508167223 */ /* 0x000fe40000000016 */
[----:B------:R-:W-:-:S02]  /*c370*/  FFMA R30, R94, R9, R19 ;  /* 0x000000095e1e7223 */ /* 0x000fc40000000013 */
[C---:B----4-:R-:W-:Y:S01]  /*c380*/  FFMA R26, R8.reuse, R80, R26 ;  /* 0x00000050081a7223 */ /* 0x050fe2000000001a */
[----:B------:R-:W-:Y:S01]  /*c390*/  MOV R80, R132 ;  /* 0x0000008400507202 */ /* 0x000fe20000000f00 */
[----:B------:R-:W-:Y:S02]  /*c3a0*/  FFMA R55, R7, R122, R120 ;  /* 0x0000007a07377223 */ /* 0x000fe40000000078 */
[----:B------:R-:W-:Y:S02]  /*c3b0*/  FFMA R63, R8, R135, R63 ;  /* 0x00000087083f7223 */ /* 0x000fe4000000003f */
[-C--:B------:R-:W-:Y:S01]  /*c3c0*/  FFMA R43, R75, R9.reuse, R43 ;  /* 0x000000094b2b7223 */ /* 0x080fe2000000002b */
[----:B------:R-:W-:Y:S01]  /*c3d0*/  LDS.128 R132, [0x82f0] ;  /* 0x0082f000ff847984 */ /* 0x000fe20000000c00 */
[----:B------:R-:W-:-:S03]  /*c3e0*/  FFMA R22, R102, R9, R22 ;  /* 0x0000000966167223 */ /* 0x000fc60000000016 */
[----:B------:R-:W1:Y:S01]  /*c3f0*/  LDS.128 R72, [0x6e20] ;  /* 0x006e2000ff487984 */ /* 0x000e620000000c00 */
[----:B------:R-:W-:Y:S02]  /*c400*/  FFMA R30, R95, R10, R30 ;  /* 0x0000000a5f1e7223 */ /* 0x000fe4000000001e */
[C---:B-----5:R-:W-:Y:S01]  /*c410*/  FFMA R23, R8.reuse, R84, R23 ;  /* 0x0000005408177223 */ /* 0x060fe20000000017 */
[----:B------:R-:W-:Y:S01]  /*c420*/  MOV R84, R121 ;  /* 0x0000007900547202 */ /* 0x000fe20000000f00 */
[----:B------:R-:W-:Y:S01]  /*c430*/  FFMA R55, R8, R123, R55 ;  /* 0x0000007b08377223 */ /* 0x000fe20000000037 */
[----:B------:R-:W2:Y:S01]  /*c440*/  LDS.128 R92, [0x6c40] ;  /* 0x006c4000ff5c7984 */ /* 0x000ea20000000c00 */
[C---:B------:R-:W-:Y:S02]  /*c450*/  FFMA R59, R7.reuse, R126, R59 ;  /* 0x0000007e073b7223 */ /* 0x040fe4000000003b */
[C---:B------:R-:W-:Y:S01]  /*c460*/  FFMA R62, R7.reuse, R130, R62 ;  /* 0x00000082073e7223 */ /* 0x040fe2000000003e */
[----:B------:R-:W3:Y:S01]  /*c470*/  LDS.128 R120, [0x8a80] ;  /* 0x008a8000ff787984 */ /* 0x000ee20000000c00 */
[----:B------:R-:W-:-:S02]  /*c480*/  FFMA R109, R7, R109, R108 ;  /* 0x0000006d076d7223 */ /* 0x000fc4000000006c */
[-C--:B------:R-:W-:Y:S02]  /*c490*/  FFMA R96, R96, R7.reuse, R25 ;  /* 0x0000000760607223 */ /* 0x080fe40000000019 */
[----:B------:R-:W-:Y:S02]  /*c4a0*/  FFMA R21, R88, R7, R21 ;  /* 0x0000000758157223 */ /* 0x000fe40000000015 */
[----:B------:R-:W4:Y:S01]  /*c4b0*/  LDS.128 R4, [0x8c60] ;  /* 0x008c6000ff047984 */ /* 0x000f220000000c00 */
[----:B------:R-:W-:Y:S02]  /*c4c0*/  FFMA R22, R103, R10, R22 ;  /* 0x0000000a67167223 */ /* 0x000fe40000000016 */
[C---:B------:R-:W-:Y:S01]  /*c4d0*/  FFMA R34, R8.reuse, R118, R117 ;  /* 0x0000007608227223 */ /* 0x040fe20000000075 */
[----:B------:R-:W5:Y:S01]  /*c4e0*/  LDS.128 R100, [0x64b0] ;  /* 0x0064b000ff647984 */ /* 0x000f620000000c00 */
[----:B------:R-:W-:Y:S02]  /*c4f0*/  FFMA R3, R8, R68, R3 ;  /* 0x0000004408037223 */ /* 0x000fe40000000003 */
[----:B------:R-:W-:-:S02]  /*c500*/  FFMA R34, R119, R9, R34 ;  /* 0x0000000977227223 */ /* 0x000fc40000000022 */
[----:B------:R-:W5:Y:S01]  /*c510*/  LDS.128 R116, [0x7b60] ;  /* 0x007b6000ff747984 */ /* 0x000f620000000c00 */
[----:B------:R-:W-:Y:S02]  /*c520*/  FFMA R3, R9, R69, R3 ;  /* 0x0000004509037223 */ /* 0x000fe40000000003 */
[----:B------:R-:W-:Y:S02]  /*c530*/  FFMA R96, R8, R97, R96 ;  /* 0x0000006108607223 */ /* 0x000fe40000000060 */
[----:B------:R-:W-:Y:S02]  /*c540*/  FFMA R27, R10, R70, R3 ;  /* 0x000000460a1b7223 */ /* 0x000fe40000000003 */
[----:B------:R-:W5:Y:S01]  /*c550*/  LDS R3, [R2.X4+0x2b0] ;  /* 0x0002b00002037984 */ /* 0x000f620000004800 */
[----:B------:R-:W-:Y:S02]  /*c560*/  FFMA R98, R98, R9, R96 ;  /* 0x0000000962627223 */ /* 0x000fe40000000060 */
[----:B------:R-:W-:-:S02]  /*c570*/  FFMA R89, R8, R89, R21 ;  /* 0x0000005908597223 */ /* 0x000fc40000000015 */
[----:B------:R-:W-:Y:S02]  /*c580*/  FFMA R21, R99, R10, R98 ;  /* 0x0000000a63157223 */ /* 0x000fe40000000062 */
[----:B------:R-:W5:Y:S01]  /*c590*/  LDS.128 R96, [0x73d0] ;  /* 0x0073d000ff607984 */ /* 0x000f620000000c00 */
[C---:B0-----:R-:W-:Y:S02]  /*c5a0*/  FFMA R17, R8.reuse, R76, R17 ;  /* 0x0000004c08117223 */ /* 0x041fe40000000011 */
[C---:B------:R-:W-:Y:S02]  /*c5b0*/  FFMA R59, R8.reuse, R127, R59 ;  /* 0x0000007f083b7223 */ /* 0x040fe4000000003b */
[----:B-1----:R-:W-:Y:S02]  /*c5c0*/  FFMA R18, R8, R72, R18 ;  /* 0x0000004808127223 */ /* 0x002fe40000000012 */
[----:B------:R-:W-:Y:S02]  /*c5d0*/  FFMA R132, R132, R9, R55 ;  /* 0x0000000984847223 */ /* 0x000fe40000000037 */
[----:B------:R-:W-:-:S02]  /*c5e0*/  FFMA R26, R9, R81, R26 ;  /* 0x00000051091a7223 */ /* 0x000fc4000000001a */
[C---:B------:R-:W-:Y:S01]  /*c5f0*/  FFMA R17, R9.reuse, R77, R17 ;  /* 0x0000004d09117223 */ /* 0x040fe20000000011 */
[----:B------:R-:W-:Y:S01]  /*c600*/  MOV R76, R128 ;  /* 0x00000080004c7202 */ /* 0x000fe20000000f00 */
[----:B--2---:R-:W-:Y:S02]  /*c610*/  FFMA R59, R92, R9, R59 ;  /* 0x000000095c3b7223 */ /* 0x004fe4000000003b */
[----:B------:R-:W-:Y:S02]  /*c620*/  FFMA R18, R9, R73, R18 ;  /* 0x0000004909127223 */ /* 0x000fe40000000012 */
[----:B---3--:R-:W-:Y:S02]  /*c630*/  FFMA R63, R120, R9, R63 ;  /* 0x00000009783f7223 */ /* 0x008fe4000000003f */
[C---:B------:R-:W-:Y:S02]  /*c640*/  FFMA R132, R10.reuse, R133, R132 ;  /* 0x000000850a847223 */ /* 0x040fe40000000084 */
[----:B------:R-:W-:-:S02]  /*c650*/  FFMA R26, R10, R82, R26 ;  /* 0x000000520a1a7223 */ /* 0x000fc4000000001a */
[----:B------:R-:W-:Y:S02]  /*c660*/  FFMA R17, R10, R78, R17 ;  /* 0x0000004e0a117223 */ /* 0x000fe40000000011 */
[----:B----4-:R-:W-:Y:S01]  /*c670*/  FFMA R4, R8, R4, R15 ;  /* 0x0000000408047223 */ /* 0x010fe2000000000f */
[----:B------:R-:W-:Y:S01]  /*c680*/  MOV R133, R67 ;  /* 0x0000004300857202 */ /* 0x000fe20000000f00 */
[----:B-----5:R-:W-:Y:S02]  /*c690*/  FFMA R51, R100, R9, R51 ;  /* 0x0000000964337223 */ /* 0x020fe40000000033 */
[----:B------:R-:W-:Y:S02]  /*c6a0*/  FFMA R62, R8, R131, R62 ;  /* 0x00000083083e7223 */ /* 0x000fe4000000003e */
[C---:B------:R-:W-:Y:S01]  /*c6b0*/  FFMA R93, R10.reuse, R93, R59 ;  /* 0x0000005d0a5d7223 */ /* 0x040fe2000000003b */
[----:B------:R-:W-:Y:S01]  /*c6c0*/  MOV R112, R124 ;  /* 0x0000007c00707202 */ /* 0x000fe20000000f00 */
[----:B------:R-:W-:-:S02]  /*c6d0*/  FFMA R74, R10, R74, R18 ;  /* 0x0000004a0a4a7223 */ /* 0x000fc40000000012 */
[C---:B------:R-:W-:Y:S01]  /*c6e0*/  FFMA R27, R11.reuse, R71, R27 ;  /* 0x000000470b1b7223 */ /* 0x040fe2000000001b */
[----:B------:R-:W-:Y:S01]  /*c6f0*/  MOV R72, R125 ;  /* 0x0000007d00487202 */ /* 0x000fe20000000f00 */
[----:B------:R-:W-:Y:S01]  /*c700*/  FFMA R67, R10, R121, R63 ;  /* 0x000000790a437223 */ /* 0x000fe2000000003f */
[----:B------:R-:W-:Y:S01]  /*c710*/  MOV R121, R76 ;  /* 0x0000004c00797202 */ /* 0x000fe20000000f00 */
[C---:B------:R-:W-:Y:S01]  /*c720*/  FFMA R59, R11.reuse, R134, R132 ;  /* 0x000000860b3b7223 */ /* 0x040fe20000000084 */
[----:B------:R-:W-:Y:S01]  /*c730*/  MOV R132, R80 ;  /* 0x0000005000847202 */ /* 0x000fe20000000f00 */
[C---:B------:R-:W-:Y:S01]  /*c740*/  FFMA R18, R11.reuse, R83, R26 ;  /* 0x000000530b127223 */ /* 0x040fe2000000001a */
[----:B------:R-:W0:Y:S01]  /*c750*/  LDS.128 R68, [0x7f30] ;  /* 0x007f3000ff447984 */ /* 0x000e220000000c00 */
[----:B------:R-:W-:Y:S02]  /*c760*/  FFMA R17, R11, R79, R17 ;  /* 0x0000004f0b117223 */ /* 0x000fe40000000011 */
[----:B------:R-:W-:Y:S01]  /*c770*/  FFMA R4, R9, R5, R4 ;  /* 0x0000000509047223 */ /* 0x000fe20000000004 */
[----:B------:R-:W1:Y:S01]  /*c780*/  LDS.128 R80, [0x60f0] ;  /* 0x0060f000ff507984 */ /* 0x000e620000000c00 */
[----:B------:R-:W-:-:S02]  /*c790*/  FFMA R47, R8, R114, R47 ;  /* 0x00000072082f7223 */ /* 0x000fc4000000002f */
[----:B------:R-:W-:Y:S01]  /*c7a0*/  FFMA R35, R8, R110, R109 ;  /* 0x0000006e08237223 */ /* 0x000fe2000000006d */
[----:B------:R-:W2:Y:S01]  /*c7b0*/  LDS.128 R76, [0x7010] ;  /* 0x00701000ff4c7984 */ /* 0x000ea20000000c00 */
[----:B------:R-:W-:Y:S02]  /*c7c0*/  FFMA R19, R90, R9, R89 ;  /* 0x000000095a137223 */ /* 0x000fe40000000059 */
[----:B------:R-:W-:Y:S01]  /*c7d0*/  FFMA R23, R9, R85, R23 ;  /* 0x0000005509177223 */ /* 0x000fe20000000017 */
[----:B------:R-:W3:Y:S01]  /*c7e0*/  LDS.128 R124, [0x62d0] ;  /* 0x0062d000ff7c7984 */ /* 0x000ee20000000c00 */
[----:B------:R-:W-:Y:S02]  /*c7f0*/  FFMA R101, R10, R101, R51 ;  /* 0x000000650a657223 */ /* 0x000fe40000000033 */
[-C--:B------:R-:W-:Y:S01]  /*c800*/  FFMA R116, R116, R9.reuse, R62 ;  /* 0x0000000974747223 */ /* 0x080fe2000000003e */
[----:B------:R-:W4:Y:S01]  /*c810*/  LDS.128 R128, [0x71f0] ;  /* 0x0071f000ff807984 */ /* 0x000f220000000c00 */
[----:B------:R-:W-:Y:S01]  /*c820*/  FFMA R6, R10, R6, R4 ;  /* 0x000000060a067223 */ /* 0x000fe20000000004 */
[----:B------:R-:W-:Y:S01]  /*c830*/  MOV R120, R112 ;  /* 0x0000007000787202 */ /* 0x000fe20000000f00 */
[----:B------:R-:W-:-:S02]  /*c840*/  FFMA R47, R115, R9, R47 ;  /* 0x00000009732f7223 */ /* 0x000fc4000000002f */
[----:B------:R-:W-:Y:S01]  /*c850*/  FFMA R35, R111, R9, R35 ;  /* 0x000000096f237223 */ /* 0x000fe20000000023 */
[----:B------:R-:W-:Y:S01]  /*c860*/  LDS.128 R112, [0x88a0] ;  /* 0x0088a000ff707984 */ /* 0x000fe20000000c00 */
[-C--:B------:R-:W-:Y:S02]  /*c870*/  FFMA R25, R107, R10.reuse, R106 ;  /* 0x0000000a6b197223 */ /* 0x080fe4000000006a */
[----:B------:R-:W-:Y:S01]  /*c880*/  FFMA R19, R91, R10, R19 ;  /* 0x0000000a5b137223 */ /* 0x000fe20000000013 */
[----:B------:R-:W-:Y:S01]  /*c890*/  LDS.128 R104, [0x6a60] ;  /* 0x006a6000ff687984 */ /* 0x000fe20000000c00 */
[C---:B------:R-:W-:Y:S02]  /*c8a0*/  FFMA R23, R10.reuse, R86, R23 ;  /* 0x000000560a177223 */ /* 0x040fe40000000017 */
[C---:B------:R-:W-:Y:S01]  /*c8b0*/  FFMA R62, R11.reuse, R102, R101 ;  /* 0x000000660b3e7223 */ /* 0x040fe20000000065 */
[----:B------:R-:W5:Y:S01]  /*c8c0*/  LDS.128 R88, [0x8110] ;  /* 0x00811000ff587984 */ /* 0x000f620000000c00 */
[----:B------:R-:W-:Y:S01]  /*c8d0*/  FFMA R116, R10, R117, R116 ;  /* 0x000000750a747223 */ /* 0x000fe20000000074 */
[----:B------:R-:W-:Y:S01]  /*c8e0*/  MOV R117, R72 ;  /* 0x0000004800757202 */ /* 0x000fe20000000f00 */
[C---:B------:R-:W-:Y:S01]  /*c8f0*/  FFMA R26, R11.reuse, R75, R74 ;  /* 0x0000004b0b1a7223 */ /* 0x040fe2000000004a */
[----:B------:R-:W3:Y:S01]  /*c900*/  LDS.128 R108, [0x7980] ;  /* 0x00798000ff6c7984 */ /* 0x000ee20000000c00 */
[C---:B------:R-:W-:Y:S01]  /*c910*/  FFMA R23, R11.reuse, R87, R23 ;  /* 0x000000570b177223 */ /* 0x040fe20000000017 */
[----:B------:R-:W-:Y:S01]  /*c920*/  MOV R134, R84 ;  /* 0x0000005400867202 */ /* 0x000fe20000000f00 */
[----:B------:R-:W-:Y:S01]  /*c930*/  FFMA R15, R11, R7, R6 ;  /* 0x000000070b0f7223 */ /* 0x000fe20000000006 */
[----:B------:R-:W5:Y:S01]  /*c940*/  LDS.128 R72, [R2.X4+0x2f0] ;  /* 0x0002f00002487984 */ /* 0x000f620000004c00 */
[----:B------:R-:W-:-:S03]  /*c950*/  FFMA R62, R3, R103, R62 ;  /* 0x00000067033e7223 */ /* 0x000fc6000000003e */
[----:B------:R-:W5:Y:S04]  /*c960*/  LDS.128 R84, [0x6880] ;  /* 0x00688000ff547984 */ /* 0x000f680000000c00 */
[----:B------:R-:W5:Y:S04]  /*c970*/  LDS.128 R4, [0x77a0] ;  /* 0x0077a000ff047984 */ /* 0x000f680000000c00 */
[----:B------:R-:W5:Y:S01]  /*c980*/  LDS.128 R100, [0x86c0] ;  /* 0x0086c000ff647984 */ /* 0x000f620000000c00 */
[----:B------:R-:W-:-:S04]  /*c990*/  FFMA R54, R96, R9, R54 ;  /* 0x0000000960367223 */ /* 0x000fc80000000036 */
[----:B------:R-:W-:-:S04]  /*c9a0*/  FFMA R97, R10, R97, R54 ;  /* 0x000000610a617223 */ /* 0x000fc80000000036 */
[----:B------:R-:W-:-:S04]  /*c9b0*/  FFMA R55, R11, R98, R97 ;  /* 0x000000620b377223 */ /* 0x000fc80000000061 */
[C---:B------:R-:W-:Y:S02]  /*c9c0*/  FFMA R55, R3.reuse, R99, R55 ;  /* 0x0000006303377223 */ /* 0x040fe40000000037 */
[----:B------:R-:W5:Y:S01]  /*c9d0*/  LDS.128 R96, [0x66a0] ;  /* 0x0066a000ff607984 */ /* 0x000f620000000c00 */
[-C--:B0-----:R-:W-:Y:S02]  /*c9e0*/  FFMA R22, R68, R11.reuse, R22 ;  /* 0x0000000b44167223 */ /* 0x081fe40000000016 */
[-C--:B-1----:R-:W-:Y:S02]  /*c9f0*/  FFMA R25, R80, R11.reuse, R25 ;  /* 0x0000000b50197223 */ /* 0x082fe40000000019 */
[----:B--2---:R-:W-:Y:S02]  /*ca00*/  FFMA R31, R76, R11, R31 ;  /* 0x0000000b4c1f7223 */ /* 0x004fe4000000001f */
[----:B------:R-:W-:Y:S02]  /*ca10*/  FFMA R69, R3, R69, R22 ;  /* 0x0000004503457223 */ /* 0x000fe40000000016 */
[----:B---3--:R-:W-:-:S02]  /*ca20*/  FFMA R46, R124, R10, R46 ;  /* 0x0000000a7c2e7223 */ /* 0x008fc4000000002e */
[-C--:B----4-:R-:W-:Y:S02]  /*ca30*/  FFMA R47, R128, R10.reuse, R47 ;  /* 0x0000000a802f7223 */ /* 0x090fe4000000002f */
[C---:B------:R-:W-:Y:S02]  /*ca40*/  FFMA R25, R3.reuse, R81, R25 ;  /* 0x0000005103197223 */ /* 0x040fe40000000019 */
[----:B------:R-:W-:Y:S02]  /*ca50*/  FFMA R31, R3, R77, R31 ;  /* 0x0000004d031f7223 */ /* 0x000fe4000000001f */
[-C--:B-----5:R-:W-:Y:S02]  /*ca60*/  FFMA R34, R88, R10.reuse, R34 ;  /* 0x0000000a58227223 */ /* 0x0a0fe40000000022 */
[-C--:B------:R-:W-:Y:S02]  /*ca70*/  FFMA R35, R104, R10.reuse, R35 ;  /* 0x0000000a68237223 */ /* 0x080fe40000000023 */
[----:B------:R-:W-:-:S02]  /*ca80*/  FFMA R39, R108, R10, R39 ;  /* 0x0000000a6c277223 */ /* 0x000fc40000000027 */
[----:B------:R-:W-:Y:S02]  /*ca90*/  FFMA R43, R112, R10, R43 ;  /* 0x0000000a702b7223 */ /* 0x000fe4000000002b */
[----:B------:R-:W-:Y:S02]  /*caa0*/  FFMA R70, R73, R70, R69 ;  /* 0x0000004649467223 */ /* 0x000fe40000000045 */
[C---:B------:R-:W-:Y:S02]  /*cab0*/  FFMA R63, R11.reuse, R94, R93 ;  /* 0x0000005e0b3f7223 */ /* 0x040fe4000000005d */
[C---:B------:R-:W-:Y:S02]  /*cac0*/  FFMA R54, R11.reuse, R125, R46 ;  /* 0x0000007d0b367223 */ /* 0x040fe4000000002e */
[----:B------:R-:W-:Y:S02]  /*cad0*/  FFMA R51, R11, R129, R47 ;  /* 0x000000810b337223 */ /* 0x000fe4000000002f */
[----:B------:R-:W-:-:S02]  /*cae0*/  FFMA R25, R73, R82, R25 ;  /* 0x0000005249197223 */ /* 0x000fc40000000019 */
[----:B------:R-:W-:Y:S02]  /*caf0*/  FFMA R22, R73, R78, R31 ;  /* 0x0000004e49167223 */ /* 0x000fe4000000001f */
[C---:B------:R-:W-:Y:S02]  /*cb00*/  FFMA R118, R11.reuse, R118, R116 ;  /* 0x000000760b767223 */ /* 0x040fe40000000074 */
[C---:B------:R-:W-:Y:S02]  /*cb10*/  FFMA R67, R11.reuse, R122, R67 ;  /* 0x0000007a0b437223 */ /* 0x040fe40000000043 */
[C---:B------:R-:W-:Y:S02]  /*cb20*/  FFMA R46, R11.reuse, R89, R34 ;  /* 0x000000590b2e7223 */ /* 0x040fe40000000022 */
[C---:B------:R-:W-:Y:S02]  /*cb30*/  FFMA R47, R11.reuse, R105, R35 ;  /* 0x000000690b2f7223 */ /* 0x040fe40000000023 */
[----:B------:R-:W-:-:S02]  /*cb40*/  FFMA R109, R11, R109, R39 ;  /* 0x0000006d0b6d7223 */ /* 0x000fc40000000027 */
[----:B------:R-:W-:Y:S02]  /*cb50*/  FFMA R113, R11, R113, R43 ;  /* 0x000000710b717223 */ /* 0x000fe4000000002b */
[-C--:B------:R-:W-:Y:S02]  /*cb60*/  FFMA R84, R84, R11.reuse, R21 ;  /* 0x0000000b54547223 */ /* 0x080fe40000000015 */
[-C--:B------:R-:W-:Y:S02]  /*cb70*/  FFMA R4, R4, R11.reuse, R30 ;  /* 0x0000000b04047223 */ /* 0x080fe4000000001e */
[----:B------:R-:W-:Y:S02]  /*cb80*/  FFMA R100, R100, R11, R19 ;  /* 0x0000000b64647223 */ /* 0x000fe40000000013 */
[----:B------:R-:W0:Y:S01]  /*cb90*/  LDS.128 R8, [0x8c70] ;  /* 0x008c7000ff087984 */ /* 0x000e220000000c00 */
[----:B------:R-:W-:Y:S02]  /*cba0*/  FFMA R63, R3, R95, R63 ;  /* 0x0000005f033f7223 */ /* 0x000fe4000000003f */
[-C--:B------:R-:W-:Y:S01]  /*cbb0*/  FFMA R25, R83, R74.reuse, R25 ;  /* 0x0000004a53197223 */ /* 0x080fe20000000019 */
[----:B------:R-:W1:Y:S01]  /*cbc0*/  LDS.128 R92, [0x75c0] ;  /* 0x0075c000ff5c7984 */ /* 0x000e620000000c00 */
[----:B------:R-:W-:-:S02]  /*cbd0*/  FFMA R22, R79, R74, R22 ;  /* 0x0000004a4f167223 */ /* 0x000fc40000000016 */
[----:B------:R-:W-:Y:S01]  /*cbe0*/  FFMA R21, R71, R74, R70 ;  /* 0x0000004a47157223 */ /* 0x000fe20000000046 */
[----:B------:R-:W2:Y:S04]  /*cbf0*/  LDS.128 R80, [0x84e0] ;  /* 0x0084e000ff507984 */ /* 0x000ea80000000c00 */
[----:B------:R-:W3:Y:S04]  /*cc00*/  LDS.128 R76, [0x6e30] ;  /* 0x006e3000ff4c7984 */ /* 0x000ee80000000c00 */
[----:B------:R-:W4:Y:S01]  /*cc10*/  LDS.128 R68, [0x7d50] ;  /* 0x007d5000ff447984 */ /* 0x000f220000000c00 */
[----:B------:R-:W-:-:S02]  /*cc20*/  FFMA R5, R3, R5, R4 ;  /* 0x0000000503057223 */ /* 0x000fc40000000004 */
[----:B------:R-:W-:Y:S02]  /*cc30*/  FFMA R54, R3, R126, R54 ;  /* 0x0000007e03367223 */ /* 0x000fe40000000036 */
[----:B------:R-:W-:Y:S02]  /*cc40*/  FFMA R5, R73, R6, R5 ;  /* 0x0000000649057223 */ /* 0x000fe40000000005 */
[----:B------:R-:W-:Y:S02]  /*cc50*/  FFMA R96, R3, R96, R23 ;  /* 0x0000006003607223 */ /* 0x000fe40000000017 */
[----:B------:R-:W-:Y:S02]  /*cc60*/  FFMA R54, R73, R127, R54 ;  /* 0x0000007f49367223 */ /* 0x000fe40000000036 */
[----:B------:R-:W-:Y:S01]  /*cc70*/  FFMA R23, R7, R74, R5 ;  /* 0x0000004a07177223 */ /* 0x000fe20000000005 */
[----:B------:R-:W-:Y:S04]  /*cc80*/  LDS.128 R124, [0x8a90] ;  /* 0x008a9000ff7c7984 */ /* 0x000fe80000000c00 */
[----:B------:R-:W5:Y:S01]  /*cc90*/  LDS.128 R4, [0x6c50] ;  /* 0x006c5000ff047984 */ /* 0x000f620000000c00 */
[----:B------:R-:W-:-:S02]  /*cca0*/  FFMA R51, R3, R130, R51 ;  /* 0x0000008203337223 */ /* 0x000fc40000000033 */
[C---:B------:R-:W-:Y:S02]  /*ccb0*/  FFMA R46, R3.reuse, R90, R46 ;  /* 0x0000005a032e7223 */ /* 0x040fe4000000002e */
[C---:B------:R-:W-:Y:S02]  /*ccc0*/  FFMA R59, R3.reuse, R135, R59 ;  /* 0x00000087033b7223 */ /* 0x040fe4000000003b */
[C---:B0-----:R-:W-:Y:S02]  /*ccd0*/  FFMA R8, R3.reuse, R8, R15 ;  /* 0x0000000803087223 */ /* 0x041fe4000000000f */
[C---:B------:R-:W-:Y:S02]  /*cce0*/  FFMA R47, R3.reuse, R106, R47 ;  /* 0x0000006a032f7223 */ /* 0x040fe4000000002f */
[C---:B------:R-:W-:Y:S02]  /*ccf0*/  FFMA R109, R3.reuse, R110, R109 ;  /* 0x0000006e036d7223 */ /* 0x040fe4000000006d */
[----:B------:R-:W-:-:S02]  /*cd00*/  FFMA R34, R3, R114, R113 ;  /* 0x0000007203227223 */ /* 0x000fc40000000071 */
[C---:B------:R-:W-:Y:S02]  /*cd10*/  FFMA R72, R3.reuse, R119, R118 ;  /* 0x0000007703487223 */ /* 0x040fe40000000076 */
[C---:B------:R-:W-:Y:S02]  /*cd20*/  FFMA R67, R3.reuse, R123, R67 ;  /* 0x0000007b03437223 */ /* 0x040fe40000000043 */
[C---:B------:R-:W-:Y:S02]  /*cd30*/  FFMA R85, R3.reuse, R85, R84 ;  /* 0x0000005503557223 */ /* 0x040fe40000000054 */
[C---:B------:R-:W-:Y:S02]  /*cd40*/  FFMA R100, R3.reuse, R101, R100 ;  /* 0x0000006503647223 */ /* 0x040fe40000000064 */
[C---:B-1----:R-:W-:Y:S02]  /*cd50*/  FFMA R18, R3.reuse, R92, R18 ;  /* 0x0000005c03127223 */ /* 0x042fe40000000012 */
[----:B--2---:R-:W-:-:S02]  /*cd60*/  FFMA R80, R3, R80, R17 ;  /* 0x0000005003507223 */ /* 0x004fc40000000011 */
[C---:B---3--:R-:W-:Y:S02]  /*cd70*/  FFMA R26, R3.reuse, R76, R26 ;  /* 0x0000004c031a7223 */ /* 0x048fe4000000001a */
[----:B----4-:R-:W-:Y:S02]  /*cd80*/  FFMA R27, R3, R68, R27 ;  /* 0x00000044031b7223 */ /* 0x010fe4000000001b */
[C---:B------:R-:W-:Y:S02]  /*cd90*/  FFMA R3, R73.reuse, R9, R8 ;  /* 0x0000000949037223 */ /* 0x040fe40000000008 */
[C---:B------:R-:W-:Y:S02]  /*cda0*/  FFMA R27, R73.reuse, R69, R27 ;  /* 0x00000045491b7223 */ /* 0x040fe4000000001b */
[----:B------:R-:W-:Y:S02]  /*cdb0*/  FFMA R97, R73, R97, R96 ;  /* 0x0000006149617223 */ /* 0x000fe40000000060 */
[----:B------:R-:W-:-:S02]  /*cdc0*/  FFMA R3, R10, R74, R3 ;  /* 0x0000004a0a037223 */ /* 0x000fc40000000003 */
[C---:B------:R-:W-:Y:S02]  /*cdd0*/  FFMA R19, R73.reuse, R86, R85 ;  /* 0x0000005649137223 */ /* 0x040fe40000000055 */
[----:B------:R-:W-:Y:S02]  /*cde0*/  FFMA R46, R73, R91, R46 ;  /* 0x0000005b492e7223 */ /* 0x000fe4000000002e */
[----:B------:R-:W0:Y:S01]  /*cdf0*/  LDS.128 R88, [0x73e0] ;  /* 0x0073e000ff587984 */ /* 0x000e220000000c00 */
[----:B------:R-:W-:Y:S01]  /*ce00*/  FFMA R70, R70, R74, R27 ;  /* 0x0000004a46467223 */ /* 0x000fe2000000001b */
[----:B------:R-:W-:Y:S01]  /*ce10*/  MOV R101, R134 ;  /* 0x0000008600657202 */ /* 0x000fe20000000f00 */
[----:B------:R-:W-:Y:S01]  /*ce20*/  FFMA R98, R98, R74, R97 ;  /* 0x0000004a62627223 */ /* 0x000fe20000000061 */
[----:B------:R-:W-:Y:S01]  /*ce30*/  MOV R96, R132 ;  /* 0x0000008400607202 */ /* 0x000fe20000000f00 */
[----:B------:R-:W-:Y:S01]  /*ce40*/  FFMA R3, R11, R75, R3 ;  /* 0x0000004b0b037223 */ /* 0x000fe20000000003 */
[----:B------:R-:W-:Y:S01]  /*ce50*/  MOV R97, R133 ;  /* 0x0000008500617202 */ /* 0x000fe20000000f00 */
[----:B------:R-:W-:Y:S01]  /*ce60*/  FFMA R19, R87, R74, R19 ;  /* 0x0000004a57137223 */ /* 0x000fe20000000013 */
[----:B------:R-:W1:Y:S01]  /*ce70*/  LDS.128 R8, [0x6100] ;  /* 0x00610000ff087984 */ /* 0x000e620000000c00 */
[----:B------:R-:W-:-:S03]  /*ce80*/  FFMA R35, R71, R75, R70 ;  /* 0x0000004b47237223 */ /* 0x000fc60000000046 */
[----:B------:R-:W2:Y:S04]  /*ce90*/  LDS.128 R132, [0x64c0] ;  /* 0x0064c000ff847984 */ /* 0x000ea80000000c00 */
[----:B------:R-:W3:Y:S01]  /*cea0*/  LDS.128 R84, [0x8300] ;  /* 0x00830000ff547984 */ /* 0x000ee20000000c00 */
[C---:B------:R-:W-:Y:S01]  /*ceb0*/  FFMA R102, R73.reuse, R102, R100 ;  /* 0x0000006649667223 */ /* 0x040fe20000000064 */
[----:B------:R-:W-:Y:S02]  /*cec0*/  MOV R100, R121 ;  /* 0x0000007900647202 */ /* 0x000fe40000000f00 */
[----:B------:R-:W4:Y:S01]  /*ced0*/  LDS.128 R68, [R2.X4+0x300] ;  /* 0x0003000002447984 */ /* 0x000f220000004c00 */
[----:B------:R-:W-:Y:S01]  /*cee0*/  MOV R30, R120 ;  /* 0x00000078001e7202 */ /* 0x000fe20000000f00 */
[----:B------:R-:W-:-:S02]  /*cef0*/  FFMA R51, R73, R131, R51 ;  /* 0x0000008349337223 */ /* 0x000fc40000000033 */
[----:B------:R-:W4:Y:S01]  /*cf00*/  LDS.128 R120, [0x7b70] ;  /* 0x007b7000ff787984 */ /* 0x000f220000000c00 */
[C---:B------:R-:W-:Y:S02]  /*cf10*/  FFMA R93, R73.reuse, R93, R18 ;  /* 0x0000005d495d7223 */ /* 0x040fe40000000012 */
[C---:B-----5:R-:W-:Y:S01]  /*cf20*/  FFMA R4, R73.reuse, R4, R63 ;  /* 0x0000000449047223 */ /* 0x060fe2000000003f */
[----:B------:R-:W5:Y:S01]  /*cf30*/  LDS.128 R128, [0x62e0] ;  /* 0x0062e000ff807984 */ /* 0x000f620000000c00 */
[----:B------:R-:W-:Y:S01]  /*cf40*/  FFMA R67, R73, R124, R67 ;  /* 0x0000007c49437223 */ /* 0x000fe20000000043 */
[----:B------:R-:W-:Y:S01]  /*cf50*/  MOV R63, R100 ;  /* 0x00000064003f7202 */ /* 0x000fe20000000f00 */
[----:B------:R-:W-:Y:S01]  /*cf60*/  FFMA R18, R103, R74, R102 ;  /* 0x0000004a67127223 */ /* 0x000fe20000000066 */
[----:B------:R-:W-:Y:S02]  /*cf70*/  MOV R124, R101 ;  /* 0x00000065007c7202 */ /* 0x000fe40000000f00 */
[----:B------:R-:W5:Y:S01]  /*cf80*/  LDS.128 R100, [0x7f40] ;  /* 0x007f4000ff647984 */ /* 0x000f620000000c00 */
[----:B------:R-:W-:-:S04]  /*cf90*/  FFMA R80, R73, R81, R80 ;  /* 0x0000005149507223 */ /* 0x000fc80000000050 */
[-C--:B------:R-:W-:Y:S02]  /*cfa0*/  FFMA R80, R82, R74.reuse, R80 ;  /* 0x0000004a52507223 */ /* 0x080fe40000000050 */
[----:B------:R-:W-:Y:S02]  /*cfb0*/  FFMA R77, R73, R77, R26 ;  /* 0x0000004d494d7223 */ /* 0x000fe4000000001a */
[----:B------:R-:W-:Y:S02]  /*cfc0*/  FFMA R15, R83, R75, R80 ;  /* 0x0000004b530f7223 */ /* 0x000fe40000000050 */
[----:B------:R-:W5:Y:S01]  /*cfd0*/  LDS.128 R80, [0x88b0] ;  /* 0x0088b000ff507984 */ /* 0x000f620000000c00 */
[----:B------:R-:W-:Y:S02]  /*cfe0*/  FFMA R78, R78, R74, R77 ;  /* 0x0000004a4e4e7223 */ /* 0x000fe4000000004d */
[C---:B0-----:R-:W-:Y:S02]  /*cff0*/  FFMA R55, R73.reuse, R88, R55 ;  /* 0x0000005849377223 */ /* 0x041fe40000000037 */
[----:B------:R-:W-:-:S02]  /*d000*/  FFMA R47, R73, R107, R47 ;  /* 0x0000006b492f7223 */ /* 0x000fc4000000002f */
[-C--:B------:R-:W-:Y:S01]  /*d010*/  FFMA R39, R79, R75.reuse, R78 ;  /* 0x0000004b4f277223 */ /* 0x080fe2000000004e */
[----:B------:R-:W0:Y:S01]  /*d020*/  LDS.128 R104, [0x7990] ;  /* 0x00799000ff687984 */ /* 0x000e220000000c00 */
[----:B-1----:R-:W-:Y:S02]  /*d030*/  FFMA R8, R8, R75, R25 ;  /* 0x0000004b08087223 */ /* 0x002fe40000000019 */
[C---:B--2---:R-:W-:Y:S01]  /*d040*/  FFMA R62, R73.reuse, R132, R62 ;  /* 0x00000084493e7223 */ /* 0x044fe2000000003e */
[----:B------:R-:W1:Y:S01]  /*d050*/  LDS.128 R76, [0x7020] ;  /* 0x00702000ff4c7984 */ /* 0x000e620000000c00 */
[----:B---3--:R-:W-:Y:S02]  /*d060*/  FFMA R59, R73, R84, R59 ;  /* 0x00000054493b7223 */ /* 0x008fe4000000003b */
[C---:B------:R-:W-:Y:S02]  /*d070*/  FFMA R89, R74.reuse, R89, R55 ;  /* 0x000000594a597223 */ /* 0x040fe40000000037 */
[----:B------:R-:W-:Y:S01]  /*d080*/  FFMA R4, R74, R5, R4 ;  /* 0x000000054a047223 */ /* 0x000fe20000000004 */
[----:B------:R-:W-:Y:S01]  /*d090*/  MOV R92, R117 ;  /* 0x00000075005c7202 */ /* 0x000fe20000000f00 */
[----:B----4-:R-:W-:Y:S01]  /*d0a0*/  FFMA R8, R68, R9, R8 ;  /* 0x0000000944087223 */ /* 0x010fe20000000008 */
[----:B------:R-:W2:Y:S01]  /*d0b0*/  LDS.128 R116, [0x7200] ;  /* 0x00720000ff747984 */ /* 0x000ea20000000c00 */
[----:B------:R-:W-:-:S02]  /*d0c0*/  FFMA R62, R74, R133, R62 ;  /* 0x000000854a3e7223 */ /* 0x000fc4000000003e */
[C---:B------:R-:W-:Y:S02]  /*d0d0*/  FFMA R85, R74.reuse, R85, R59 ;  /* 0x000000554a557223 */ /* 0x040fe4000000003b */
[----:B------:R-:W-:Y:S02]  /*d0e0*/  FFMA R67, R74, R125, R67 ;  /* 0x0000007d4a437223 */ /* 0x000fe40000000043 */
[C---:B------:R-:W-:Y:S02]  /*d0f0*/  FFMA R31, R73.reuse, R111, R109 ;  /* 0x0000006f491f7223 */ /* 0x040fe4000000006d */
[----:B------:R-:W-:Y:S01]  /*d100*/  FFMA R34, R73, R115, R34 ;  /* 0x0000007349227223 */ /* 0x000fe20000000022 */
[----:B------:R-:W-:Y:S01]  /*d110*/  LDS.128 R108, [0x6a70] ;  /* 0x006a7000ff6c7984 */ /* 0x000fe20000000c00 */
[----:B------:R-:W-:Y:S02]  /*d120*/  FFMA R43, R94, R74, R93 ;  /* 0x0000004a5e2b7223 */ /* 0x000fe4000000005d */
[C---:B------:R-:W-:Y:S01]  /*d130*/  FFMA R59, R75.reuse, R90, R89 ;  /* 0x0000005a4b3b7223 */ /* 0x040fe20000000059 */
[----:B------:R-:W3:Y:S01]  /*d140*/  LDS.128 R112, [0x8120] ;  /* 0x00812000ff707984 */ /* 0x000ee20000000c00 */
[----:B------:R-:W-:-:S02]  /*d150*/  FFMA R6, R75, R6, R4 ;  /* 0x000000064b067223 */ /* 0x000fc40000000004 */
        /* <DEDUP_REMOVED lines=8> */
[-C--:B------:R-:W-:Y:S02]  /*d1e0*/  FFMA R17, R99, R75.reuse, R98 ;  /* 0x0000004b63117223 */ /* 0x080fe40000000062 */
[----:B------:R-:W-:Y:S01]  /*d1f0*/  FFMA R43, R95, R75, R43 ;  /* 0x0000004b5f2b7223 */ /* 0x000fe2000000002b */
[----:B------:R-:W4:Y:S01]  /*d200*/  LDS.128 R96, [0x6890] ;  /* 0x00689000ff607984 */ /* 0x000f220000000c00 */
[----:B------:R-:W-:-:S02]  /*d210*/  FFMA R59, R68, R91, R59 ;  /* 0x0000005b443b7223 */ /* 0x000fc4000000003b */
[----:B-----5:R-:W-:Y:S01]  /*d220*/  FFMA R30, R128, R74, R54 ;  /* 0x0000004a801e7223 */ /* 0x020fe20000000036 */
[----:B------:R-:W5:Y:S01]  /*d230*/  LDS.128 R92, [0x77b0] ;  /* 0x0077b000ff5c7984 */ /* 0x000f620000000c00 */
[----:B------:R-:W-:Y:S02]  /*d240*/  FFMA R54, R68, R7, R6 ;  /* 0x0000000744367223 */ /* 0x000fe40000000006 */
[----:B------:R-:W-:Y:S01]  /*d250*/  FFMA R100, R100, R75, R21 ;  /* 0x0000004b64647223 */ /* 0x000fe20000000015 */
[----:B------:R-:W4:Y:S01]  /*d260*/  LDS.128 R88, [0x86d0] ;  /* 0x0086d000ff587984 */ /* 0x000f220000000c00 */
[----:B------:R-:W-:-:S03]  /*d270*/  FFMA R21, R11, R70, R8 ;  /* 0x000000460b157223 */ /* 0x000fc60000000008 */
[----:B------:R-:W4:Y:S04]  /*d280*/  LDS.128 R4, [0x75d0] ;  /* 0x0075d000ff047984 */ /* 0x000f280000000c00 */
[----:B------:R-:W4:Y:S01]  /*d290*/  LDS.128 R8, [0x6e40] ;  /* 0x006e4000ff087984 */ /* 0x000f220000000c00 */
[----:B------:R-:W-:-:S04]  /*d2a0*/  FFMA R80, R80, R74, R34 ;  /* 0x0000004a50507223 */ /* 0x000fc80000000022 */
[----:B------:R-:W-:Y:S02]  /*d2b0*/  FFMA R81, R75, R81, R80 ;  /* 0x000000514b517223 */ /* 0x000fe40000000050 */
[----:B0-----:R-:W-:Y:S02]  /*d2c0*/  FFMA R31, R104, R74, R31 ;  /* 0x0000004a681f7223 */ /* 0x001fe4000000001f */
[----:B------:R-:W-:Y:S02]  /*d2d0*/  FFMA R26, R68, R82, R81 ;  /* 0x00000052441a7223 */ /* 0x000fe40000000051 */
[----:B-1----:R-:W-:Y:S02]  /*d2e0*/  FFMA R22, R76, R75, R22 ;  /* 0x0000004b4c167223 */ /* 0x002fe40000000016 */
[----:B------:R-:W-:Y:S02]  /*d2f0*/  FFMA R26, R83, R69, R26 ;  /* 0x00000045531a7223 */ /* 0x000fe4000000001a */
[----:B------:R-:W0:Y:S01]  /*d300*/  LDS.128 R80, [0x84f0] ;  /* 0x0084f000ff507984 */ /* 0x000e220000000c00 */
[----:B------:R-:W-:-:S02]  /*d310*/  FFMA R105, R75, R105, R31 ;  /* 0x000000694b697223 */ /* 0x000fc4000000001f */
[----:B------:R-:W-:Y:S02]  /*d320*/  FFMA R22, R68, R77, R22 ;  /* 0x0000004d44167223 */ /* 0x000fe40000000016 */
[----:B------:R-:W-:Y:S02]  /*d330*/  FFMA R72, R74, R121, R72 ;  /* 0x000000794a487223 */ /* 0x000fe40000000048 */
[-C--:B--2---:R-:W-:Y:S02]  /*d340*/  FFMA R51, R116, R74.reuse, R51 ;  /* 0x0000004a74337223 */ /* 0x084fe40000000033 */
[-C--:B---3--:R-:W-:Y:S02]  /*d350*/  FFMA R46, R112, R74.reuse, R46 ;  /* 0x0000004a702e7223 */ /* 0x088fe4000000002e */
[----:B------:R-:W-:Y:S02]  /*d360*/  FFMA R27, R108, R74, R47 ;  /* 0x0000004a6c1b7223 */ /* 0x000fe4000000002f */
[----:B------:R-:W-:-:S02]  /*d370*/  FFMA R86, R75, R86, R85 ;  /* 0x000000564b567223 */ /* 0x000fc40000000055 */
[----:B------:R-:W-:Y:S02]  /*d380*/  FFMA R106, R68, R106, R105 ;  /* 0x0000006a446a7223 */ /* 0x000fe40000000069 */
[----:B------:R-:W-:Y:S02]  /*d390*/  FFMA R22, R78, R69, R22 ;  /* 0x000000454e167223 */ /* 0x000fe40000000016 */
[C---:B------:R-:W-:Y:S02]  /*d3a0*/  FFMA R122, R75.reuse, R122, R72 ;  /* 0x0000007a4b7a7223 */ /* 0x040fe40000000048 */
[C---:B------:R-:W-:Y:S02]  /*d3b0*/  FFMA R30, R75.reuse, R129, R30 ;  /* 0x000000814b1e7223 */ /* 0x040fe4000000001e */
[C---:B------:R-:W-:Y:S02]  /*d3c0*/  FFMA R117, R75.reuse, R117, R51 ;  /* 0x000000754b757223 */ /* 0x040fe40000000033 */
[----:B------:R-:W-:-:S02]  /*d3d0*/  FFMA R34, R75, R113, R46 ;  /* 0x000000714b227223 */ /* 0x000fc4000000002e */
[----:B------:R-:W-:Y:S02]  /*d3e0*/  FFMA R27, R75, R109, R27 ;  /* 0x0000006d4b1b7223 */ /* 0x000fe4000000001b */
[-C--:B----4-:R-:W-:Y:S02]  /*d3f0*/  FFMA R19, R96, R75.reuse, R19 ;  /* 0x0000004b60137223 */ /* 0x090fe40000000013 */
[-C--:B-----5:R-:W-:Y:S02]  /*d400*/  FFMA R92, R92, R75.reuse, R23 ;  /* 0x0000004b5c5c7223 */ /* 0x0a0fe40000000017 */
[----:B------:R-:W-:Y:S02]  /*d410*/  FFMA R88, R88, R75, R18 ;  /* 0x0000004b58587223 */ /* 0x000fe40000000012 */
[----:B------:R-:W-:Y:S01]  /*d420*/  FFMA R22, R79, R70, R22 ;  /* 0x000000464f167223 */ /* 0x000fe20000000016 */
[----:B------:R-:W1:Y:S01]  /*d430*/  LDS.128 R72, [0x8c80] ;  /* 0x008c8000ff487984 */ /* 0x000e620000000c00 */
[----:B------:R-:W-:-:S02]  /*d440*/  FFMA R46, R68, R87, R86 ;  /* 0x00000057442e7223 */ /* 0x000fc40000000056 */
[----:B------:R-:W-:Y:S01]  /*d450*/  FFMA R25, R107, R69, R106 ;  /* 0x000000456b197223 */ /* 0x000fe2000000006a */
[----:B------:R-:W2:Y:S01]  /*d460*/  LDS.128 R76, [0x7d60] ;  /* 0x007d6000ff4c7984 */ /* 0x000ea20000000c00 */
[C---:B------:R-:W-:Y:S02]  /*d470*/  FFMA R4, R68.reuse, R4, R43 ;  /* 0x0000000444047223 */ /* 0x040fe4000000002b */
[C---:B------:R-:W-:Y:S01]  /*d480*/  FFMA R8, R68.reuse, R8, R39 ;  /* 0x0000000844087223 */ /* 0x040fe20000000027 */
[----:B------:R-:W3:Y:S01]  /*d490*/  LDS.128 R84, [0x66b0] ;  /* 0x0066b000ff547984 */ /* 0x000ee20000000c00 */
[C---:B------:R-:W-:Y:S01]  /*d4a0*/  FFMA R19, R68.reuse, R97, R19 ;  /* 0x0000006144137223 */ /* 0x040fe20000000013 */
[----:B------:R-:W-:Y:S02]  /*d4b0*/  MOV R96, R124 ;  /* 0x0000007c00607202 */ /* 0x000fe40000000f00 */
[----:B------:R-:W4:Y:S01]  /*d4c0*/  LDS.128 R104, [0x8310] ;  /* 0x00831000ff687984 */ /* 0x000f220000000c00 */
[----:B------:R-:W-:Y:S01]  /*d4d0*/  MOV R97, R120 ;  /* 0x0000007800617202 */ /* 0x000fe20000000f00 */
[C---:B------:R-:W-:Y:S01]  /*d4e0*/  FFMA R31, R68.reuse, R118, R117 ;  /* 0x00000076441f7223 */ /* 0x040fe20000000075 */
[----:B------:R-:W-:Y:S01]  /*d4f0*/  MOV R112, R132 ;  /* 0x0000008400707202 */ /* 0x000fe20000000f00 */
[----:B------:R-:W-:Y:S01]  /*d500*/  FFMA R55, R68, R135, R55 ;  /* 0x0000008744377223 */ /* 0x000fe20000000037 */
[----:B------:R-:W-:Y:S01]  /*d510*/  MOV R108, R139 ;  /* 0x0000008b006c7202 */ /* 0x000fe20000000f00 */
[C---:B------:R-:W-:Y:S01]  /*d520*/  FFMA R4, R69.reuse, R5, R4 ;  /* 0x0000000545047223 */ /* 0x040fe20000000004 */
[----:B------:R-:W-:Y:S01]  /*d530*/  MOV R113, R138 ;  /* 0x0000008a00717202 */ /* 0x000fe20000000f00 */
[----:B------:R-:W-:Y:S01]  /*d540*/  LDS.128 R132, [0x73f0] ;  /* 0x0073f000ff847984 */ /* 0x000fe20000000c00 */
[----:B------:R-:W-:Y:S01]  /*d550*/  MOV R120, R137 ;  /* 0x0000008900787202 */ /* 0x000fe20000000f00 */
[----:B------:R-:W-:Y:S01]  /*d560*/  FFMA R8, R69, R9, R8 ;  /* 0x0000000945087223 */ /* 0x000fe20000000008 */
[----:B------:R-:W-:-:S02]  /*d570*/  MOV R124, R136 ;  /* 0x00000088007c7202 */ /* 0x000fc40000000f00 */
[----:B------:R-:W5:Y:S01]  /*d580*/  LDS.128 R136, [0x64d0] ;  /* 0x0064d000ff887984 */ /* 0x000f620000000c00 */
[----:B------:R-:W-:Y:S02]  /*d590*/  FFMA R30, R68, R130, R30 ;  /* 0x00000082441e7223 */ /* 0x000fe4000000001e */
[-C--:B------:R-:W-:Y:S02]  /*d5a0*/  FFMA R31, R119, R69.reuse, R31 ;  /* 0x00000045771f7223 */ /* 0x080fe4000000001f */
[C---:B------:R-:W-:Y:S01]  /*d5b0*/  FFMA R4, R70.reuse, R6, R4 ;  /* 0x0000000646047223 */ /* 0x040fe20000000004 */
[----:B------:R-:W5:Y:S01]  /*d5c0*/  LDS.128 R116, [0x8130] ;  /* 0x00813000ff747984 */ /* 0x000f620000000c00 */
[----:B------:R-:W-:Y:S02]  /*d5d0*/  FFMA R6, R70, R10, R8 ;  /* 0x0000000a46067223 */ /* 0x000fe40000000008 */
[----:B------:R-:W-:Y:S02]  /*d5e0*/  FFMA R30, R131, R69, R30 ;  /* 0x00000045831e7223 */ /* 0x000fe4000000001e */
[----:B------:R-:W5:Y:S01]  /*d5f0*/  LDS.128 R128, [0x8aa0] ;  /* 0x008aa000ff807984 */ /* 0x000f620000000c00 */
[----:B------:R-:W-:-:S03]  /*d600*/  FFMA R6, R71, R11, R6 ;  /* 0x0000000b47067223 */ /* 0x000fc60000000006 */
[----:B------:R-:W5:Y:S01]  /*d610*/  LDS.128 R8, [R2.X4+0x310] ;  /* 0x0003100002087984 */ /* 0x000f620000004c00 */
[----:B0-----:R-:W-:-:S04]  /*d620*/  FFMA R80, R68, R80, R15 ;  /* 0x0000005044507223 */ /* 0x001fc8000000000f */
[----:B------:R-:W-:Y:S02]  /*d630*/  FFMA R80, R69, R81, R80 ;  /* 0x0000005145507223 */ /* 0x000fe40000000050 */
[C---:B------:R-:W-:Y:S02]  /*d640*/  FFMA R89, R68.reuse, R89, R88 ;  /* 0x0000005944597223 */ /* 0x040fe40000000058 */
[----:B------:R-:W-:Y:S02]  /*d650*/  FFMA R92, R68, R93, R92 ;  /* 0x0000005d445c7223 */ /* 0x000fe4000000005c */
[----:B------:R-:W-:Y:S02]  /*d660*/  FFMA R80, R70, R82, R80 ;  /* 0x0000005246507223 */ /* 0x000fe40000000050 */
[C---:B-1----:R-:W-:Y:S02]  /*d670*/  FFMA R72, R68.reuse, R72, R3 ;  /* 0x0000004844487223 */ /* 0x042fe40000000003 */
[----:B--2---:R-:W-:-:S02]  /*d680*/  FFMA R35, R68, R76, R35 ;  /* 0x0000004c44237223 */ /* 0x004fc40000000023 */
[C---:B------:R-:W-:Y:S02]  /*d690*/  FFMA R34, R68.reuse, R114, R34 ;  /* 0x0000007244227223 */ /* 0x040fe40000000022 */
[C---:B------:R-:W-:Y:S02]  /*d6a0*/  FFMA R100, R68.reuse, R101, R100 ;  /* 0x0000006544647223 */ /* 0x040fe40000000064 */
[----:B---3--:R-:W-:Y:S02]  /*d6b0*/  FFMA R17, R68, R84, R17 ;  /* 0x0000005444117223 */ /* 0x008fe40000000011 */
[-C--:B------:R-:W-:Y:S02]  /*d6c0*/  FFMA R89, R90, R69.reuse, R89 ;  /* 0x000000455a597223 */ /* 0x080fe40000000059 */
[-C--:B----4-:R-:W-:Y:S02]  /*d6d0*/  FFMA R46, R104, R69.reuse, R46 ;  /* 0x00000045682e7223 */ /* 0x090fe4000000002e */
[----:B------:R-:W-:-:S02]  /*d6e0*/  FFMA R18, R94, R69, R92 ;  /* 0x000000455e127223 */ /* 0x000fc4000000005c */
[----:B------:R-:W-:Y:S02]  /*d6f0*/  FFMA R3, R71, R83, R80 ;  /* 0x0000005347037223 */ /* 0x000fe40000000050 */
[C---:B------:R-:W-:Y:S01]  /*d700*/  FFMA R5, R69.reuse, R73, R72 ;  /* 0x0000004945057223 */ /* 0x040fe20000000048 */
[----:B------:R-:W0:Y:S01]  /*d710*/  LDS.128 R80, [0x7030] ;  /* 0x00703000ff507984 */ /* 0x000e220000000c00 */
[----:B------:R-:W-:Y:S02]  /*d720*/  FFMA R35, R69, R77, R35 ;  /* 0x0000004d45237223 */ /* 0x000fe40000000023 */
[-C--:B------:R-:W-:Y:S02]  /*d730*/  FFMA R34, R115, R69.reuse, R34 ;  /* 0x0000004573227223 */ /* 0x080fe40000000022 */
[----:B------:R-:W-:Y:S02]  /*d740*/  FFMA R102, R102, R69, R100 ;  /* 0x0000004566667223 */ /* 0x000fe40000000064 */
[----:B------:R-:W-:-:S02]  /*d750*/  FFMA R85, R69, R85, R17 ;  /* 0x0000005545557223 */ /* 0x000fc40000000011 */
[-C--:B-----5:R-:W-:Y:S02]  /*d760*/  FFMA R55, R136, R69.reuse, R55 ;  /* 0x0000004588377223 */ /* 0x0a0fe40000000037 */
        /* <DEDUP_REMOVED lines=8> */
[----:B------:R-:W2:Y:S01]  /*d7f0*/  LDS.128 R88, [0x7b80] ;  /* 0x007b8000ff587984 */ /* 0x000ea20000000c00 */
[----:B------:R-:W-:Y:S01]  /*d800*/  FFMA R4, R70, R78, R35 ;  /* 0x0000004e46047223 */ /* 0x000fe20000000023 */
[----:B------:R-:W-:Y:S01]  /*d810*/  MOV R35, R124 ;  /* 0x0000007c00237202 */ /* 0x000fe20000000f00 */
[C---:B------:R-:W-:Y:S01]  /*d820*/  FFMA R47, R68.reuse, R123, R122 ;  /* 0x0000007b442f7223 */ /* 0x040fe2000000007a */
[----:B------:R-:W-:Y:S01]  /*d830*/  MOV R136, R120 ;  /* 0x0000007800887202 */ /* 0x000fe20000000f00 */
[----:B------:R-:W-:Y:S01]  /*d840*/  FFMA R51, R68, R127, R126 ;  /* 0x0000007f44337223 */ /* 0x000fe2000000007e */
[----:B------:R-:W-:Y:S01]  /*d850*/  LDS.128 R120, [0x7210] ;  /* 0x00721000ff787984 */ /* 0x000fe20000000c00 */
[C---:B------:R-:W-:Y:S01]  /*d860*/  FFMA R86, R70.reuse, R86, R85 ;  /* 0x0000005646567223 */ /* 0x040fe20000000055 */
[----:B------:R-:W-:Y:S01]  /*d870*/  MOV R132, R112 ;  /* 0x0000007000847202 */ /* 0x000fe20000000f00 */
[C---:B------:R-:W-:Y:S01]  /*d880*/  FFMA R137, R70.reuse, R137, R55 ;  /* 0x0000008946897223 */ /* 0x040fe20000000037 */
[----:B------:R-:W3:Y:S01]  /*d890*/  LDS.128 R124, [0x62f0] ;  /* 0x0062f000ff7c7984 */ /* 0x000ee20000000c00 */
[----:B------:R-:W-:Y:S01]  /*d8a0*/  FFMA R133, R70, R133, R59 ;  /* 0x0000008546857223 */ /* 0x000fe2000000003b */
[----:B------:R-:W-:Y:S01]  /*d8b0*/  MOV R59, R113 ;  /* 0x00000071003b7202 */ /* 0x000fe20000000f00 */
[----:B------:R-:W-:Y:S01]  /*d8c0*/  FFMA R106, R71, R106, R46 ;  /* 0x0000006a476a7223 */ /* 0x000fe2000000002e */
[----:B------:R-:W-:Y:S01]  /*d8d0*/  MOV R55, R108 ;  /* 0x0000006c00377202 */ /* 0x000fe20000000f00 */
[----:B------:R-:W-:Y:S01]  /*d8e0*/  FFMA R34, R116, R70, R34 ;  /* 0x0000004674227223 */ /* 0x000fe20000000022 */
[----:B------:R-:W4:Y:S01]  /*d8f0*/  LDS.128 R112, [0x6a80] ;  /* 0x006a8000ff707984 */ /* 0x000f220000000c00 */
[----:B------:R-:W-:-:S02]  /*d900*/  FFMA R27, R111, R69, R27 ;  /* 0x000000456f1b7223 */ /* 0x000fc4000000001b */
[----:B------:R-:W-:Y:S01]  /*d910*/  FFMA R23, R103, R70, R102 ;  /* 0x0000004667177223 */ /* 0x000fe20000000066 */
[----:B------:R-:W-:Y:S01]  /*d920*/  LDS.128 R108, [0x88c0] ;  /* 0x0088c000ff6c7984 */ /* 0x000fe20000000c00 */
[----:B------:R-:W-:Y:S02]  /*d930*/  FFMA R19, R98, R69, R19 ;  /* 0x0000004562137223 */ /* 0x000fe40000000013 */
[C---:B------:R-:W-:Y:S01]  /*d940*/  FFMA R5, R71.reuse, R75, R5 ;  /* 0x0000004b47057223 */ /* 0x040fe20000000005 */
[----:B------:R-:W5:Y:S01]  /*d950*/  LDS.128 R100, [0x79a0] ;  /* 0x0079a000ff647984 */ /* 0x000f620000000c00 */
[----:B------:R-:W-:Y:S01]  /*d960*/  FFMA R51, R128, R69, R51 ;  /* 0x0000004580337223 */ /* 0x000fe20000000033 */
[----:B------:R-:W-:Y:S01]  /*d970*/  MOV R128, R96 ;  /* 0x0000006000807202 */ /* 0x000fe20000000f00 */
[C---:B------:R-:W-:Y:S01]  /*d980*/  FFMA R138, R71.reuse, R138, R137 ;  /* 0x0000008a478a7223 */ /* 0x040fe20000000089 */
[----:B------:R-:W5:Y:S01]  /*d990*/  LDS.128 R72, [0x7f50] ;  /* 0x007f5000ff487984 */ /* 0x000f620000000c00 */
[----:B------:R-:W-:Y:S01]  /*d9a0*/  FFMA R117, R71, R117, R34 ;  /* 0x0000007547757223 */ /* 0x000fe20000000022 */
[----:B------:R-:W-:Y:S01]  /*d9b0*/  MOV R137, R97 ;  /* 0x0000006100897202 */ /* 0x000fe20000000f00 */
[----:B------:R-:W-:-:S02]  /*d9c0*/  FFMA R19, R99, R70, R19 ;  /* 0x0000004663137223 */ /* 0x000fc40000000013 */
[C---:B------:R-:W-:Y:S01]  /*d9d0*/  FFMA R15, R71.reuse, R87, R86 ;  /* 0x00000057470f7223 */ /* 0x040fe20000000056 */
[----:B------:R-:W-:Y:S01]  /*d9e0*/  LDS.128 R96, [0x68a0] ;  /* 0x0068a000ff607984 */ /* 0x000fe20000000c00 */
[----:B------:R-:W-:Y:S02]  /*d9f0*/  FFMA R4, R71, R79, R4 ;  /* 0x0000004f47047223 */ /* 0x000fe40000000004 */
[----:B------:R-:W-:Y:S01]  /*da00*/  FFMA R34, R8, R107, R106 ;  /* 0x0000006b08227223 */ /* 0x000fe2000000006a */
[----:B------:R-:W5:Y:S04]  /*da10*/  LDS.128 R84, [0x6110] ;  /* 0x00611000ff547984 */ /* 0x000f680000000c00 */
[----:B------:R-:W5:Y:S04]  /*da20*/  LDS.128 R76, [0x77c0] ;  /* 0x0077c000ff4c7984 */ /* 0x000f680000000c00 */
[----:B------:R-:W5:Y:S01]  /*da30*/  LDS.128 R104, [0x86e0] ;  /* 0x0086e000ff687984 */ /* 0x000f620000000c00 */
[----:B0-----:R-:W-:-:S02]  /*da40*/  FFMA R22, R80, R71, R22 ;  /* 0x0000004750167223 */ /* 0x001fc40000000016 */
[-C--:B-1----:R-:W-:Y:S02]  /*da50*/  FFMA R54, R92, R69.reuse, R54 ;  /* 0x000000455c367223 */ /* 0x082fe40000000036 */
[----:B--2---:R-:W-:Y:S02]  /*da60*/  FFMA R47, R88, R69, R47 ;  /* 0x00000045582f7223 */ /* 0x004fe4000000002f */
[----:B------:R-:W-:Y:S02]  /*da70*/  FFMA R22, R8, R81, R22 ;  /* 0x0000005108167223 */ /* 0x000fe40000000016 */
[-C--:B---3--:R-:W-:Y:S02]  /*da80*/  FFMA R30, R124, R70.reuse, R30 ;  /* 0x000000467c1e7223 */ /* 0x088fe4000000001e */
[----:B------:R-:W-:Y:S02]  /*da90*/  FFMA R31, R120, R70, R31 ;  /* 0x00000046781f7223 */ /* 0x000fe4000000001f */
[----:B------:R-:W-:-:S02]  /*daa0*/  FFMA R39, R70, R93, R54 ;  /* 0x0000005d46277223 */ /* 0x000fc40000000036 */
[C---:B------:R-:W-:Y:S02]  /*dab0*/  FFMA R43, R70.reuse, R89, R47 ;  /* 0x00000059462b7223 */ /* 0x040fe4000000002f */
[----:B------:R-:W-:Y:S02]  /*dac0*/  FFMA R51, R70, R129, R51 ;  /* 0x0000008146337223 */ /* 0x000fe40000000033 */
[-C--:B----4-:R-:W-:Y:S02]  /*dad0*/  FFMA R27, R112, R70.reuse, R27 ;  /* 0x00000046701b7223 */ /* 0x090fe4000000001b */
[-C--:B-----5:R-:W-:Y:S02]  /*dae0*/  FFMA R25, R100, R70.reuse, R25 ;  /* 0x0000004664197223 */ /* 0x0a0fe40000000019 */
        /* <DEDUP_REMOVED lines=15> */
[----:B------:R-:W-:Y:S02]  /*dbe0*/  FFMA R17, R104, R71, R17 ;  /* 0x0000004768117223 */ /* 0x000fe40000000011 */
[----:B------:R-:W-:Y:S01]  /*dbf0*/  FFMA R73, R8, R73, R23 ;  /* 0x0000004908497223 */ /* 0x000fe20000000017 */
[----:B------:R-:W0:Y:S01]  /*dc00*/  LDS.128 R68, [0x8c90] ;  /* 0x008c9000ff447984 */ /* 0x000e220000000c00 */
[----:B------:R-:W-:-:S03]  /*dc10*/  FFMA R23, R83, R10, R82 ;  /* 0x0000000a53177223 */ /* 0x000fc60000000052 */
[----:B------:R-:W1:Y:S01]  /*dc20*/  LDS.128 R80, [0x6e50] ;  /* 0x006e5000ff507984 */ /* 0x000e620000000c00 */
[-C--:B------:R-:W-:Y:S02]  /*dc30*/  FFMA R73, R74, R9.reuse, R73 ;  /* 0x000000094a497223 */ /* 0x080fe40000000049 */
[----:B------:R-:W-:Y:S02]  /*dc40*/  FFMA R31, R8, R102, R31 ;  /* 0x00000066081f7223 */ /* 0x000fe4000000001f */
[----:B------:R-:W-:Y:S02]  /*dc50*/  FFMA R18, R75, R10, R73 ;  /* 0x0000000a4b127223 */ /* 0x000fe40000000049 */
[----:B------:R-:W2:Y:S01]  /*dc60*/  LDS.128 R72, [0x7d70] ;  /* 0x007d7000ff487984 */ /* 0x000ea20000000c00 */
[----:B------:R-:W-:-:S03]  /*dc70*/  FFMA R31, R103, R9, R31 ;  /* 0x00000009671f7223 */ /* 0x000fc6000000001f */
[----:B------:R-:W3:Y:S01]  /*dc80*/  LDS.128 R100, [0x7b90] ;  /* 0x007b9000ff647984 */ /* 0x000ee20000000c00 */
[C---:B------:R-:W-:Y:S02]  /*dc90*/  FFMA R43, R8.reuse, R91, R43 ;  /* 0x0000005b082b7223 */ /* 0x040fe4000000002b */
[----:B------:R-:W-:Y:S01]  /*dca0*/  FFMA R85, R8, R85, R21 ;  /* 0x0000005508557223 */ /* 0x000fe20000000015 */
[----:B------:R-:W4:Y:S03]  /*dcb0*/  LDS.128 R88, [0x75e0] ;  /* 0x0075e000ff587984 */ /* 0x000f260000000c00 */
[----:B------:R-:W-:-:S04]  /*dcc0*/  FFMA R85, R86, R9, R85 ;  /* 0x0000000956557223 */ /* 0x000fc80000000055 */
[----:B------:R-:W-:Y:S02]  /*dcd0*/  FFMA R22, R87, R10, R85 ;  /* 0x0000000a57167223 */ /* 0x000fe40000000055 */
[----:B------:R-:W5:Y:S01]  /*dce0*/  LDS.128 R84, [0x8500] ;  /* 0x00850000ff547984 */ /* 0x000f620000000c00 */
[----:B------:R-:W-:-:S03]  /*dcf0*/  FFMA R39, R8, R95, R39 ;  /* 0x0000005f08277223 */ /* 0x000fc60000000027 */
[----:B------:R-:W4:Y:S01]  /*dd00*/  LDS.128 R92, [0x66c0] ;  /* 0x0066c000ff5c7984 */ /* 0x000f220000000c00 */
[C---:B------:R-:W-:Y:S02]  /*dd10*/  FFMA R19, R8.reuse, R97, R19 ;  /* 0x0000006108137223 */ /* 0x040fe40000000013 */
[----:B------:R-:W-:Y:S02]  /*dd20*/  FFMA R76, R8, R77, R76 ;  /* 0x0000004d084c7223 */ /* 0x000fe4000000004c */
[-C--:B------:R-:W-:Y:S02]  /*dd30*/  FFMA R19, R98, R9.reuse, R19 ;  /* 0x0000000962137223 */ /* 0x080fe40000000013 */
[----:B------:R-:W-:Y:S02]  /*dd40*/  FFMA R76, R78, R9, R76 ;  /* 0x000000094e4c7223 */ /* 0x000fe4000000004c */
[----:B------:R-:W-:Y:S01]  /*dd50*/  FFMA R19, R99, R10, R19 ;  /* 0x0000000a63137223 */ /* 0x000fe20000000013 */
[----:B------:R-:W-:Y:S01]  /*dd60*/  ISETP.GT.U32.AND P6, PT, R128, 0x6f, PT ;  /* 0x0000006f8000780c */ /* 0x000fe20003fc4070 */
[----:B------:R-:W5:Y:S01]  /*dd70*/  LDS.128 R96, [0x6c70] ;  /* 0x006c7000ff607984 */ /* 0x000f620000000c00 */
[----:B------:R-:W-:-:S02]  /*dd80*/  FFMA R105, R8, R105, R17 ;  /* 0x0000006908697223 */ /* 0x000fc40000000011 */
[C---:B0-----:R-:W-:Y:S02]  /*dd90*/  FFMA R68, R8.reuse, R68, R5 ;  /* 0x0000004408447223 */ /* 0x041fe40000000005 */
[----:B------:R-:W-:Y:S02]  /*dda0*/  FFMA R17, R79, R10, R76 ;  /* 0x0000000a4f117223 */ /* 0x000fe4000000004c */
[----:B------:R-:W0:Y:S01]  /*ddb0*/  LDS.128 R76, [0x8320] ;  /* 0x00832000ff4c7984 */ /* 0x000e220000000c00 */
[C---:B-1----:R-:W-:Y:S02]  /*ddc0*/  FFMA R6, R8.reuse, R80, R6 ;  /* 0x0000005008067223 */ /* 0x042fe40000000006 */
[C---:B------:R-:W-:Y:S02]  /*ddd0*/  FFMA R69, R9.reuse, R69, R68 ;  /* 0x0000004509457223 */ /* 0x040fe40000000044 */
[----:B------:R-:W-:Y:S02]  /*dde0*/  FFMA R26, R8, R122, R121 ;  /* 0x0000007a081a7223 */ /* 0x000fe40000000079 */
[----:B------:R-:W-:-:S02]  /*ddf0*/  FFMA R6, R9, R81, R6 ;  /* 0x0000005109067223 */ /* 0x000fc40000000006 */
[----:B------:R-:W-:Y:S02]  /*de00*/  FFMA R70, R10, R70, R69 ;  /* 0x000000460a467223 */ /* 0x000fe40000000045 */
[-C--:B------:R-:W-:Y:S02]  /*de10*/  FFMA R26, R123, R9.reuse, R26 ;  /* 0x000000097b1a7223 */ /* 0x080fe4000000001a */
[----:B--2---:R-:W-:Y:S01]  /*de20*/  FFMA R4, R8, R72, R4 ;  /* 0x0000004808047223 */ /* 0x004fe20000000004 */
[----:B------:R-:W1:Y:S01]  /*de30*/  LDS.128 R120, [0x8ab0] ;  /* 0x008ab000ff787984 */ /* 0x000e620000000c00 */
[----:B------:R-:W-:Y:S01]  /*de40*/  FFMA R6, R10, R82, R6 ;  /* 0x000000520a067223 */ /* 0x000fe20000000006 */
[----:B------:R-:W-:Y:S01]  /*de50*/  @!P6 IADD3 R46, R137, 0xc400, RZ ;  /* 0x0000c400892ee810 */ /* 0x000fe20007ffe0ff */
[----:B---3--:R-:W-:Y:S01]  /*de60*/  FFMA R100, R100, R9, R43 ;  /* 0x0000000964647223 */ /* 0x008fe2000000002b */
[----:B------:R-:W-:Y:S01]  /*de70*/  MOV R137, R35 ;  /* 0x0000002300897202 */ /* 0x000fe20000000f00 */
[----:B------:R-:W-:-:S02]  /*de80*/  FFMA R43, R11, R71, R70 ;  /* 0x000000470b2b7223 */ /* 0x000fc40000000046 */
[----:B------:R-:W2:Y:S01]  /*de90*/  LDS.128 R68, [R2.X4+0x360] ;  /* 0x0003600002447984 */ /* 0x000ea20000004c00 */
[C---:B----4-:R-:W-:Y:S02]  /*dea0*/  FFMA R88, R8.reuse, R88, R7 ;  /* 0x0000005808587223 */ /* 0x050fe40000000007 */
[----:B------:R-:W-:Y:S02]  /*deb0*/  FFMA R73, R9, R73, R4 ;  /* 0x0000004909497223 */ /* 0x000fe40000000004 */
[----:B------:R-:W-:Y:S02]  /*dec0*/  FFMA R35, R11, R83, R6 ;  /* 0x000000530b237223 */ /* 0x000fe40000000006 */
[----:B------:R-:W3:Y:S01]  /*ded0*/  LDS.128 R4, [0x6300] ;  /* 0x00630000ff047984 */ /* 0x000ee20000000c00 */
[C---:B------:R-:W-:Y:S01]  /*dee0*/  FFMA R27, R8.reuse, R118, R117 ;  /* 0x00000076081b7223 */ /* 0x040fe20000000075 */
[----:B------:R-:W-:Y:S02]  /*def0*/  MOV R133, R62 ;  /* 0x0000003e00857202 */ /* 0x000fe40000000f00 */
[----:B------:R-:W-:Y:S01]  /*df00*/  MOV R62, R144 ;  /* 0x00000090003e7202 */ /* 0x000fe20000000f00 */
[----:B------:R-:W-:Y:S01]  /*df10*/  HFMA2.MMA R144, -RZ, RZ, 0, 0 ;  /* 0x00000000ff907435 */ /* 0x000fe200000001ff */
[----:B------:R-:W-:Y:S01]  /*df20*/  FFMA R27, R119, R9, R27 ;  /* 0x00000009771b7223 */ /* 0x000fe2000000001b */
[----:B------:R-:W-:Y:S01]  /*df30*/  LDS.128 R80, [0x6120] ;  /* 0x00612000ff507984 */ /* 0x000fe20000000c00 */
[----:B-----5:R-:W-:-:S02]  /*df40*/  FFMA R84, R8, R84, R3 ;  /* 0x0000005408547223 */ /* 0x020fc40000000003 */
[----:B------:R-:W-:Y:S01]  /*df50*/  FFMA R89, R9, R89, R88 ;  /* 0x0000005909597223 */ /* 0x000fe20000000058 */
[----:B------:R-:W2:Y:S01]  /*df60*/  LDS.128 R116, [0x7220] ;  /* 0x00722000ff747984 */ /* 0x000ea20000000c00 */
[----:B------:R-:W-:-:S04]  /*df70*/  @!P6 IMAD.WIDE R46, R46, R151, c[0x0][0x160] ;  /* 0x000058002e2ee625 */ /* 0x000fc800078e0297 */
[----:B------:R-:W-:Y:S01]  /*df80*/  FFMA R92, R8, R92, R15 ;  /* 0x0000005c085c7223 */ /* 0x000fe2000000000f */
[----:B------:R5:W4:Y:S01]  /*df90*/  @!P6 LDG.E.CONSTANT R144, [R46.64] ;  /* 0x000000042e90e981 */ /* 0x000b22000c1e9900 */
[----:B------:R-:W-:Y:S02]  /*dfa0*/  FFMA R84, R9, R85, R84 ;  /* 0x0000005509547223 */ /* 0x000fe40000000054 */
[C---:B------:R-:W-:Y:S02]  /*dfb0*/  FFMA R15, R10.reuse, R90, R89 ;  /* 0x0000005a0a0f7223 */ /* 0x040fe40000000059 */
[C---:B------:R-:W-:Y:S02]  /*dfc0*/  FFMA R74, R10.reuse, R74, R73 ;  /* 0x0000004a0a4a7223 */ /* 0x040fe40000000049 */
[----:B------:R-:W-:Y:S02]  /*dfd0*/  FFMA R15, R11, R91, R15 ;  /* 0x0000005b0b0f7223 */ /* 0x000fe4000000000f */
[----:B------:R-:W2:Y:S01]  /*dfe0*/  LDS.128 R88, [0x6a90] ;  /* 0x006a9000ff587984 */ /* 0x000ea20000000c00 */
[----:B-----5:R-:W-:-:S04]  /*dff0*/  FFMA R46, R10, R86, R84 ;  /* 0x000000560a2e7223 */ /* 0x020fc80000000054 */
[----:B------:R-:W-:Y:S02]  /*e000*/  FFMA R46, R11, R87, R46 ;  /* 0x000000570b2e7223 */ /* 0x000fe4000000002e */
[----:B------:R-:W5:Y:S01]  /*e010*/  LDS.128 R84, [0x88d0] ;  /* 0x0088d000ff547984 */ /* 0x000f620000000c00 */
[----:B------:R-:W-:Y:S02]  /*e020*/  FFMA R93, R9, R93, R92 ;  /* 0x0000005d095d7223 */ /* 0x000fe4000000005c */
[----:B------:R-:W-:Y:S02]  /*e030*/  FFMA R96, R96, R9, R39 ;  /* 0x0000000960607223 */ /* 0x000fe40000000027 */
[----:B------:R-:W-:Y:S02]  /*e040*/  FFMA R39, R11, R75, R74 ;  /* 0x0000004b0b277223 */ /* 0x000fe4000000004a */
[----:B------:R-:W5:Y:S01]  /*e050*/  LDS.128 R72, [0x7040] ;  /* 0x00704000ff487984 */ /* 0x000f620000000c00 */
[----:B0-----:R-:W-:-:S02]  /*e060*/  FFMA R34, R76, R9, R34 ;  /* 0x000000094c227223 */ /* 0x001fc40000000022 */
[----:B------:R-:W-:Y:S02]  /*e070*/  FFMA R106, R106, R9, R105 ;  /* 0x000000096a6a7223 */ /* 0x000fe40000000069 */
[C---:B------:R-:W-:Y:S02]  /*e080*/  FFMA R93, R10.reuse, R94, R93 ;  /* 0x0000005e0a5d7223 */ /* 0x040fe4000000005d */
[----:B------:R-:W-:Y:S02]  /*e090*/  FFMA R34, R10, R77, R34 ;  /* 0x0000004d0a227223 */ /* 0x000fe40000000022 */
[C---:B------:R-:W-:Y:S02]  /*e0a0*/  FFMA R51, R8.reuse, R131, R51 ;  /* 0x0000008308337223 */ /* 0x040fe40000000033 */
[----:B------:R-:W-:Y:S01]  /*e0b0*/  FFMA R25, R8, R126, R125 ;  /* 0x0000007e08197223 */ /* 0x000fe2000000007d */
[----:B------:R-:W-:Y:S01]  /*e0c0*/  LDS.128 R128, [0x64e0] ;  /* 0x0064e000ff807984 */ /* 0x000fe20000000c00 */
[----:B------:R-:W-:-:S02]  /*e0d0*/  FFMA R47, R107, R10, R106 ;  /* 0x0000000a6b2f7223 */ /* 0x000fc4000000006a */
[C---:B------:R-:W-:Y:S01]  /*e0e0*/  FFMA R3, R11.reuse, R95, R93 ;  /* 0x0000005f0b037223 */ /* 0x040fe2000000005d */
[----:B------:R-:W0:Y:S01]  /*e0f0*/  LDS.128 R104, [0x7f60] ;  /* 0x007f6000ff687984 */ /* 0x000e220000000c00 */
[----:B------:R-:W-:-:S03]  /*e100*/  FFMA R34, R11, R78, R34 ;  /* 0x0000004e0b227223 */ /* 0x000fc60000000022 */
[----:B------:R-:W0:Y:S01]  /*e110*/  LDS.128 R92, [0x68b0] ;  /* 0x0068b000ff5c7984 */ /* 0x000e220000000c00 */
[----:B-1----:R-:W-:Y:S01]  /*e120*/  FFMA R51, R120, R9, R51 ;  /* 0x0000000978337223 */ /* 0x002fe20000000033 */
[----:B------:R-:W-:Y:S01]  /*e130*/  MOV R120, R55 ;  /* 0x0000003700787202 */ /* 0x000fe20000000f00 */
[C---:B------:R-:W-:Y:S02]  /*e140*/  FFMA R110, R8.reuse, R110, R109 ;  /* 0x0000006e086e7223 */ /* 0x040fe4000000006d */
[----:B------:R-:W-:Y:S02]  /*e150*/  FFMA R25, R127, R9, R25 ;  /* 0x000000097f197223 */ /* 0x000fe40000000019 */
[----:B------:R-:W-:Y:S01]  /*e160*/  FFMA R30, R8, R114, R30 ;  /* 0x00000072081e7223 */ /* 0x000fe2000000001e */
[----:B------:R-:W1:Y:S01]  /*e170*/  LDS.128 R124, [0x7400] ;  /* 0x00740000ff7c7984 */ /* 0x000e620000000c00 */
[C---:B------:R-:W-:Y:S02]  /*e180*/  FFMA R54, R10.reuse, R97, R96 ;  /* 0x000000610a367223 */ /* 0x040fe40000000060 */
[----:B------:R-:W-:-:S02]  /*e190*/  FFMA R55, R10, R101, R100 ;  /* 0x000000650a377223 */ /* 0x000fc40000000064 */
[----:B--2---:R-:W-:Y:S02]  /*e1a0*/  FFMA R34, R68, R79, R34 ;  /* 0x0000004f44227223 */ /* 0x004fe40000000022 */
[----:B------:R-:W2:Y:S01]  /*e1b0*/  LDS.128 R76, [0x77d0] ;  /* 0x0077d000ff4c7984 */ /* 0x000ea20000000c00 */
[----:B---3--:R-:W-:Y:S02]  /*e1c0*/  FFMA R4, R4, R10, R25 ;  /* 0x0000000a04047223 */ /* 0x008fe40000000019 */
[-C--:B------:R-:W-:Y:S02]  /*e1d0*/  FFMA R30, R115, R9.reuse, R30 ;  /* 0x00000009731e7223 */ /* 0x080fe4000000001e */
[----:B------:R-:W-:Y:S01]  /*e1e0*/  FFMA R21, R111, R9, R110 ;  /* 0x000000096f157223 */ /* 0x000fe2000000006e */
[----:B------:R-:W3:Y:S01]  /*e1f0*/  LDS.128 R112, [0x8140] ;  /* 0x00814000ff707984 */ /* 0x000ee20000000c00 */
[C---:B------:R-:W-:Y:S02]  /*e200*/  FFMA R54, R11.reuse, R98, R54 ;  /* 0x000000620b367223 */ /* 0x040fe40000000036 */
[C---:B------:R-:W-:Y:S01]  /*e210*/  FFMA R55, R11.reuse, R102, R55 ;  /* 0x000000660b377223 */ /* 0x040fe20000000037 */
[----:B------:R-:W1:Y:S01]  /*e220*/  LDS.128 R108, [0x79b0] ;  /* 0x0079b000ff6c7984 */ /* 0x000e620000000c00 */
[----:B------:R-:W-:-:S02]  /*e230*/  FFMA R5, R11, R5, R4 ;  /* 0x000000050b057223 */ /* 0x000fc40000000004 */
[C---:B------:R-:W-:Y:S02]  /*e240*/  FFMA R54, R68.reuse, R99, R54 ;  /* 0x0000006344367223 */ /* 0x040fe40000000036 */
[----:B------:R-:W-:Y:S01]  /*e250*/  FFMA R55, R68, R103, R55 ;  /* 0x0000006744377223 */ /* 0x000fe20000000037 */
[----:B------:R-:W-:Y:S01]  /*e260*/  LDS.128 R96, [0x66d0] ;  /* 0x0066d000ff607984 */ /* 0x000fe20000000c00 */
[----:B------:R-:W-:-:S03]  /*e270*/  FFMA R26, R116, R10, R26 ;  /* 0x0000000a741a7223 */ /* 0x000fc6000000001a */
[----:B------:R-:W1:Y:S01]  /*e280*/  LDS.128 R100, [0x86f0] ;  /* 0x0086f000ff647984 */ /* 0x000e620000000c00 */
[----:B------:R-:W-:Y:S02]  /*e290*/  FFMA R6, R68, R6, R5 ;  /* 0x0000000644067223 */ /* 0x000fe40000000005 */
[----:B------:R-:W-:Y:S02]  /*e2a0*/  FFMA R117, R11, R117, R26 ;  /* 0x000000750b757223 */ /* 0x000fe4000000001a */
[----:B------:R-:W-:Y:S02]  /*e2b0*/  FFMA R26, R7, R69, R6 ;  /* 0x00000045071a7223 */ /* 0x000fe40000000006 */
[----:B------:R-:W1:Y:S01]  /*e2c0*/  LDS.128 R4, [0x75f0] ;  /* 0x0075f000ff047984 */ /* 0x000e620000000c00 */
[-C--:B------:R-:W-:Y:S02]  /*e2d0*/  FFMA R88, R88, R10.reuse, R30 ;  /* 0x0000000a58587223 */ /* 0x080fe4000000001e */
[----:B-----5:R-:W-:-:S02]  /*e2e0*/  FFMA R21, R84, R10, R21 ;  /* 0x0000000a54157223 */ /* 0x020fc40000000015 */
[C---:B------:R-:W-:Y:S02]  /*e2f0*/  FFMA R89, R11.reuse, R89, R88 ;  /* 0x000000590b597223 */ /* 0x040fe40000000058 */
[----:B------:R-:W-:Y:S02]  /*e300*/  FFMA R85, R11, R85, R21 ;  /* 0x000000550b557223 */ /* 0x000fe40000000015 */
[-C--:B------:R-:W-:Y:S02]  /*e310*/  FFMA R80, R80, R11.reuse, R22 ;  /* 0x0000000b50507223 */ /* 0x080fe40000000016 */
[----:B------:R-:W-:Y:S02]  /*e320*/  FFMA R72, R72, R11, R23 ;  /* 0x0000000b48487223 */ /* 0x000fe40000000017 */
[C---:B------:R-:W-:Y:S02]  /*e330*/  FFMA R21, R68.reuse, R90, R89 ;  /* 0x0000005a44157223 */ /* 0x040fe40000000059 */
[----:B------:R-:W-:-:S02]  /*e340*/  FFMA R80, R68, R81, R80 ;  /* 0x0000005144507223 */ /* 0x000fc40000000050 */
[----:B------:R-:W-:Y:S02]  /*e350*/  FFMA R72, R68, R73, R72 ;  /* 0x0000004944487223 */ /* 0x000fe40000000048 */
[----:B------:R-:W-:Y:S02]  /*e360*/  FFMA R21, R91, R69, R21 ;  /* 0x000000455b157223 */ /* 0x000fe40000000015 */
[----:B------:R-:W5:Y:S01]  /*e370*/  LDS.128 R88, [0x8510] ;  /* 0x00851000ff587984 */ /* 0x000f620000000c00 */
[-C--:B0-----:R-:W-:Y:S02]  /*e380*/  FFMA R18, R104, R11.reuse, R18 ;  /* 0x0000000b68127223 */ /* 0x081fe40000000012 */
[----:B------:R-:W-:Y:S02]  /*e390*/  FFMA R19, R92, R11, R19 ;  /* 0x0000000b5c137223 */ /* 0x000fe40000000013 */
[-C--:B------:R-:W-:Y:S02]  /*e3a0*/  FFMA R80, R82, R69.reuse, R80 ;  /* 0x0000004552507223 */ /* 0x080fe40000000050 */
[----:B------:R-:W-:-:S02]  /*e3b0*/  FFMA R72, R74, R69, R72 ;  /* 0x000000454a487223 */ /* 0x000fc40000000048 */
[C---:B------:R-:W-:Y:S02]  /*e3c0*/  FFMA R139, R8.reuse, R139, R138 ;  /* 0x0000008b088b7223 */ /* 0x040fe4000000008a */
[----:B------:R-:W-:Y:S02]  /*e3d0*/  FFMA R135, R8, R135, R134 ;  /* 0x0000008708877223 */ /* 0x000fe40000000086 */
[C---:B------:R-:W-:Y:S02]  /*e3e0*/  FFMA R86, R68.reuse, R86, R85 ;  /* 0x0000005644567223 */ /* 0x040fe40000000055 */
[C---:B------:R-:W-:Y:S02]  /*e3f0*/  FFMA R105, R68.reuse, R105, R18 ;  /* 0x0000006944697223 */ /* 0x040fe40000000012 */
[----:B------:R-:W-:Y:S02]  /*e400*/  FFMA R25, R68, R93, R19 ;  /* 0x0000005d44197223 */ /* 0x000fe40000000013 */
[----:B------:R-:W-:-:S02]  /*e410*/  FFMA R128, R128, R9, R139 ;  /* 0x0000000980807223 */ /* 0x000fc4000000008b */
[----:B-1----:R-:W-:Y:S02]  /*e420*/  FFMA R124, R124, R9, R135 ;  /* 0x000000097c7c7223 */ /* 0x002fe40000000087 */
[-C--:B------:R-:W-:Y:S02]  /*e430*/  FFMA R18, R83, R70.reuse, R80 ;  /* 0x0000004653127223 */ /* 0x080fe40000000050 */
[----:B------:R-:W-:Y:S01]  /*e440*/  FFMA R19, R75, R70, R72 ;  /* 0x000000464b137223 */ /* 0x000fe20000000048 */
[----:B------:R-:W0:Y:S01]  /*e450*/  LDS.128 R80, [0x7d80] ;  /* 0x007d8000ff507984 */ /* 0x000e220000000c00 */
[----:B--2---:R-:W-:Y:S01]  /*e460*/  FFMA R76, R76, R11, R17 ;  /* 0x0000000b4c4c7223 */ /* 0x004fe20000000011 */
[----:B------:R-:W-:Y:S02]  /*e470*/  MOV R138, R59 ;  /* 0x0000003b008a7202 */ /* 0x000fe40000000f00 */
[----:B------:R-:W1:Y:S01]  /*e480*/  LDS.128 R72, [0x8ca0] ;  /* 0x008ca000ff487984 */ /* 0x000e620000000c00 */
[----:B------:R-:W-:-:S02]  /*e490*/  FFMA R23, R87, R69, R86 ;  /* 0x0000004557177223 */ /* 0x000fc40000000056 */
[C---:B------:R-:W-:Y:S01]  /*e4a0*/  FFMA R59, R10.reuse, R129, R128 ;  /* 0x000000810a3b7223 */ /* 0x040fe20000000080 */
[----:B------:R-:W2:Y:S01]  /*e4b0*/  LDS.128 R84, [0x6e60] ;  /* 0x006e6000ff547984 */ /* 0x000ea20000000c00 */
[C---:B------:R-:W-:Y:S02]  /*e4c0*/  FFMA R124, R10.reuse, R125, R124 ;  /* 0x0000007d0a7c7223 */ /* 0x040fe4000000007c */
[----:B------:R-:W-:Y:S02]  /*e4d0*/  FFMA R51, R10, R121, R51 ;  /* 0x000000790a337223 */ /* 0x000fe40000000033 */
[-C--:B---3--:R-:W-:Y:S02]  /*e4e0*/  FFMA R27, R112, R10.reuse, R27 ;  /* 0x0000000a701b7223 */ /* 0x088fe4000000001b */
[----:B------:R-:W-:Y:S02]  /*e4f0*/  FFMA R31, R108, R10, R31 ;  /* 0x0000000a6c1f7223 */ /* 0x000fe4000000001f */
[----:B------:R-:W-:-:S02]  /*e500*/  FFMA R76, R68, R77, R76 ;  /* 0x0000004d444c7223 */ /* 0x000fc4000000004c */
[C---:B------:R-:W-:Y:S02]  /*e510*/  FFMA R59, R11.reuse, R130, R59 ;  /* 0x000000820b3b7223 */ /* 0x040fe4000000003b */
[C---:B------:R-:W-:Y:S02]  /*e520*/  FFMA R126, R11.reuse, R126, R124 ;  /* 0x0000007e0b7e7223 */ /* 0x040fe4000000007c */
[C---:B------:R-:W-:Y:S02]  /*e530*/  FFMA R51, R11.reuse, R122, R51 ;  /* 0x0000007a0b337223 */ /* 0x040fe40000000033 */
[C---:B------:R-:W-:Y:S02]  /*e540*/  FFMA R30, R11.reuse, R113, R27 ;  /* 0x000000710b1e7223 */ /* 0x040fe4000000001b */
[----:B------:R-:W-:Y:S02]  /*e550*/  FFMA R109, R11, R109, R31 ;  /* 0x0000006d0b6d7223 */ /* 0x000fe4000000001f */
[----:B------:R-:W-:-:S02]  /*e560*/  FFMA R47, R100, R11, R47 ;  /* 0x0000000b642f7223 */ /* 0x000fc4000000002f */
[----:B------:R-:W-:Y:S01]  /*e570*/  FFMA R96, R68, R96, R3 ;  /* 0x0000006044607223 */ /* 0x000fe20000000003 */
[----:B------:R-:W3:Y:S01]  /*e580*/  LDS.128 R8, [0x64f0] ;  /* 0x0064f000ff087984 */ /* 0x000ee20000000c00 */
[-C--:B------:R-:W-:Y:S02]  /*e590*/  FFMA R25, R94, R69.reuse, R25 ;  /* 0x000000455e197223 */ /* 0x080fe40000000019 */
[----:B------:R-:W-:Y:S02]  /*e5a0*/  FFMA R3, R78, R69, R76 ;  /* 0x000000454e037223 */ /* 0x000fe4000000004c */
[-C--:B------:R-:W-:Y:S02]  /*e5b0*/  FFMA R25, R95, R70.reuse, R25 ;  /* 0x000000465f197223 */ /* 0x080fe40000000019 */
[----:B------:R-:W-:Y:S01]  /*e5c0*/  FFMA R3, R79, R70, R3 ;  /* 0x000000464f037223 */ /* 0x000fe20000000003 */
[----:B------:R-:W-:Y:S01]  /*e5d0*/  LDS.128 R92, [0x8330] ;  /* 0x00833000ff5c7984 */ /* 0x000fe20000000c00 */
[----:B------:R-:W-:-:S03]  /*e5e0*/  FFMA R4, R68, R4, R15 ;  /* 0x0000000444047223 */ /* 0x000fc6000000000f */
[----:B------:R-:W3:Y:S01]  /*e5f0*/  LDS.128 R76, [0x7410] ;  /* 0x00741000ff4c7984 */ /* 0x000ee20000000c00 */
[C---:B------:R-:W-:Y:S02]  /*e600*/  FFMA R97, R69.reuse, R97, R96 ;  /* 0x0000006145617223 */ /* 0x040fe40000000060 */
[----:B------:R-:W-:Y:S02]  /*e610*/  FFMA R110, R68, R110, R109 ;  /* 0x0000006e446e7223 */ /* 0x000fe4000000006d */
[----:B------:R-:W-:Y:S02]  /*e620*/  FFMA R5, R69, R5, R4 ;  /* 0x0000000545057223 */ /* 0x000fe40000000004 */
[----:B------:R-:W-:Y:S02]  /*e630*/  FFMA R98, R70, R98, R97 ;  /* 0x0000006246627223 */ /* 0x000fe40000000061 */
[----:B------:R-:W-:Y:S02]  /*e640*/  FFMA R31, R68, R127, R126 ;  /* 0x0000007f441f7223 */ /* 0x000fe4000000007e */
[----:B------:R-:W3:Y:S01]  /*e650*/  LDS.128 R124, [0x7230] ;  /* 0x00723000ff7c7984 */ /* 0x000ee20000000c00 */
[----:B------:R-:W-:-:S02]  /*e660*/  FFMA R22, R111, R69, R110 ;  /* 0x000000456f167223 */ /* 0x000fc4000000006e */
[----:B------:R-:W-:Y:S01]  /*e670*/  FFMA R4, R70, R6, R5 ;  /* 0x0000000646047223 */ /* 0x000fe20000000005 */
[----:B------:R-:W3:Y:S01]  /*e680*/  LDS.128 R108, [0x6c80] ;  /* 0x006c8000ff6c7984 */ /* 0x000ee20000000c00 */
[----:B------:R-:W-:Y:S02]  /*e690*/  FFMA R6, R71, R99, R98 ;  /* 0x0000006347067223 */ /* 0x000fe40000000062 */
[----:B------:R-:W-:Y:S01]  /*e6a0*/  FFMA R106, R106, R69, R105 ;  /* 0x000000456a6a7223 */ /* 0x000fe20000000069 */
[----:B------:R-:W3:Y:S01]  /*e6b0*/  LDS.128 R96, [R2.X4+0x370] ;  /* 0x0003700002607984 */ /* 0x000ee20000004c00 */
[C---:B-----5:R-:W-:Y:S02]  /*e6c0*/  FFMA R46, R68.reuse, R88, R46 ;  /* 0x00000058442e7223 */ /* 0x060fe4000000002e */
[----:B------:R-:W-:Y:S02]  /*e6d0*/  FFMA R17, R107, R70, R106 ;  /* 0x000000466b117223 */ /* 0x000fe4000000006a */
[----:B------:R-:W5:Y:S01]  /*e6e0*/  LDS.128 R104, [0x6310] ;  /* 0x00631000ff687984 */ /* 0x000f620000000c00 */
[----:B------:R-:W-:-:S02]  /*e6f0*/  FFMA R27, R68, R118, R117 ;  /* 0x00000076441b7223 */ /* 0x000fc40000000075 */
[----:B------:R-:W-:Y:S01]  /*e700*/  FFMA R89, R69, R89, R46 ;  /* 0x0000005945597223 */ /* 0x000fe2000000002e */
[----:B------:R-:W-:Y:S01]  /*e710*/  MOV R46, R120 ;  /* 0x00000078002e7202 */ /* 0x000fe20000000f00 */
[C---:B------:R-:W-:Y:S02]  /*e720*/  FFMA R51, R68.reuse, R123, R51 ;  /* 0x0000007b44337223 */ /* 0x040fe40000000033 */
[----:B------:R-:W-:Y:S01]  /*e730*/  FFMA R27, R119, R69, R27 ;  /* 0x00000045771b7223 */ /* 0x000fe2000000001b */
[----:B------:R-:W5:Y:S01]  /*e740*/  LDS.128 R120, [0x6aa0] ;  /* 0x006aa000ff787984 */ /* 0x000f620000000c00 */
[C---:B0-----:R-:W-:Y:S02]  /*e750*/  FFMA R39, R68.reuse, R80, R39 ;  /* 0x0000005044277223 */ /* 0x041fe40000000027 */
[C---:B-1----:R-:W-:Y:S01]  /*e760*/  FFMA R72, R68.reuse, R72, R43 ;  /* 0x0000004844487223 */ /* 0x042fe2000000002b */
[----:B------:R-:W0:Y:S01]  /*e770*/  LDS.128 R116, [0x79c0] ;  /* 0x0079c000ff747984 */ /* 0x000e220000000c00 */
[----:B--2---:R-:W-:-:S02]  /*e780*/  FFMA R35, R68, R84, R35 ;  /* 0x0000005444237223 */ /* 0x004fc40000000023 */
[C---:B------:R-:W-:Y:S02]  /*e790*/  FFMA R59, R68.reuse, R131, R59 ;  /* 0x00000083443b7223 */ /* 0x040fe4000000003b */
[C---:B------:R-:W-:Y:S01]  /*e7a0*/  FFMA R39, R69.reuse, R81, R39 ;  /* 0x0000005145277223 */ /* 0x040fe20000000027 */
[----:B------:R-:W-:Y:S01]  /*e7b0*/  MOV R139, R133 ;  /* 0x00000085008b7202 */ /* 0x000fe20000000f00 */
[C---:B------:R-:W-:Y:S01]  /*e7c0*/  FFMA R73, R69.reuse, R73, R72 ;  /* 0x0000004945497223 */ /* 0x040fe20000000048 */
[----:B------:R-:W-:Y:S01]  /*e7d0*/  LDS.128 R128, [0x8ac0] ;  /* 0x008ac000ff807984 */ /* 0x000fe20000000c00 */
[----:B------:R-:W-:Y:S02]  /*e7e0*/  FFMA R35, R69, R85, R35 ;  /* 0x0000005545237223 */ /* 0x000fe40000000023 */
[----:B------:R-:W-:Y:S02]  /*e7f0*/  FFMA R15, R68, R101, R47 ;  /* 0x00000065440f7223 */ /* 0x000fe4000000002f */
[----:B---3--:R-:W-:-:S02]  /*e800*/  FFMA R8, R8, R69, R59 ;  /* 0x0000004508087223 */ /* 0x008fc4000000003b */
[C---:B------:R-:W-:Y:S02]  /*e810*/  FFMA R82, R70.reuse, R82, R39 ;  /* 0x0000005246527223 */ /* 0x040fe40000000027 */
[C---:B------:R-:W-:Y:S02]  /*e820*/  FFMA R74, R70.reuse, R74, R73 ;  /* 0x0000004a464a7223 */ /* 0x040fe40000000049 */
[----:B------:R-:W-:Y:S02]  /*e830*/  FFMA R7, R71, R7, R4 ;  /* 0x0000000747077223 */ /* 0x000fe40000000004 */
[----:B------:R-:W-:Y:S02]  /*e840*/  FFMA R4, R70, R86, R35 ;  /* 0x0000005646047223 */ /* 0x000fe40000000023 */
[----:B------:R-:W-:Y:S02]  /*e850*/  FFMA R15, R102, R69, R15 ;  /* 0x00000045660f7223 */ /* 0x000fe4000000000f */
[----:B------:R-:W-:-:S02]  /*e860*/  FFMA R35, R70, R9, R8 ;  /* 0x0000000946237223 */ /* 0x000fc40000000008 */
[C---:B------:R-:W-:Y:S02]  /*e870*/  FFMA R8, R71.reuse, R83, R82 ;  /* 0x0000005347087223 */ /* 0x040fe40000000052 */
[----:B------:R-:W-:Y:S01]  /*e880*/  FFMA R9, R71, R75, R74 ;  /* 0x0000004b47097223 */ /* 0x000fe2000000004a */
[----:B------:R-:W1:Y:S01]  /*e890*/  LDS.128 R80, [0x8150] ;  /* 0x00815000ff507984 */ /* 0x000e620000000c00 */
        /* <DEDUP_REMOVED lines=9> */
[----:B------:R-:W0:Y:S01]  /*e930*/  LDS.128 R132, [0x7ba0] ;  /* 0x007ba000ff847984 */ /* 0x000e220000000c00 */
[C---:B------:R-:W-:Y:S02]  /*e940*/  FFMA R10, R71.reuse, R10, R35 ;  /* 0x0000000a470a7223 */ /* 0x040fe40000000023 */
[C---:B------:R-:W-:Y:S02]  /*e950*/  FFMA R78, R71.reuse, R78, R31 ;  /* 0x0000004e474e7223 */ /* 0x040fe4000000001f */
[----:B------:R-:W-:Y:S02]  /*e960*/  FFMA R94, R71, R94, R34 ;  /* 0x0000005e475e7223 */ /* 0x000fe40000000022 */
[----:B------:R-:W-:Y:S02]  /*e970*/  FFMA R27, R124, R70, R27 ;  /* 0x000000467c1b7223 */ /* 0x000fe4000000001b */
[----:B------:R-:W-:-:S02]  /*e980*/  FFMA R30, R68, R114, R30 ;  /* 0x00000072441e7223 */ /* 0x000fc4000000001e */
[C---:B------:R-:W-:Y:S02]  /*e990*/  FFMA R5, R71.reuse, R91, R5 ;  /* 0x0000005b47057223 */ /* 0x040fe40000000005 */
[----:B------:R-:W-:Y:S01]  /*e9a0*/  FFMA R54, R108, R69, R54 ;  /* 0x000000456c367223 */ /* 0x000fe20000000036 */
[----:B------:R-:W1:Y:S01]  /*e9b0*/  LDS.128 R88, [0x68c0] ;  /* 0x0068c000ff587984 */ /* 0x000e620000000c00 */
[----:B------:R-:W-:Y:S02]  /*e9c0*/  FFMA R125, R71, R125, R27 ;  /* 0x0000007d477d7223 */ /* 0x000fe4000000001b */
[C---:B------:R-:W-:Y:S02]  /*e9d0*/  FFMA R31, R96.reuse, R11, R10 ;  /* 0x0000000b601f7223 */ /* 0x040fe4000000000a */
[----:B------:R-:W-:Y:S02]  /*e9e0*/  FFMA R30, R115, R69, R30 ;  /* 0x00000045731e7223 */ /* 0x000fe4000000001e */
[----:B------:R-:W-:Y:S01]  /*e9f0*/  FFMA R4, R71, R87, R4 ;  /* 0x0000005747047223 */ /* 0x000fe20000000004 */
[----:B------:R-:W4:Y:S01]  /*ea00*/  LDS.128 R112, [0x7050] ;  /* 0x00705000ff707984 */ /* 0x000f220000000c00 */
[----:B------:R-:W-:-:S02]  /*ea10*/  FFMA R27, R96, R79, R78 ;  /* 0x0000004f601b7223 */ /* 0x000fc4000000004e */
[----:B------:R-:W-:Y:S01]  /*ea20*/  FFMA R10, R96, R95, R94 ;  /* 0x0000005f600a7223 */ /* 0x000fe2000000005e */
[----:B------:R-:W4:Y:S01]  /*ea30*/  LDS.128 R84, [0x7f70] ;  /* 0x007f7000ff547984 */ /* 0x000f220000000c00 */
[----:B------:R-:W-:-:S03]  /*ea40*/  FFMA R39, R70, R109, R54 ;  /* 0x0000006d46277223 */ /* 0x000fc60000000036 */
[----:B------:R-:W4:Y:S04]  /*ea50*/  LDS.128 R92, [0x77e0] ;  /* 0x0077e000ff5c7984 */ /* 0x000f280000000c00 */
[----:B------:R-:W4:Y:S01]  /*ea60*/  LDS.128 R76, [0x8700] ;  /* 0x00870000ff4c7984 */ /* 0x000f220000000c00 */
[C---:B------:R-:W-:Y:S02]  /*ea70*/  FFMA R39, R71.reuse, R110, R39 ;  /* 0x0000006e47277223 */ /* 0x040fe40000000027 */
[-C--:B-----5:R-:W-:Y:S02]  /*ea80*/  FFMA R26, R104, R70.reuse, R26 ;  /* 0x00000046681a7223 */ /* 0x0a0fe4000000001a */
[----:B------:R-:W-:Y:S02]  /*ea90*/  FFMA R39, R96, R111, R39 ;  /* 0x0000006f60277223 */ /* 0x000fe40000000027 */
[----:B------:R-:W-:Y:S01]  /*eaa0*/  FFMA R105, R71, R105, R26 ;  /* 0x0000006947697223 */ /* 0x000fe2000000001a */
[----:B------:R-:W5:Y:S01]  /*eab0*/  LDS.128 R108, [0x66e0] ;  /* 0x0066e000ff6c7984 */ /* 0x000f620000000c00 */
[----:B------:R-:W-:-:S02]  /*eac0*/  FFMA R120, R120, R70, R21 ;  /* 0x0000004678787223 */ /* 0x000fc40000000015 */
[----:B0-----:R-:W-:Y:S02]  /*ead0*/  FFMA R21, R116, R70, R22 ;  /* 0x0000004674157223 */ /* 0x001fe40000000016 */
[----:B------:R-:W-:-:S04]  /*eae0*/  FFMA R22, R96, R106, R105 ;  /* 0x0000006a60167223 */ /* 0x000fc80000000069 */
[----:B------:R-:W-:Y:S02]  /*eaf0*/  FFMA R22, R107, R97, R22 ;  /* 0x000000616b167223 */ /* 0x000fe40000000016 */
[----:B------:R-:W0:Y:S01]  /*eb00*/  LDS.128 R104, [0x7600] ;  /* 0x00760000ff687984 */ /* 0x000e220000000c00 */
[-C--:B-1----:R-:W-:Y:S02]  /*eb10*/  FFMA R30, R80, R70.reuse, R30 ;  /* 0x00000046501e7223 */ /* 0x082fe4000000001e */
[----:B--2---:R-:W-:Y:S02]  /*eb20*/  FFMA R23, R72, R70, R23 ;  /* 0x0000004648177223 */ /* 0x004fe40000000017 */
[----:B---3--:R-:W-:Y:S02]  /*eb30*/  FFMA R100, R100, R71, R18 ;  /* 0x0000004764647223 */ /* 0x008fe40000000012 */
[C---:B------:R-:W-:Y:S02]  /*eb40*/  FFMA R81, R71.reuse, R81, R30 ;  /* 0x0000005147517223 */ /* 0x040fe4000000001e */
[----:B------:R-:W-:-:S02]  /*eb50*/  FFMA R26, R71, R73, R23 ;  /* 0x00000049471a7223 */ /* 0x000fc40000000017 */
[-C--:B------:R-:W-:Y:S02]  /*eb60*/  FFMA R55, R132, R69.reuse, R55 ;  /* 0x0000004584377223 */ /* 0x080fe40000000037 */
[----:B------:R-:W-:Y:S02]  /*eb70*/  FFMA R51, R128, R69, R51 ;  /* 0x0000004580337223 */ /* 0x000fe40000000033 */
[C---:B------:R-:W-:Y:S02]  /*eb80*/  FFMA R101, R96.reuse, R101, R100 ;  /* 0x0000006560657223 */ /* 0x040fe40000000064 */
[C---:B------:R-:W-:Y:S02]  /*eb90*/  FFMA R82, R96.reuse, R82, R81 ;  /* 0x0000005260527223 */ /* 0x040fe40000000051 */
[----:B------:R-:W-:Y:S02]  /*eba0*/  FFMA R26, R96, R74, R26 ;  /* 0x0000004a601a7223 */ /* 0x000fe4000000001a */
[----:B------:R-:W-:-:S02]  /*ebb0*/  FFMA R55, R70, R133, R55 ;  /* 0x0000008546377223 */ /* 0x000fc40000000037 */
[----:B------:R-:W-:Y:S02]  /*ebc0*/  FFMA R35, R70, R129, R51 ;  /* 0x0000008146237223 */ /* 0x000fe40000000033 */
[----:B------:R-:W-:Y:S02]  /*ebd0*/  FFMA R30, R102, R97, R101 ;  /* 0x00000061661e7223 */ /* 0x000fe40000000065 */
[----:B------:R-:W-:Y:S02]  /*ebe0*/  FFMA R25, R88, R71, R25 ;  /* 0x0000004758197223 */ /* 0x000fe40000000019 */
[----:B------:R-:W-:Y:S02]  /*ebf0*/  FFMA R26, R75, R97, R26 ;  /* 0x000000614b1a7223 */ /* 0x000fe4000000001a */
[C---:B------:R-:W-:Y:S01]  /*ec00*/  FFMA R134, R71.reuse, R134, R55 ;  /* 0x0000008647867223 */ /* 0x040fe20000000037 */
[----:B------:R-:W1:Y:S01]  /*ec10*/  LDS.128 R72, [0x8cb0] ;  /* 0x008cb000ff487984 */ /* 0x000e620000000c00 */
[----:B------:R-:W-:-:S02]  /*ec20*/  FFMA R35, R71, R130, R35 ;  /* 0x0000008247237223 */ /* 0x000fc40000000023 */
[C---:B------:R-:W-:Y:S02]  /*ec30*/  FFMA R121, R71.reuse, R121, R120 ;  /* 0x0000007947797223 */ /* 0x040fe40000000078 */
[----:B------:R-:W-:Y:S02]  /*ec40*/  FFMA R21, R71, R117, R21 ;  /* 0x0000007547157223 */ /* 0x000fe40000000015 */
[----:B------:R-:W-:Y:S02]  /*ec50*/  FFMA R18, R83, R97, R82 ;  /* 0x0000006153127223 */ /* 0x000fe40000000052 */
[-C--:B----4-:R-:W-:Y:S01]  /*ec60*/  FFMA R112, R112, R71.reuse, R19 ;  /* 0x0000004770707223 */ /* 0x090fe20000000013 */
[----:B------:R-:W2:Y:S01]  /*ec70*/  LDS.128 R80, [0x8520] ;  /* 0x00852000ff507984 */ /* 0x000ea20000000c00 */
[-C--:B------:R-:W-:Y:S02]  /*ec80*/  FFMA R17, R84, R71.reuse, R17 ;  /* 0x0000004754117223 */ /* 0x080fe40000000011 */
[----:B------:R-:W-:-:S02]  /*ec90*/  FFMA R92, R92, R71, R3 ;  /* 0x000000475c5c7223 */ /* 0x000fc40000000003 */
[----:B------:R-:W-:Y:S02]  /*eca0*/  FFMA R15, R76, R71, R15 ;  /* 0x000000474c0f7223 */ /* 0x000fe4000000000f */
[----:B------:R-:W3:Y:S01]  /*ecb0*/  LDS.128 R68, [0x7d90] ;  /* 0x007d9000ff447984 */ /* 0x000ee20000000c00 */
[----:B------:R-:W-:Y:S02]  /*ecc0*/  FFMA R30, R103, R98, R30 ;  /* 0x00000062671e7223 */ /* 0x000fe4000000001e */
[C---:B------:R-:W-:Y:S01]  /*ecd0*/  FFMA R89, R96.reuse, R89, R25 ;  /* 0x0000005960597223 */ /* 0x040fe20000000019 */
[----:B------:R-:W4:Y:S01]  /*ece0*/  LDS.128 R100, [0x6e70] ;  /* 0x006e7000ff647984 */ /* 0x000f220000000c00 */
[----:B------:R-:W-:Y:S02]  /*ecf0*/  FFMA R85, R96, R85, R17 ;  /* 0x0000005560557223 */ /* 0x000fe40000000011 */
[-C--:B------:R-:W-:Y:S02]  /*ed00*/  FFMA R89, R90, R97.reuse, R89 ;  /* 0x000000615a597223 */ /* 0x080fe40000000059 */
[----:B------:R-:W-:-:S02]  /*ed10*/  FFMA R86, R86, R97, R85 ;  /* 0x0000006156567223 */ /* 0x000fc40000000055 */
[C---:B------:R-:W-:Y:S02]  /*ed20*/  FFMA R92, R96.reuse, R93, R92 ;  /* 0x0000005d605c7223 */ /* 0x040fe4000000005c */
[C---:B-----5:R-:W-:Y:S02]  /*ed30*/  FFMA R108, R96.reuse, R108, R6 ;  /* 0x0000006c606c7223 */ /* 0x060fe40000000006 */
[----:B------:R-:W-:Y:S02]  /*ed40*/  FFMA R6, R91, R98, R89 ;  /* 0x000000625b067223 */ /* 0x000fe40000000059 */
[----:B------:R-:W5:Y:S01]  /*ed50*/  LDS.128 R88, [0x7420] ;  /* 0x00742000ff587984 */ /* 0x000f620000000c00 */
[----:B------:R-:W-:Y:S02]  /*ed60*/  FFMA R122, R96, R122, R121 ;  /* 0x0000007a607a7223 */ /* 0x000fe40000000079 */
[----:B------:R-:W-:Y:S02]  /*ed70*/  FFMA R3, R87, R98, R86 ;  /* 0x0000006257037223 */ /* 0x000fe40000000056 */
[----:B------:R-:W-:Y:S01]  /*ed80*/  FFMA R92, R94, R97, R92 ;  /* 0x000000615e5c7223 */ /* 0x000fe2000000005c */
[----:B------:R-:W5:Y:S01]  /*ed90*/  LDS.128 R84, [0x6500] ;  /* 0x00650000ff547984 */ /* 0x000f620000000c00 */
[----:B0-----:R-:W-:-:S02]  /*eda0*/  FFMA R104, R96, R104, R7 ;  /* 0x0000006860687223 */ /* 0x001fc40000000007 */
[----:B------:R-:W-:Y:S02]  /*edb0*/  FFMA R19, R123, R97, R122 ;  /* 0x000000617b137223 */ /* 0x000fe4000000007a */
[----:B------:R-:W-:Y:S01]  /*edc0*/  FFMA R7, R95, R98, R92 ;  /* 0x000000625f077223 */ /* 0x000fe2000000005c */
[----:B------:R-:W-:Y:S04]  /*edd0*/  LDS.128 R120, [0x7bb0] ;  /* 0x007bb000ff787984 */ /* 0x000fe80000000c00 */
[----:B------:R-:W0:Y:S01]  /*ede0*/  LDS.128 R92, [0x8340] ;  /* 0x00834000ff5c7984 */ /* 0x000e220000000c00 */
[C---:B------:R-:W-:Y:S02]  /*edf0*/  FFMA R15, R96.reuse, R77, R15 ;  /* 0x0000004d600f7223 */ /* 0x040fe4000000000f */
[----:B-1----:R-:W-:-:S02]  /*ee00*/  FFMA R72, R96, R72, R9 ;  /* 0x0000004860487223 */ /* 0x002fc40000000009 */
[C---:B--2---:R-:W-:Y:S02]  /*ee10*/  FFMA R5, R96.reuse, R80, R5 ;  /* 0x0000005060057223 */ /* 0x044fe40000000005 */
[C---:B---3--:R-:W-:Y:S02]  /*ee20*/  FFMA R8, R96.reuse, R68, R8 ;  /* 0x0000004460087223 */ /* 0x048fe40000000008 */
[C---:B------:R-:W-:Y:S02]  /*ee30*/  FFMA R109, R97.reuse, R109, R108 ;  /* 0x0000006d616d7223 */ /* 0x040fe4000000006c */
[----:B----4-:R-:W-:Y:S02]  /*ee40*/  FFMA R100, R96, R100, R4 ;  /* 0x0000006460647223 */ /* 0x010fe40000000004 */
[----:B------:R-:W-:Y:S02]  /*ee50*/  FFMA R15, R78, R97, R15 ;  /* 0x000000614e0f7223 */ /* 0x000fe4000000000f */
        /* <DEDUP_REMOVED lines=8> */
[C---:B------:R-:W-:Y:S01]  /*eee0*/  FFMA R105, R98.reuse, R106, R105 ;  /* 0x0000006a62697223 */ /* 0x040fe20000000069 */
[----:B------:R-:W1:Y:S01]  /*eef0*/  LDS.128 R76, [0x6c90] ;  /* 0x006c9000ff4c7984 */ /* 0x000e620000000c00 */
[C---:B------:R-:W-:Y:S02]  /*ef00*/  FFMA R74, R98.reuse, R74, R73 ;  /* 0x0000004a624a7223 */ /* 0x040fe40000000049 */
[C---:B------:R-:W-:Y:S02]  /*ef10*/  FFMA R25, R98.reuse, R82, R81 ;  /* 0x0000005262197223 */ /* 0x040fe40000000051 */
[----:B------:R-:W-:Y:S02]  /*ef20*/  FFMA R34, R98, R70, R69 ;  /* 0x0000004662227223 */ /* 0x000fe40000000045 */
[----:B------:R-:W-:-:S02]  /*ef30*/  FFMA R23, R127, R97, R23 ;  /* 0x000000617f177223 */ /* 0x000fc40000000017 */
[----:B------:R-:W-:Y:S01]  /*ef40*/  FFMA R100, R98, R102, R100 ;  /* 0x0000006662647223 */ /* 0x000fe20000000064 */
[----:B------:R-:W2:Y:S01]  /*ef50*/  LDS.128 R124, [0x8ad0] ;  /* 0x008ad000ff7c7984 */ /* 0x000ea20000000c00 */
[C---:B------:R-:W-:Y:S02]  /*ef60*/  FFMA R5, R99.reuse, R111, R110 ;  /* 0x0000006f63057223 */ /* 0x040fe4000000006e */
[----:B-----5:R-:W-:Y:S01]  /*ef70*/  FFMA R88, R88, R97, R27 ;  /* 0x0000006158587223 */ /* 0x020fe2000000001b */
[----:B------:R-:W3:Y:S01]  /*ef80*/  LDS.128 R108, [0x7240] ;  /* 0x00724000ff6c7984 */ /* 0x000ee20000000c00 */
[C---:B------:R-:W-:Y:S02]  /*ef90*/  FFMA R4, R99.reuse, R107, R105 ;  /* 0x0000006b63047223 */ /* 0x040fe40000000069 */
[C---:B------:R-:W-:Y:S01]  /*efa0*/  FFMA R25, R99.reuse, R83, R25 ;  /* 0x0000005363197223 */ /* 0x040fe20000000019 */
[----:B------:R-:W4:Y:S01]  /*efb0*/  LDS.128 R104, [0x6320] ;  /* 0x00632000ff687984 */ /* 0x000f220000000c00 */
[----:B------:R-:W-:-:S02]  /*efc0*/  FFMA R34, R99, R71, R34 ;  /* 0x0000004763227223 */ /* 0x000fc40000000022 */
[C---:B------:R-:W-:Y:S01]  /*efd0*/  FFMA R27, R99.reuse, R75, R74 ;  /* 0x0000004b631b7223 */ /* 0x040fe2000000004a */
[----:B------:R-:W5:Y:S01]  /*efe0*/  LDS.128 R68, [0x6ab0] ;  /* 0x006ab000ff447984 */ /* 0x000f620000000c00 */
[----:B------:R-:W-:Y:S02]  /*eff0*/  FFMA R11, R96, R135, R134 ;  /* 0x00000087600b7223 */ /* 0x000fe40000000086 */
[----:B------:R-:W-:Y:S01]  /*f000*/  FFMA R84, R84, R97, R31 ;  /* 0x0000006154547223 */ /* 0x000fe2000000001f */
[----:B------:R-:W5:Y:S01]  /*f010*/  LDS.128 R72, [0x79d0] ;  /* 0x0079d000ff487984 */ /* 0x000f620000000c00 */
[----:B------:R-:W-:-:S03]  /*f020*/  FFMA R31, R99, R103, R100 ;  /* 0x00000067631f7223 */ /* 0x000fc60000000064 */
[----:B------:R-:W5:Y:S01]  /*f030*/  LDS.128 R80, [0x88f0] ;  /* 0x0088f000ff507984 */ /* 0x000f620000000c00 */
[----:B0-----:R-:W-:-:S03]  /*f040*/  FFMA R92, R92, R97, R10 ;  /* 0x000000615c5c7223 */ /* 0x001fc6000000000a */
[----:B------:R-:W0:Y:S01]  /*f050*/  LDS.128 R100, [0x6140] ;  /* 0x00614000ff647984 */ /* 0x000e220000000c00 */
[----:B------:R-:W-:-:S03]  /*f060*/  FFMA R120, R120, R97, R11 ;  /* 0x0000006178787223 */ /* 0x000fc6000000000b */
[----:B------:R-:W0:Y:S01]  /*f070*/  LDS.128 R8, [R2.X4+0x380] ;  /* 0x0003800002087984 */ /* 0x000e220000004c00 */
[----:B------:R-:W-:Y:S01]  /*f080*/  ISETP.GT.U32.AND P6, PT, R46, 0x6f, PT ;  /* 0x0000006f2e00780c */ /* 0x000fe20003fc4070 */
[C---:B------:R-:W-:Y:S02]  /*f090*/  FFMA R21, R96.reuse, R118, R21 ;  /* 0x0000007660157223 */ /* 0x040fe40000000015 */
[----:B------:R-:W-:Y:S02]  /*f0a0*/  FFMA R35, R96, R131, R35 ;  /* 0x0000008360237223 */ /* 0x000fe40000000023 */
[----:B------:R-:W-:Y:S01]  /*f0b0*/  FFMA R21, R119, R97, R21 ;  /* 0x0000006177157223 */ /* 0x000fe20000000015 */
[----:B------:R-:W-:Y:S01]  /*f0c0*/  MOV R132, R63 ;  /* 0x0000003f00847202 */ /* 0x000fe20000000f00 */
[----:B------:R-:W0:Y:S01]  /*f0d0*/  LDS.128 R116, [0x8160] ;  /* 0x00816000ff747984 */ /* 0x000e220000000c00 */
[----:B-1----:R-:W-:Y:S01]  /*f0e0*/  FFMA R39, R76, R97, R39 ;  /* 0x000000614c277223 */ /* 0x002fe20000000027 */
[----:B------:R-:W-:Y:S01]  /*f0f0*/  HFMA2.MMA R63, -RZ, RZ, 0, 0 ;  /* 0x00000000ff3f7435 */ /* 0x000fe200000001ff */
[----:B------:R-:W-:Y:S01]  /*f100*/  FFMA R112, R96, R113, R112 ;  /* 0x0000007160707223 */ /* 0x000fe20000000070 */
[----:B------:R-:W-:Y:S01]  /*f110*/  MOV R54, RZ ;  /* 0x000000ff00367202 */ /* 0x000fe20000000f00 */
[----:B--2---:R-:W-:Y:S01]  /*f120*/  FFMA R35, R124, R97, R35 ;  /* 0x000000617c237223 */ /* 0x004fe20000000023 */
[----:B------:R-:W-:Y:S01]  /*f130*/  @!P6 IADD3 R46, R47, 0xc400, RZ ;  /* 0x0000c4002f2ee810 */ /* 0x000fe20007ffe0ff */
[C---:B------:R-:W-:Y:S01]  /*f140*/  FFMA R84, R98.reuse, R85, R84 ;  /* 0x0000005562547223 */ /* 0x040fe20000000054 */
[----:B------:R-:W-:Y:S01]  /*f150*/  LDS.128 R128, [0x8350] ;  /* 0x00835000ff807984 */ /* 0x000fe20000000c00 */
[----:B------:R-:W-:-:S02]  /*f160*/  FFMA R39, R98, R77, R39 ;  /* 0x0000004d62277223 */ /* 0x000fc40000000027 */
[-C--:B---3--:R-:W-:Y:S02]  /*f170*/  FFMA R23, R108, R98.reuse, R23 ;  /* 0x000000626c177223 */ /* 0x088fe40000000017 */
[C---:B------:R-:W-:Y:S02]  /*f180*/  FFMA R89, R98.reuse, R89, R88 ;  /* 0x0000005962597223 */ /* 0x040fe40000000058 */
[----:B------:R-:W-:Y:S02]  /*f190*/  FFMA R59, R98, R93, R92 ;  /* 0x0000005d623b7223 */ /* 0x000fe4000000005c */
[-C--:B----4-:R-:W-:Y:S02]  /*f1a0*/  FFMA R22, R104, R98.reuse, R22 ;  /* 0x0000006268167223 */ /* 0x090fe40000000016 */
[-C--:B-----5:R-:W-:Y:S02]  /*f1b0*/  FFMA R68, R68, R98.reuse, R19 ;  /* 0x0000006244447223 */ /* 0x0a0fe40000000013 */
[----:B------:R-:W-:-:S02]  /*f1c0*/  FFMA R72, R72, R98, R21 ;  /* 0x0000006248487223 */ /* 0x000fc40000000015 */
[----:B------:R-:W-:Y:S02]  /*f1d0*/  FFMA R26, R80, R98, R26 ;  /* 0x00000062501a7223 */ /* 0x000fe4000000001a */
[----:B------:R-:W-:-:S04]  /*f1e0*/  @!P6 IMAD.WIDE R46, R46, R151, c[0x0][0x160] ;  /* 0x000058002e2ee625 */ /* 0x000fc800078e0297 */
[----:B------:R-:W-:Y:S01]  /*f1f0*/  FFMA R35, R98, R125, R35 ;  /* 0x0000007d62237223 */ /* 0x000fe20000000023 */
[----:B------:R1:W2:Y:S01]  /*f200*/  @!P6 LDG.E.CONSTANT R63, [R46.64] ;  /* 0x000000042e3fe981 */ /* 0x0002a2000c1e9900 */
[----:B------:R-:W-:Y:S02]  /*f210*/  FFMA R112, R114, R97, R112 ;  /* 0x0000006172707223 */ /* 0x000fe40000000070 */
[C---:B------:R-:W-:Y:S02]  /*f220*/  FFMA R86, R99.reuse, R86, R84 ;  /* 0x0000005663567223 */ /* 0x040fe40000000054 */
[C---:B------:R-:W-:Y:S02]  /*f230*/  FFMA R43, R99.reuse, R78, R39 ;  /* 0x0000004e632b7223 */ /* 0x040fe40000000027 */
[----:B------:R-:W-:Y:S02]  /*f240*/  FFMA R23, R99, R109, R23 ;  /* 0x0000006d63177223 */ /* 0x000fe40000000017 */
[----:B0-----:R-:W-:-:S02]  /*f250*/  FFMA R30, R100, R99, R30 ;  /* 0x00000063641e7223 */ /* 0x001fc4000000001e */
[C---:B------:R-:W-:Y:S02]  /*f260*/  FFMA R55, R99.reuse, R90, R89 ;  /* 0x0000005a63377223 */ /* 0x040fe40000000059 */
[C---:B------:R-:W-:Y:S02]  /*f270*/  FFMA R59, R99.reuse, R94, R59 ;  /* 0x0000005e633b7223 */ /* 0x040fe4000000003b */
[C---:B------:R-:W-:Y:S02]  /*f280*/  FFMA R22, R99.reuse, R105, R22 ;  /* 0x0000006963167223 */ /* 0x040fe40000000016 */
[C---:B------:R-:W-:Y:S02]  /*f290*/  FFMA R39, R99.reuse, R69, R68 ;  /* 0x0000004563277223 */ /* 0x040fe40000000044 */
[C---:B------:R-:W-:Y:S02]  /*f2a0*/  FFMA R73, R99.reuse, R73, R72 ;  /* 0x0000004963497223 */ /* 0x040fe40000000048 */
[----:B------:R-:W-:-:S02]  /*f2b0*/  FFMA R81, R99, R81, R26 ;  /* 0x0000005163517223 */ /* 0x000fc4000000001a */
[----:B------:R-:W-:Y:S02]  /*f2c0*/  FFMA R51, R99, R126, R35 ;  /* 0x0000007e63337223 */ /* 0x000fe40000000023 */
[C---:B------:R-:W-:Y:S02]  /*f2d0*/  FFMA R101, R8.reuse, R101, R30 ;  /* 0x0000006508657223 */ /* 0x040fe4000000001e */
[C---:B------:R-:W-:Y:S02]  /*f2e0*/  FFMA R35, R8.reuse, R110, R23 ;  /* 0x0000006e08237223 */ /* 0x040fe40000000017 */
[----:B------:R-:W-:Y:S02]  /*f2f0*/  FFMA R17, R115, R98, R112 ;  /* 0x0000006273117223 */ /* 0x000fe40000000070 */
[C---:B------:R-:W-:Y:S01]  /*f300*/  FFMA R30, R8.reuse, R106, R22 ;  /* 0x0000006a081e7223 */ /* 0x040fe20000000016 */
[----:B------:R-:W0:Y:S01]  /*f310*/  LDS.128 R112, [0x7060] ;  /* 0x00706000ff707984 */ /* 0x000e220000000c00 */
[----:B-1----:R-:W-:-:S02]  /*f320*/  FFMA R47, R8, R87, R86 ;  /* 0x00000057082f7223 */ /* 0x002fc40000000056 */
[C---:B------:R-:W-:Y:S01]  /*f330*/  FFMA R55, R8.reuse, R91, R55 ;  /* 0x0000005b08377223 */ /* 0x040fe20000000037 */
[----:B------:R-:W1:Y:S01]  /*f340*/  LDS.128 R84, [0x7f80] ;  /* 0x007f8000ff547984 */ /* 0x000e620000000c00 */
[C---:B------:R-:W-:Y:S02]  /*f350*/  FFMA R59, R8.reuse, R95, R59 ;  /* 0x0000005f083b7223 */ /* 0x040fe4000000003b */
[C---:B------:R-:W-:Y:S01]  /*f360*/  FFMA R39, R8.reuse, R70, R39 ;  /* 0x0000004608277223 */ /* 0x040fe20000000027 */
[----:B------:R-:W3:Y:S01]  /*f370*/  LDS.128 R88, [0x68d0] ;  /* 0x0068d000ff587984 */ /* 0x000ee20000000c00 */
[C---:B------:R-:W-:Y:S02]  /*f380*/  FFMA R23, R8.reuse, R74, R73 ;  /* 0x0000004a08177223 */ /* 0x040fe40000000049 */
[C---:B------:R-:W-:Y:S01]  /*f390*/  FFMA R26, R8.reuse, R82, R81 ;  /* 0x00000052081a7223 */ /* 0x040fe20000000051 */
[----:B------:R-:W4:Y:S01]  /*f3a0*/  LDS.128 R92, [0x77f0] ;  /* 0x0077f000ff5c7984 */ /* 0x000f220000000c00 */
[----:B------:R-:W-:-:S03]  /*f3b0*/  FFMA R43, R8, R79, R43 ;  /* 0x0000004f082b7223 */ /* 0x000fc6000000002b */
[----:B------:R-:W5:Y:S01]  /*f3c0*/  LDS.128 R76, [0x8710] ;  /* 0x00871000ff4c7984 */ /* 0x000f620000000c00 */
[-C--:B------:R-:W-:Y:S01]  /*f3d0*/  FFMA R30, R107, R9.reuse, R30 ;  /* 0x000000096b1e7223 */ /* 0x080fe2000000001e */
[----:B------:R-:W-:Y:S01]  /*f3e0*/  ISETP.GT.U32.AND P6, PT, R132, 0x6f, PT ;  /* 0x0000006f8400780c */ /* 0x000fe20003fc4070 */
[-C--:B------:R-:W-:Y:S01]  /*f3f0*/  FFMA R35, R111, R9.reuse, R35 ;  /* 0x000000096f237223 */ /* 0x080fe20000000023 */
[----:B------:R-:W-:Y:S01]  /*f400*/  LDS.128 R132, [0x8530] ;  /* 0x00853000ff847984 */ /* 0x000fe20000000c00 */
[-C--:B------:R-:W-:Y:S02]  /*f410*/  FFMA R39, R71, R9.reuse, R39 ;  /* 0x0000000947277223 */ /* 0x080fe40000000027 */
[-C--:B------:R-:W-:Y:S01]  /*f420*/  FFMA R23, R75, R9.reuse, R23 ;  /* 0x000000094b177223 */ /* 0x080fe20000000017 */
[----:B------:R-:W4:Y:S01]  /*f430*/  LDS.128 R68, [0x66f0] ;  /* 0x0066f000ff447984 */ /* 0x000f220000000c00 */
[----:B------:R-:W-:-:S03]  /*f440*/  FFMA R26, R83, R9, R26 ;  /* 0x00000009531a7223 */ /* 0x000fc6000000001a */
[----:B------:R-:W5:Y:S04]  /*f450*/  LDS.128 R108, [0x7610] ;  /* 0x00761000ff6c7984 */ /* 0x000f680000000c00 */
[----:B------:R-:W5:Y:S04]  /*f460*/  LDS.128 R72, [0x6e80] ;  /* 0x006e8000ff487984 */ /* 0x000f680000000c00 */
[----:B------:R-:W5:Y:S04]  /*f470*/  LDS.128 R104, [0x7da0] ;  /* 0x007da000ff687984 */ /* 0x000f680000000c00 */
[----:B------:R-:W5:Y:S01]  /*f480*/  LDS.128 R80, [0x8cc0] ;  /* 0x008cc000ff507984 */ /* 0x000f620000000c00 */
[----:B------:R-:W-:-:S04]  /*f490*/  FFMA R18, R116, R98, R18 ;  /* 0x0000006274127223 */ /* 0x000fc80000000012 */
[----:B------:R-:W-:-:S04]  /*f4a0*/  FFMA R18, R99, R117, R18 ;  /* 0x0000007563127223 */ /* 0x000fc80000000012 */
[----:B------:R-:W-:Y:S01]  /*f4b0*/  FFMA R22, R8, R118, R18 ;  /* 0x0000007608167223 */ /* 0x000fe20000000012 */
[----:B------:R-:W-:Y:S01]  /*f4c0*/  @!P6 IADD3 R18, R139, 0xc400, RZ ;  /* 0x0000c4008b12e810 */ /* 0x000fe20007ffe0ff */
[----:B------:R-:W-:Y:S02]  /*f4d0*/  FFMA R46, R98, R121, R120 ;  /* 0x00000079622e7223 */ /* 0x000fe40000000078 */
[----:B0-----:R-:W-:Y:S02]  /*f4e0*/  FFMA R17, R112, R99, R17 ;  /* 0x0000006370117223 */ /* 0x001fe40000000011 */
[----:B------:R-:W-:-:S04]  /*f4f0*/  @!P6 IMAD.WIDE R18, R18, R151, c[0x0][0x160] ;  /* 0x000058001212e625 */ /* 0x000fc800078e0297 */
[----:B------:R-:W-:Y:S01]  /*f500*/  FFMA R46, R99, R122, R46 ;  /* 0x0000007a632e7223 */ /* 0x000fe2000000002e */
[----:B------:R0:W2:Y:S01]  /*f510*/  @!P6 LDG.E.CONSTANT R54, [R18.64] ;  /* 0x000000041236e981 */ /* 0x0000a2000c1e9900 */
[-C--:B-1----:R-:W-:Y:S02]  /*f520*/  FFMA R3, R84, R99.reuse, R3 ;  /* 0x0000006354037223 */ /* 0x082fe40000000003 */
[-C--:B---3--:R-:W-:Y:S02]  /*f530*/  FFMA R6, R88, R99.reuse, R6 ;  /* 0x0000006358067223 */ /* 0x088fe40000000006 */
[-C--:B----4-:R-:W-:Y:S02]  /*f540*/  FFMA R7, R92, R99.reuse, R7 ;  /* 0x000000635c077223 */ /* 0x090fe40000000007 */
[----:B-----5:R-:W-:Y:S02]  /*f550*/  FFMA R15, R76, R99, R15 ;  /* 0x000000634c0f7223 */ /* 0x020fe4000000000f */
[C---:B------:R-:W-:Y:S01]  /*f560*/  FFMA R46, R8.reuse, R123, R46 ;  /* 0x0000007b082e7223 */ /* 0x040fe2000000002e */
[----:B------:R-:W-:Y:S01]  /*f570*/  LDS.128 R96, [0x8170] ;  /* 0x00817000ff607984 */ /* 0x000fe20000000c00 */
[----:B------:R-:W-:-:S02]  /*f580*/  FFMA R51, R8, R127, R51 ;  /* 0x0000007f08337223 */ /* 0x000fc40000000033 */
[C---:B------:R-:W-:Y:S01]  /*f590*/  FFMA R113, R8.reuse, R113, R17 ;  /* 0x0000007108717223 */ /* 0x040fe20000000011 */
[----:B------:R-:W1:Y:S01]  /*f5a0*/  LDS.128 R120, [0x8ae0] ;  /* 0x008ae000ff787984 */ /* 0x000e620000000c00 */
[C---:B------:R-:W-:Y:S02]  /*f5b0*/  FFMA R3, R8.reuse, R85, R3 ;  /* 0x0000005508037223 */ /* 0x040fe40000000003 */
[C---:B------:R-:W-:Y:S02]  /*f5c0*/  FFMA R6, R8.reuse, R89, R6 ;  /* 0x0000005908067223 */ /* 0x040fe40000000006 */
[C---:B------:R-:W-:Y:S02]  /*f5d0*/  FFMA R68, R8.reuse, R68, R5 ;  /* 0x0000004408447223 */ /* 0x040fe40000000005 */
[C---:B------:R-:W-:Y:S02]  /*f5e0*/  FFMA R108, R8.reuse, R108, R4 ;  /* 0x0000006c086c7223 */ /* 0x040fe40000000004 */
[----:B------:R-:W-:-:S02]  /*f5f0*/  FFMA R25, R8, R132, R25 ;  /* 0x0000008408197223 */ /* 0x000fc40000000019 */
[C---:B------:R-:W-:Y:S02]  /*f600*/  FFMA R31, R8.reuse, R72, R31 ;  /* 0x00000048081f7223 */ /* 0x040fe4000000001f */
[C---:B------:R-:W-:Y:S02]  /*f610*/  FFMA R34, R8.reuse, R104, R34 ;  /* 0x0000006808227223 */ /* 0x040fe40000000022 */
[----:B------:R-:W-:Y:S02]  /*f620*/  FFMA R27, R8, R80, R27 ;  /* 0x00000050081b7223 */ /* 0x000fe4000000001b */
[-C--:B------:R-:W-:Y:S02]  /*f630*/  FFMA R102, R102, R9.reuse, R101 ;  /* 0x0000000966667223 */ /* 0x080fe40000000065 */
[----:B------:R-:W-:Y:S01]  /*f640*/  FFMA R59, R128, R9, R59 ;  /* 0x00000009803b7223 */ /* 0x000fe2000000003b */
[----:B------:R-:W-:Y:S01]  /*f650*/  ISETP.GT.U32.AND P6, PT, R160, 0x6f, PT ;  /* 0x0000006fa000780c */ /* 0x000fe20003fc4070 */
[C---:B------:R-:W-:Y:S01]  /*f660*/  FFMA R7, R8.reuse, R93, R7 ;  /* 0x0000005d08077223 */ /* 0x040fe20000000007 */
[----:B------:R-:W-:Y:S01]  /*f670*/  MOV R139, R62 ;  /* 0x0000003e008b7202 */ /* 0x000fe20000000f00 */
[----:B0-----:R-:W-:Y:S01]  /*f680*/  FFMA R19, R8, R77, R15 ;  /* 0x0000004d08137223 */ /* 0x001fe2000000000f */
[----:B------:R-:W-:Y:S01]  /*f690*/  HFMA2.MMA R11, -RZ, RZ, 0, 0 ;  /* 0x00000000ff0b7435 */ /* 0x000fe200000001ff */
[----:B------:R-:W0:Y:S01]  /*f6a0*/  LDS R8, [R2.X4+0x3cc] ;  /* 0x0003cc0002087984 */ /* 0x000e220000004800 */
[----:B------:R-:W-:-:S03]  /*f6b0*/  FFMA R17, R103, R10, R102 ;  /* 0x0000000a67117223 */ /* 0x000fc60000000066 */
[----:B------:R-:W3:Y:S01]  /*f6c0*/  LDS.128 R100, [0x6510] ;  /* 0x00651000ff647984 */ /* 0x000ee20000000c00 */
[----:B------:R-:W-:Y:S02]  /*f6d0*/  FFMA R68, R9, R69, R68 ;  /* 0x0000004509447223 */ /* 0x000fe40000000044 */
[----:B------:R-:W-:Y:S01]  /*f6e0*/  FFMA R22, R119, R9, R22 ;  /* 0x0000000977167223 */ /* 0x000fe20000000016 */
[----:B------:R-:W-:Y:S01]  /*f6f0*/  LDS.128 R124, [0x7430] ;  /* 0x00743000ff7c7984 */ /* 0x000fe20000000c00 */
[C---:B------:R-:W-:Y:S02]  /*f700*/  FFMA R70, R10.reuse, R70, R68 ;  /* 0x000000460a467223 */ /* 0x040fe40000000044 */
[----:B------:R-:W-:Y:S02]  /*f710*/  FFMA R129, R10, R129, R59 ;  /* 0x000000810a817223 */ /* 0x000fe4000000003b */
[-C--:B------:R-:W-:Y:S02]  /*f720*/  FFMA R18, R114, R9.reuse, R113 ;  /* 0x0000000972127223 */ /* 0x080fe40000000071 */
[----:B------:R-:W-:-:S02]  /*f730*/  FFMA R6, R90, R9, R6 ;  /* 0x000000095a067223 */ /* 0x000fc40000000006 */
[----:B------:R-:W-:Y:S02]  /*f740*/  FFMA R34, R9, R105, R34 ;  /* 0x0000006909227223 */ /* 0x000fe40000000022 */
[----:B-1----:R-:W-:Y:S01]  /*f750*/  FFMA R51, R120, R9, R51 ;  /* 0x0000000978337223 */ /* 0x002fe20000000033 */
[----:B------:R-:W-:Y:S01]  /*f760*/  @!P6 IADD3 R4, R138, 0xc400, RZ ;  /* 0x0000c4008a04e810 */ /* 0x000fe20007ffe0ff */
[----:B------:R-:W-:Y:S01]  /*f770*/  FFMA R18, R115, R10, R18 ;  /* 0x0000000a73127223 */ /* 0x000fe20000000012 */
[----:B------:R-:W-:Y:S04]  /*f780*/  LDS.128 R116, [0x7bc0] ;  /* 0x007bc000ff747984 */ /* 0x000fe80000000c00 */
[----:B------:R-:W1:Y:S01]  /*f790*/  LDS.128 R112, [0x6ca0] ;  /* 0x006ca000ff707984 */ /* 0x000e620000000c00 */
[----:B0-----:R-:W-:-:S03]  /*f7a0*/  FFMA R59, R8, R71, R70 ;  /* 0x00000047083b7223 */ /* 0x001fc60000000046 */
[----:B------:R-:W0:Y:S01]  /*f7b0*/  LDS.128 R68, [R2.X4+0x3d0] ;  /* 0x0003d00002447984 */ /* 0x000e220000004c00 */
[----:B------:R-:W-:Y:S02]  /*f7c0*/  FFMA R21, R91, R10, R6 ;  /* 0x0000000a5b157223 */ /* 0x000fe40000000006 */
[----:B---3--:R-:W-:Y:S01]  /*f7d0*/  FFMA R47, R100, R9, R47 ;  /* 0x00000009642f7223 */ /* 0x008fe2000000002f */
[----:B------:R-:W3:Y:S01]  /*f7e0*/  LDS.128 R88, [0x6330] ;  /* 0x00633000ff587984 */ /* 0x000ee20000000c00 */
[C---:B------:R-:W-:Y:S02]  /*f7f0*/  FFMA R106, R10.reuse, R106, R34 ;  /* 0x0000006a0a6a7223 */ /* 0x040fe40000000022 */
[C---:B------:R-:W-:Y:S02]  /*f800*/  FFMA R101, R10.reuse, R101, R47 ;  /* 0x000000650a657223 */ /* 0x040fe4000000002f */
[----:B------:R-:W-:Y:S02]  /*f810*/  FFMA R62, R10, R121, R51 ;  /* 0x000000790a3e7223 */ /* 0x000fe40000000033 */
[----:B------:R-:W-:-:S02]  /*f820*/  FFMA R51, R8, R107, R106 ;  /* 0x0000006b08337223 */ /* 0x000fc4000000006a */
[----:B------:R-:W4:Y:S01]  /*f830*/  LDS.128 R104, [0x7f90] ;  /* 0x007f9000ff687984 */ /* 0x000f220000000c00 */
[----:B------:R-:W-:Y:S02]  /*f840*/  FFMA R102, R8, R102, R101 ;  /* 0x0000006608667223 */ /* 0x000fe40000000065 */
[----:B------:R-:W-:Y:S02]  /*f850*/  FFMA R22, R96, R10, R22 ;  /* 0x0000000a60167223 */ /* 0x000fe40000000016 */
[-C--:B------:R-:W-:Y:S02]  /*f860*/  FFMA R3, R86, R9.reuse, R3 ;  /* 0x0000000956037223 */ /* 0x080fe40000000003 */
[----:B------:R-:W-:Y:S02]  /*f870*/  FFMA R7, R94, R9, R7 ;  /* 0x000000095e077223 */ /* 0x000fe40000000007 */
[----:B------:R-:W-:-:S04]  /*f880*/  @!P6 IMAD.WIDE R4, R4, R151, c[0x0][0x160] ;  /* 0x000058000404e625 */ /* 0x000fc800078e0297 */
[----:B------:R-:W-:Y:S01]  /*f890*/  FFMA R34, R8, R97, R22 ;  /* 0x0000006108227223 */ /* 0x000fe20000000016 */
[----:B------:R5:W2:Y:S01]  /*f8a0*/  @!P6 LDG.E.CONSTANT R11, [R4.64] ;  /* 0x00000004040be981 */ /* 0x000aa2000c1e9900 */
[-C--:B------:R-:W-:Y:S02]  /*f8b0*/  FFMA R15, R87, R10.reuse, R3 ;  /* 0x0000000a570f7223 */ /* 0x080fe40000000003 */
[----:B------:R-:W-:Y:S01]  /*f8c0*/  FFMA R3, R95, R10, R7 ;  /* 0x0000000a5f037223 */ /* 0x000fe20000000007 */
[----:B------:R-:W-:Y:S01]  /*f8d0*/  LDS.128 R84, [0x79e0] ;  /* 0x0079e000ff547984 */ /* 0x000fe20000000c00 */
[----:B------:R-:W-:Y:S02]  /*f8e0*/  FFMA R27, R9, R81, R27 ;  /* 0x00000051091b7223 */ /* 0x000fe4000000001b */
[----:B-1----:R-:W-:Y:S01]  /*f8f0*/  FFMA R43, R112, R9, R43 ;  /* 0x00000009702b7223 */ /* 0x002fe2000000002b */
[----:B------:R-:W-:Y:S01]  /*f900*/  LDS.128 R92, [0x7250] ;  /* 0x00725000ff5c7984 */ /* 0x000fe20000000c00 */
[----:B0-----:R-:W-:-:S03]  /*f910*/  FFMA R22, R68, R103, R102 ;  /* 0x0000006744167223 */ /* 0x001fc60000000066 */
[----:B-----5:R-:W-:Y:S04]  /*f920*/  LDS.128 R4, [0x8900] ;  /* 0x00890000ff047984 */ /* 0x020fe80000000c00 */
[----:B------:R-:W0:Y:S01]  /*f930*/  LDS.128 R100, [0x7800] ;  /* 0x00780000ff647984 */ /* 0x000e220000000c00 */
[----:B------:R-:W-:Y:S02]  /*f940*/  FFMA R82, R10, R82, R27 ;  /* 0x000000520a527223 */ /* 0x000fe4000000001b */
[----:B------:R-:W-:Y:S02]  /*f950*/  FFMA R25, R9, R133, R25 ;  /* 0x0000008509197223 */ /* 0x000fe40000000019 */
[----:B------:R-:W-:Y:S02]  /*f960*/  FFMA R112, R8, R83, R82 ;  /* 0x0000005308707223 */ /* 0x000fe40000000052 */
[----:B------:R-:W-:Y:S01]  /*f970*/  FFMA R19, R78, R9, R19 ;  /* 0x000000094e137223 */ /* 0x000fe20000000013 */
[----:B------:R-:W1:Y:S01]  /*f980*/  LDS.128 R80, [0x68e0] ;  /* 0x0068e000ff507984 */ /* 0x000e620000000c00 */
[----:B------:R-:W-:-:S02]  /*f990*/  FFMA R134, R10, R134, R25 ;  /* 0x000000860a867223 */ /* 0x000fc40000000019 */
[----:B------:R-:W-:Y:S02]  /*f9a0*/  FFMA R19, R79, R10, R19 ;  /* 0x0000000a4f137223 */ /* 0x000fe40000000013 */
[----:B------:R-:W-:Y:S01]  /*f9b0*/  FFMA R25, R9, R73, R31 ;  /* 0x0000004909197223 */ /* 0x000fe2000000001f */
[----:B------:R-:W5:Y:S03]  /*f9c0*/  LDS.128 R76, [0x6ac0] ;  /* 0x006ac000ff4c7984 */ /* 0x000f660000000c00 */
[----:B------:R-:W-:-:S04]  /*f9d0*/  FFMA R25, R10, R74, R25 ;  /* 0x0000004a0a197223 */ /* 0x000fc80000000019 */
[----:B------:R-:W-:Y:S02]  /*f9e0*/  FFMA R25, R8, R75, R25 ;  /* 0x0000004b08197223 */ /* 0x000fe40000000019 */
[----:B------:R-:W5:Y:S01]  /*f9f0*/  LDS.128 R72, [0x6150] ;  /* 0x00615000ff487984 */ /* 0x000f620000000c00 */
[----:B---3--:R-:W-:Y:S01]  /*fa00*/  FFMA R30, R88, R10, R30 ;  /* 0x0000000a581e7223 */ /* 0x008fe2000000001e */
[----:B------:R-:W-:Y:S01]  /*fa10*/  MOV R138, R67 ;  /* 0x00000043008a7202 */ /* 0x000fe20000000f00 */
[C---:B----4-:R-:W-:Y:S02]  /*fa20*/  FFMA R15, R8.reuse, R104, R15 ;  /* 0x00000068080f7223 */ /* 0x050fe4000000000f */
[----:B------:R-:W-:Y:S02]  /*fa30*/  FFMA R89, R8, R89, R30 ;  /* 0x0000005908597223 */ /* 0x000fe4000000001e */
[----:B------:R-:W-:Y:S02]  /*fa40*/  FFMA R67, R9, R109, R108 ;  /* 0x0000006d09437223 */ /* 0x000fe4000000006c */
[----:B------:R-:W-:-:S02]  /*fa50*/  FFMA R30, R68, R90, R89 ;  /* 0x0000005a441e7223 */ /* 0x000fc40000000059 */
[----:B------:R-:W-:Y:S02]  /*fa60*/  FFMA R15, R68, R105, R15 ;  /* 0x00000069440f7223 */ /* 0x000fe4000000000f */
[----:B------:R-:W-:Y:S02]  /*fa70*/  FFMA R67, R10, R110, R67 ;  /* 0x0000006e0a437223 */ /* 0x000fe40000000043 */
[-C--:B------:R-:W-:Y:S02]  /*fa80*/  FFMA R30, R91, R69.reuse, R30 ;  /* 0x000000455b1e7223 */ /* 0x080fe4000000001e */
[----:B0-----:R-:W-:Y:S01]  /*fa90*/  FFMA R3, R8, R100, R3 ;  /* 0x0000006408037223 */ /* 0x001fe20000000003 */
[----:B------:R-:W0:Y:S01]  /*faa0*/  LDS.128 R88, [0x7620] ;  /* 0x00762000ff587984 */ /* 0x000e220000000c00 */
[----:B------:R-:W-:Y:S02]  /*fab0*/  FFMA R15, R106, R69, R15 ;  /* 0x000000456a0f7223 */ /* 0x000fe4000000000f */
[----:B------:R-:W-:-:S02]  /*fac0*/  FFMA R67, R8, R111, R67 ;  /* 0x0000006f08437223 */ /* 0x000fc40000000043 */
[----:B------:R-:W-:Y:S01]  /*fad0*/  FFMA R4, R4, R10, R26 ;  /* 0x0000000a04047223 */ /* 0x000fe2000000001a */
[----:B------:R-:W3:Y:S01]  /*fae0*/  LDS.128 R108, [0x7070] ;  /* 0x00707000ff6c7984 */ /* 0x000ee20000000c00 */
[----:B------:R-:W-:Y:S02]  /*faf0*/  FFMA R101, R68, R101, R3 ;  /* 0x0000006544657223 */ /* 0x000fe40000000003 */
[----:B------:R-:W-:Y:S02]  /*fb00*/  FFMA R3, R107, R70, R15 ;  /* 0x000000466b037223 */ /* 0x000fe4000000000f */
[----:B------:R-:W-:Y:S01]  /*fb10*/  FFMA R5, R8, R5, R4 ;  /* 0x0000000508057223 */ /* 0x000fe20000000004 */
[----:B------:R-:W4:Y:S01]  /*fb20*/  LDS.128 R104, [0x8360] ;  /* 0x00836000ff687984 */ /* 0x000f220000000c00 */
[-C--:B------:R-:W-:Y:S02]  /*fb30*/  FFMA R55, R124, R9.reuse, R55 ;  /* 0x000000097c377223 */ /* 0x080fe40000000037 */
[----:B------:R-:W-:-:S02]  /*fb40*/  FFMA R46, R116, R9, R46 ;  /* 0x00000009742e7223 */ /* 0x000fc4000000002e */
[----:B------:R-:W-:Y:S02]  /*fb50*/  FFMA R6, R68, R6, R5 ;  /* 0x0000000644067223 */ /* 0x000fe40000000005 */
[----:B-1----:R-:W-:Y:S02]  /*fb60*/  FFMA R21, R8, R80, R21 ;  /* 0x0000005008157223 */ /* 0x002fe40000000015 */
[C---:B------:R-:W-:Y:S02]  /*fb70*/  FFMA R125, R10.reuse, R125, R55 ;  /* 0x0000007d0a7d7223 */ /* 0x040fe40000000037 */
[----:B------:R-:W-:Y:S02]  /*fb80*/  FFMA R55, R10, R117, R46 ;  /* 0x000000750a377223 */ /* 0x000fe4000000002e */
[----:B------:R-:W-:Y:S02]  /*fb90*/  FFMA R46, R7, R69, R6 ;  /* 0x00000045072e7223 */ /* 0x000fe40000000006 */
[----:B------:R-:W-:Y:S01]  /*fba0*/  FFMA R21, R68, R81, R21 ;  /* 0x0000005144157223 */ /* 0x000fe20000000015 */
[----:B------:R-:W1:Y:S01]  /*fbb0*/  LDS.128 R4, [0x8cd0] ;  /* 0x008cd000ff047984 */ /* 0x000e620000000c00 */
[----:B-----5:R-:W-:-:S02]  /*fbc0*/  FFMA R39, R76, R10, R39 ;  /* 0x0000000a4c277223 */ /* 0x020fc40000000027 */
[----:B------:R-:W-:Y:S02]  /*fbd0*/  FFMA R34, R68, R98, R34 ;  /* 0x0000006244227223 */ /* 0x000fe40000000022 */
[----:B------:R-:W-:Y:S02]  /*fbe0*/  FFMA R35, R92, R10, R35 ;  /* 0x0000000a5c237223 */ /* 0x000fe40000000023 */
[----:B------:R-:W-:Y:S02]  /*fbf0*/  FFMA R21, R82, R69, R21 ;  /* 0x0000004552157223 */ /* 0x000fe40000000015 */
[C---:B------:R-:W-:Y:S02]  /*fc00*/  FFMA R77, R8.reuse, R77, R39 ;  /* 0x0000004d084d7223 */ /* 0x040fe40000000027 */
[----:B------:R-:W-:Y:S02]  /*fc10*/  FFMA R34, R99, R69, R34 ;  /* 0x0000004563227223 */ /* 0x000fe40000000022 */
[----:B------:R-:W-:Y:S01]  /*fc20*/  FFMA R93, R8, R93, R35 ;  /* 0x0000005d085d7223 */ /* 0x000fe20000000023 */
[----:B------:R-:W5:Y:S01]  /*fc30*/  LDS.128 R96, [0x6700] ;  /* 0x00670000ff607984 */ /* 0x000f620000000c00 */
[----:B------:R-:W-:-:S02]  /*fc40*/  FFMA R15, R83, R70, R21 ;  /* 0x00000046530f7223 */ /* 0x000fc40000000015 */
[----:B------:R-:W-:Y:S01]  /*fc50*/  FFMA R35, R68, R78, R77 ;  /* 0x0000004e44237223 */ /* 0x000fe2000000004d */
[----:B------:R-:W1:Y:S01]  /*fc60*/  LDS.128 R80, [0x6520] ;  /* 0x00652000ff507984 */ /* 0x000e620000000c00 */
[----:B------:R-:W-:Y:S02]  /*fc70*/  FFMA R17, R72, R8, R17 ;  /* 0x0000000848117223 */ /* 0x000fe40000000011 */
[----:B------:R-:W-:Y:S02]  /*fc80*/  FFMA R35, R79, R69, R35 ;  /* 0x000000454f237223 */ /* 0x000fe40000000023 */
[----:B------:R-:W-:Y:S01]  /*fc90*/  FFMA R17, R68, R73, R17 ;  /* 0x0000004944117223 */ /* 0x000fe20000000011 */
[----:B------:R-:W1:Y:S01]  /*fca0*/  LDS.128 R76, [0x6e90] ;  /* 0x006e9000ff4c7984 */ /* 0x000e620000000c00 */
[----:B------:R-:W-:Y:S02]  /*fcb0*/  FFMA R23, R84, R10, R23 ;  /* 0x0000000a54177223 */ /* 0x000fe40000000017 */
[----:B------:R-:W-:Y:S01]  /*fcc0*/  FFMA R26, R74, R69, R17 ;  /* 0x000000454a1a7223 */ /* 0x000fe20000000011 */
[----:B------:R-:W-:Y:S01]  /*fcd0*/  ISETP.GT.U32.AND P6, PT, R139, 0x6f, PT ;  /* 0x0000006f8b00780c */ /* 0x000fe20003fc4070 */
[----:B------:R-:W-:-:S02]  /*fce0*/  FFMA R85, R8, R85, R23 ;  /* 0x0000005508557223 */ /* 0x000fc40000000017 */
[----:B------:R-:W-:Y:S02]  /*fcf0*/  FFMA R47, R10, R113, R43 ;  /* 0x000000710a2f7223 */ /* 0x000fe4000000002b */
[----:B------:R-:W-:Y:S02]  /*fd00*/  FFMA R26, R75, R70, R26 ;  /* 0x000000464b1a7223 */ /* 0x000fe4000000001a */
[C---:B------:R-:W-:Y:S01]  /*fd10*/  FFMA R31, R68.reuse, R94, R93 ;  /* 0x0000005e441f7223 */ /* 0x040fe2000000005d */
[----:B------:R-:W5:Y:S01]  /*fd20*/  LDS.128 R72, [0x7db0] ;  /* 0x007db000ff487984 */ /* 0x000f620000000c00 */
[----:B------:R-:W-:Y:S02]  /*fd30*/  FFMA R43, R68, R86, R85 ;  /* 0x00000056442b7223 */ /* 0x000fe40000000055 */
[----:B------:R-:W-:Y:S02]  /*fd40*/  FFMA R130, R8, R130, R129 ;  /* 0x0000008208827223 */ /* 0x000fe40000000081 */
[----:B------:R-:W-:-:S02]  /*fd50*/  FFMA R31, R95, R69, R31 ;  /* 0x000000455f1f7223 */ /* 0x000fc4000000001f */
[----:B------:R-:W-:Y:S01]  /*fd60*/  FFMA R43, R87, R69, R43 ;  /* 0x00000045572b7223 */ /* 0x000fe2000000002b */
[----:B------:R-:W5:Y:S01]  /*fd70*/  LDS.128 R92, [0x8720] ;  /* 0x00872000ff5c7984 */ /* 0x000f620000000c00 */
[C---:B0-----:R-:W-:Y:S02]  /*fd80*/  FFMA R67, R68.reuse, R88, R67 ;  /* 0x0000005844437223 */ /* 0x041fe40000000043 */
[----:B------:R-:W-:Y:S01]  /*fd90*/  FFMA R131, R68, R131, R130 ;  /* 0x0000008344837223 */ /* 0x000fe20000000082 */
[----:B------:R-:W0:Y:S01]  /*fda0*/  LDS.128 R84, [0x8540] ;  /* 0x00854000ff547984 */ /* 0x000e220000000c00 */
[----:B---3--:R-:W-:Y:S02]  /*fdb0*/  FFMA R17, R8, R108, R18 ;  /* 0x0000006c08117223 */ /* 0x008fe40000000012 */
[----:B------:R-:W-:Y:S02]  /*fdc0*/  FFMA R18, R102, R69, R101 ;  /* 0x0000004566127223 */ /* 0x000fe40000000065 */
[----:B------:R-:W-:Y:S01]  /*fdd0*/  FFMA R89, R69, R89, R67 ;  /* 0x0000005945597223 */ /* 0x000fe20000000043 */
[----:B------:R-:W-:Y:S01]  /*fde0*/  MOV R120, R137 ;  /* 0x0000008900787202 */ /* 0x000fe20000000f00 */
[----:B----4-:R-:W-:Y:S01]  /*fdf0*/  FFMA R67, R104, R69, R131 ;  /* 0x0000004568437223 */ /* 0x010fe20000000083 */
[----:B------:R-:W-:Y:S01]  /*fe00*/  @!P6 IADD3 R108, R147, 0xc400, RZ ;  /* 0x0000c400936ce810 */ /* 0x000fe20007ffe0ff */
[----:B------:R-:W-:Y:S01]  /*fe10*/  HFMA2.MMA R10, -RZ, RZ, 0, 0 ;  /* 0x00000000ff0a7435 */ /* 0x000fe200000001ff */
[----:B------:R-:W-:-:S02]  /*fe20*/  FFMA R18, R103, R70, R18 ;  /* 0x0000004667127223 */ /* 0x000fc40000000012 */
[----:B------:R-:W-:Y:S01]  /*fe30*/  FFMA R17, R68, R109, R17 ;  /* 0x0000006d44117223 */ /* 0x000fe20000000011 */
[----:B------:R-:W3:Y:S01]  /*fe40*/  LDS.128 R100, [0x7440] ;  /* 0x00744000ff647984 */ /* 0x000ee20000000c00 */
[----:B------:R-:W-:Y:S01]  /*fe50*/  FFMA R67, R70, R105, R67 ;  /* 0x0000006946437223 */ /* 0x000fe20000000043 */
[----:B------:R-:W-:Y:S01]  /*fe60*/  MOV R105, R120 ;  /* 0x0000007800697202 */ /* 0x000fe20000000f00 */
[C---:B------:R-:W-:Y:S01]  /*fe70*/  FFMA R47, R8.reuse, R114, R47 ;  /* 0x00000072082f7223 */ /* 0x040fe2000000002f */
[----:B------:R-:W-:Y:S01]  /*fe80*/  MOV R114, R142 ;  /* 0x0000008e00727202 */ /* 0x000fe20000000f00 */
[----:B------:R-:W-:Y:S01]  /*fe90*/  FFMA R62, R8, R122, R62 ;  /* 0x0000007a083e7223 */ /* 0x000fe2000000003e */
[----:B------:R-:W-:Y:S01]  /*fea0*/  MOV R122, R143 ;  /* 0x0000008f007a7202 */ /* 0x000fe20000000f00 */
[----:B------:R-:W-:Y:S01]  /*feb0*/  @!P6 IMAD.WIDE R108, R108, R151, c[0x0][0x160] ;  /* 0x000058006c6ce625 */ /* 0x000fe200078e0297 */
[----:B------:R-:W-:Y:S01]  /*fec0*/  MOV R121, R141 ;  /* 0x0000008d00797202 */ /* 0x000fe20000000f00 */
[----:B------:R-:W-:Y:S01]  /*fed0*/  LDS.128 R128, [0x6340] ;  /* 0x00634000ff807984 */ /* 0x000fe20000000c00 */
[----:B------:R-:W-:Y:S01]  /*fee0*/  MOV R120, R140 ;  /* 0x0000008c00787202 */ /* 0x000fe20000000f00 */
[----:B------:R-:W-:-:S02]  /*fef0*/  FFMA R17, R110, R69, R17 ;  /* 0x000000456e117223 */ /* 0x000fc40000000011 */
[----:B------:R-:W4:Y:S01]  /*ff00*/  LDS.128 R140, [0x6ad0] ;  /* 0x006ad000ff8c7984 */ /* 0x000f220000000c00 */
[C---:B-1----:R-:W-:Y:S02]  /*ff10*/  FFMA R4, R68.reuse, R4, R112 ;  /* 0x0000000444047223 */ /* 0x042fe40000000070 */
[----:B------:R-:W-:Y:S01]  /*ff20*/  FFMA R27, R111, R70, R17 ;  /* 0x000000466f1b7223 */ /* 0x000fe20000000011 */
[----:B------:R1:W2:Y:S01]  /*ff30*/  @!P6 LDG.E.CONSTANT R10, [R108.64] ;  /* 0x000000046c0ae981 */ /* 0x0002a2000c1e9900 */
[----:B------:R-:W-:Y:S02]  /*ff40*/  FFMA R5, R69, R5, R4 ;  /* 0x0000000545057223 */ /* 0x000fe40000000004 */
[----:B-----5:R-:W-:Y:S01]  /*ff50*/  FFMA R59, R68, R96, R59 ;  /* 0x00000060443b7223 */ /* 0x020fe2000000003b */
[----:B-1----:R-:W1:Y:S01]  /*ff60*/  LDS.128 R108, [0x6cb0] ;  /* 0x006cb000ff6c7984 */ /* 0x002e620000000c00 */
[----:B------:R-:W-:Y:S02]  /*ff70*/  FFMA R22, R80, R69, R22 ;  /* 0x0000004550167223 */ /* 0x000fe40000000016 */
[----:B------:R-:W-:-:S02]  /*ff80*/  FFMA R6, R70, R6, R5 ;  /* 0x0000000646067223 */ /* 0x000fc40000000005 */
[----:B------:R-:W-:Y:S02]  /*ff90*/  FFMA R97, R69, R97, R59 ;  /* 0x0000006145617223 */ /* 0x000fe4000000003b */
[----:B------:R-:W-:Y:S02]  /*ffa0*/  FFMA R59, R70, R81, R22 ;  /* 0x00000051463b7223 */ /* 0x000fe40000000016 */
[C---:B------:R-:W-:Y:S02]  /*ffb0*/  FFMA R25, R68.reuse, R76, R25 ;  /* 0x0000004c44197223 */ /* 0x040fe40000000019 */
[----:B------:R-:W-:Y:S02]  /*ffc0*/  FFMA R22, R71, R7, R6 ;  /* 0x0000000747167223 */ /* 0x000fe40000000006 */
[----:B------:R-:W5:Y:S01]  /*ffd0*/  LDS.128 R4, [R2.X4+0x3e0] ;  /* 0x0003e00002047984 */ /* 0x000f620000004c00 */
[----:B------:R-:W-:Y:S02]  /*ffe0*/  FFMA R77, R69, R77, R25 ;  /* 0x0000004d454d7223 */ /* 0x000fe40000000019 */
[----:B------:R-:W-:-:S02]  /*fff0*/  FFMA R51, R68, R72, R51 ;  /* 0x0000004844337223 */ /* 0x000fc40000000033 */
[----:B------:R-:W-:Y:S02]  /*10000*/  FFMA R78, R70, R78, R77 ;  /* 0x0000004e464e7223 */ /* 0x000fe4000000004d */
[C---:B------:R-:W-:Y:S02]  /*10010*/  FFMA R9, R8.reuse, R135, R134 ;  /* 0x0000008708097223 */ /* 0x040fe40000000086 */
[C---:B------:R-:W-:Y:S02]  /*10020*/  FFMA R126, R8.reuse, R126, R125 ;  /* 0x0000007e087e7223 */ /* 0x040fe4000000007d */
[C---:B------:R-:W-:Y:S02]  /*10030*/  FFMA R55, R8.reuse, R118, R55 ;  /* 0x0000007608377223 */ /* 0x040fe40000000037 */
[----:B------:R-:W-:Y:S01]  /*10040*/  FFMA R19, R8, R92, R19 ;  /* 0x0000005c08137223 */ /* 0x000fe20000000013 */
[----:B------:R-:W-:Y:S01]  /*10050*/  MOV R113, R138 ;  /* 0x0000008a00717202 */ /* 0x000fe20000000f00 */
[----:B------:R-:W-:Y:S01]  /*10060*/  FFMA R51, R69, R73, R51 ;  /* 0x0000004945337223 */ /* 0x000fe20000000033 */
[----:B------:R-:W-:Y:S01]  /*10070*/  MOV R104, R136 ;  /* 0x0000008800687202 */ /* 0x000fe20000000f00 */
[----:B0-----:R-:W-:Y:S01]  /*10080*/  FFMA R9, R68, R84, R9 ;  /* 0x0000005444097223 */ /* 0x001fe20000000009 */
[----:B------:R-:W-:Y:S01]  /*10090*/  LDS.128 R132, [0x7260] ;  /* 0x00726000ff847984 */ /* 0x000fe20000000c00 */
[----:B------:R-:W-:-:S03]  /*100a0*/  FFMA R21, R71, R79, R78 ;  /* 0x0000004f47157223 */ /* 0x000fc6000000004e */
[----:B------:R-:W0:Y:S01]  /*100b0*/  LDS.128 R76, [0x79f0] ;  /* 0x0079f000ff4c7984 */ /* 0x000e220000000c00 */
[----:B------:R-:W-:Y:S02]  /*100c0*/  FFMA R23, R68, R127, R126 ;  /* 0x0000007f44177223 */ /* 0x000fe4000000007e */
[----:B------:R-:W-:Y:S01]  /*100d0*/  FFMA R74, R70, R74, R51 ;  /* 0x0000004a464a7223 */ /* 0x000fe20000000033 */
[----:B------:R-:W-:Y:S01]  /*100e0*/  LDS.128 R124, [0x8af0] ;  /* 0x008af000ff7c7984 */ /* 0x000fe20000000c00 */
[C---:B------:R-:W-:Y:S02]  /*100f0*/  FFMA R55, R68.reuse, R119, R55 ;  /* 0x0000007744377223 */ /* 0x040fe40000000037 */
[----:B------:R-:W-:Y:S01]  /*10100*/  FFMA R19, R68, R93, R19 ;  /* 0x0000005d44137223 */ /* 0x000fe20000000013 */
[----:B------:R-:W0:Y:S01]  /*10110*/  LDS.128 R116, [0x7bd0] ;  /* 0x007bd000ff747984 */ /* 0x000e220000000c00 */
[----:B------:R-:W-:Y:S02]  /*10120*/  FFMA R9, R69, R85, R9 ;  /* 0x0000005545097223 */ /* 0x000fe40000000009 */
[----:B------:R-:W-:Y:S01]  /*10130*/  FFMA R89, R70, R90, R89 ;  /* 0x0000005a46597223 */ /* 0x000fe20000000059 */
[----:B------:R-:W0:Y:S01]  /*10140*/  LDS.128 R136, [0x8180] ;  /* 0x00818000ff887984 */ /* 0x000e220000000c00 */
[----:B---3--:R-:W-:-:S02]  /*10150*/  FFMA R100, R100, R69, R23 ;  /* 0x0000004564647223 */ /* 0x008fc40000000017 */
[----:B------:R-:W-:Y:S02]  /*10160*/  FFMA R39, R94, R69, R19 ;  /* 0x000000455e277223 */ /* 0x000fe40000000013 */
[C---:B------:R-:W-:Y:S02]  /*10170*/  FFMA R17, R70.reuse, R98, R97 ;  /* 0x0000006246117223 */ /* 0x040fe40000000061 */
[C---:B------:R-:W-:Y:S02]  /*10180*/  FFMA R8, R70.reuse, R86, R9 ;  /* 0x0000005646087223 */ /* 0x040fe40000000009 */
[C---:B------:R-:W-:Y:S02]  /*10190*/  FFMA R23, R71.reuse, R75, R74 ;  /* 0x0000004b47177223 */ /* 0x040fe4000000004a */
[----:B------:R-:W3:Y:S01]  /*101a0*/  LDS.128 R72, [0x8910] ;  /* 0x00891000ff487984 */ /* 0x000ee20000000c00 */
[----:B------:R-:W-:Y:S01]  /*101b0*/  FFMA R59, R71, R82, R59 ;  /* 0x00000052473b7223 */ /* 0x000fe2000000003b */
[----:B------:R-:W-:Y:S01]  /*101c0*/  MOV R80, R114 ;  /* 0x0000007200507202 */ /* 0x000fe20000000f00 */
[----:B------:R-:W-:Y:S01]  /*101d0*/  FFMA R101, R70, R101, R100 ;  /* 0x0000006546657223 */ /* 0x000fe20000000064 */
[----:B------:R-:W-:Y:S01]  /*101e0*/  MOV R81, R121 ;  /* 0x0000007900517202 */ /* 0x000fe20000000f00 */
[----:B----4-:R-:W-:Y:S01]  /*101f0*/  FFMA R35, R140, R70, R35 ;  /* 0x000000468c237223 */ /* 0x010fe20000000023 */
[----:B------:R-:W-:Y:S01]  /*10200*/  MOV R140, R122 ;  /* 0x0000007a008c7202 */ /* 0x000fe20000000f00 */
[C---:B------:R-:W-:Y:S01]  /*10210*/  FFMA R47, R68.reuse, R115, R47 ;  /* 0x00000073442f7223 */ /* 0x040fe2000000002f */
[----:B------:R-:W-:Y:S01]  /*10220*/  MOV R82, R120 ;  /* 0x0000007800527202 */ /* 0x000fe20000000f00 */
[----:B------:R-:W-:Y:S01]  /*10230*/  FFMA R62, R68, R123, R62 ;  /* 0x0000007b443e7223 */ /* 0x000fe2000000003e */
[----:B------:R-:W-:Y:S01]  /*10240*/  MOV R100, R113 ;  /* 0x0000007100647202 */ /* 0x000fe20000000f00 */
[----:B------:R-:W-:Y:S01]  /*10250*/  FFMA R39, R95, R70, R39 ;  /* 0x000000465f277223 */ /* 0x000fe20000000027 */
[----:B------:R-:W-:Y:S01]  /*10260*/  LDS.128 R112, [0x7810] ;  /* 0x00781000ff707984 */ /* 0x000fe20000000c00 */
[----:B------:R-:W-:-:S02]  /*10270*/  FFMA R17, R71, R99, R17 ;  /* 0x0000006347117223 */ /* 0x000fc40000000011 */
[C---:B------:R-:W-:Y:S01]  /*10280*/  FFMA R25, R71.reuse, R91, R89 ;  /* 0x0000005b47197223 */ /* 0x040fe20000000059 */
[----:B------:R-:W-:Y:S01]  /*10290*/  LDS.128 R92, [0x7fa0] ;  /* 0x007fa000ff5c7984 */ /* 0x000fe20000000c00 */
[----:B------:R-:W-:-:S03]  /*102a0*/  FFMA R8, R71, R87, R8 ;  /* 0x0000005747087223 */ /* 0x000fc60000000008 */
[----:B------:R-:W4:Y:S01]  /*102b0*/  LDS.128 R84, [0x6160] ;  /* 0x00616000ff547984 */ /* 0x000f220000000c00 */
[----:B-1----:R-:W-:-:S03]  /*102c0*/  FFMA R47, R108, R69, R47 ;  /* 0x000000456c2f7223 */ /* 0x002fc6000000002f */
[----:B------:R-:W1:Y:S04]  /*102d0*/  LDS.128 R88, [0x7080] ;  /* 0x00708000ff587984 */ /* 0x000e680000000c00 */
[----:B------:R-:W1:Y:S04]  /*102e0*/  LDS.128 R96, [0x68f0] ;  /* 0x0068f000ff607984 */ /* 0x000e680000000c00 */
[----:B------:R-:W1:Y:S01]  /*102f0*/  LDS.128 R120, [0x8730] ;  /* 0x00873000ff787984 */ /* 0x000e620000000c00 */
[----:B------:R-:W-:-:S04]  /*10300*/  FFMA R47, R70, R109, R47 ;  /* 0x0000006d462f7223 */ /* 0x000fc8000000002f */
[----:B------:R-:W-:Y:S01]  /*10310*/  FFMA R51, R71, R110, R47 ;  /* 0x0000006e47337223 */ /* 0x000fe2000000002f */
[----:B------:R-:W-:-:S03]  /*10320*/  ISETP.GT.U32.AND P6, PT, R146, 0x6f, PT ;  /* 0x0000006f9200780c */ /* 0x000fc60003fc4070 */
[----:B-----5:R-:W-:Y:S02]  /*10330*/  FFMA R51, R4, R111, R51 ;  /* 0x0000006f04337223 */ /* 0x020fe40000000033 */
[----:B------:R-:W5:Y:S01]  /*10340*/  LDS.128 R108, [0x6710] ;  /* 0x00671000ff6c7984 */ /* 0x000f620000000c00 */
[----:B0-----:R-:W-:Y:S01]  /*10350*/  FFMA R43, R76, R70, R43 ;  /* 0x000000464c2b7223 */ /* 0x001fe2000000002b */
[----:B------:R-:W-:Y:S01]  /*10360*/  HFMA2.MMA R9, -RZ, RZ, 0, 0 ;  /* 0x00000000ff097435 */ /* 0x000fe200000001ff */
[-C--:B------:R-:W-:Y:S02]  /*10370*/  FFMA R55, R116, R69.reuse, R55 ;  /* 0x0000004574377223 */ /* 0x080fe40000000037 */
[----:B------:R-:W-:-:S03]  /*10380*/  FFMA R124, R124, R69, R62 ;  /* 0x000000457c7c7223 */ /* 0x000fc6000000003e */
[----:B------:R-:W-:Y:S01]  /*10390*/  @!P6 IADD3 R68, R155, 0xc400, RZ ;  /* 0x0000c4009b44e810 */ /* 0x000fe20007ffe0ff */
[----:B------:R-:W-:Y:S02]  /*103a0*/  FFMA R77, R71, R77, R43 ;  /* 0x0000004d474d7223 */ /* 0x000fe4000000002b */
[----:B------:R-:W-:Y:S02]  /*103b0*/  FFMA R19, R128, R70, R30 ;  /* 0x0000004680137223 */ /* 0x000fe4000000001e */
[----:B------:R-:W-:-:S04]  /*103c0*/  @!P6 IMAD.WIDE R68, R68, R151, c[0x0][0x160] ;  /* 0x000058004444e625 */ /* 0x000fc800078e0297 */
[C---:B------:R-:W-:Y:S01]  /*103d0*/  FFMA R55, R70.reuse, R117, R55 ;  /* 0x0000007546377223 */ /* 0x040fe20000000037 */
[----:B------:R0:W2:Y:S01]  /*103e0*/  @!P6 LDG.E.CONSTANT R9, [R68.64] ;  /* 0x000000044409e981 */ /* 0x0000a2000c1e9900 */
[----:B------:R-:W-:Y:S02]  /*103f0*/  FFMA R47, R70, R125, R124 ;  /* 0x0000007d462f7223 */ /* 0x000fe4000000007c */
[-C--:B------:R-:W-:Y:S02]  /*10400*/  FFMA R31, R132, R70.reuse, R31 ;  /* 0x00000046841f7223 */ /* 0x080fe4000000001f */
[-C--:B------:R-:W-:Y:S02]  /*10410*/  FFMA R34, R136, R70.reuse, R34 ;  /* 0x0000004688227223 */ /* 0x080fe40000000022 */
[----:B---3--:R-:W-:Y:S02]  /*10420*/  FFMA R46, R72, R70, R46 ;  /* 0x00000046482e7223 */ /* 0x008fe4000000002e */
[----:B------:R-:W-:-:S02]  /*10430*/  FFMA R30, R4, R78, R77 ;  /* 0x0000004e041e7223 */ /* 0x000fc4000000004d */
[C---:B------:R-:W-:Y:S02]  /*10440*/  FFMA R62, R71.reuse, R102, R101 ;  /* 0x00000066473e7223 */ /* 0x040fe40000000065 */
        /* <DEDUP_REMOVED lines=8> */
[----:B------:R-:W-:Y:S02]  /*104d0*/  FFMA R30, R79, R5, R30 ;  /* 0x000000054f1e7223 */ /* 0x000fe4000000001e */
[-C--:B----4-:R-:W-:Y:S01]  /*104e0*/  FFMA R26, R84, R71.reuse, R26 ;  /* 0x00000047541a7223 */ /* 0x090fe2000000001a */
[----:B------:R-:W3:Y:S01]  /*104f0*/  LDS.128 R76, [0x6ea0] ;  /* 0x006ea000ff4c7984 */ /* 0x000ee20000000c00 */
[----:B-1----:R-:W-:-:S02]  /*10500*/  FFMA R27, R88, R71, R27 ;  /* 0x00000047581b7223 */ /* 0x002fc4000000001b */
[-C--:B------:R-:W-:Y:S02]  /*10510*/  FFMA R3, R92, R71.reuse, R3 ;  /* 0x000000475c037223 */ /* 0x080fe40000000003 */
[-C--:B------:R-:W-:Y:S02]  /*10520*/  FFMA R15, R96, R71.reuse, R15 ;  /* 0x00000047600f7223 */ /* 0x080fe4000000000f */
[-C--:B------:R-:W-:Y:S02]  /*10530*/  FFMA R112, R112, R71.reuse, R18 ;  /* 0x0000004770707223 */ /* 0x080fe40000000012 */
[----:B------:R-:W-:Y:S02]  /*10540*/  FFMA R39, R120, R71, R39 ;  /* 0x0000004778277223 */ /* 0x000fe40000000027 */
[----:B0-----:R-:W0:Y:S01]  /*10550*/  LDS.128 R68, [0x8ce0] ;  /* 0x008ce000ff447984 */ /* 0x001e220000000c00 */
[C---:B------:R-:W-:Y:S01]  /*10560*/  FFMA R35, R4.reuse, R142, R141 ;  /* 0x0000008e04237223 */ /* 0x040fe2000000008d */
        /* <DEDUP_REMOVED lines=8> */
[----:B------:R-:W-:Y:S01]  /*105f0*/  FFMA R3, R4, R93, R3 ;  /* 0x0000005d04037223 */ /* 0x000fe20000000003 */
[----:B------:R-:W-:Y:S01]  /*10600*/  MOV R124, R82 ;  /* 0x00000052007c7202 */ /* 0x000fe20000000f00 */
[----:B------:R-:W-:Y:S01]  /*10610*/  FFMA R89, R90, R5, R89 ;  /* 0x000000055a597223 */ /* 0x000fe20000000059 */
[----:B------:R-:W-:Y:S01]  /*10620*/  MOV R125, R81 ;  /* 0x00000051007d7202 */ /* 0x000fe20000000f00 */
[----:B------:R-:W-:Y:S01]  /*10630*/  FFMA R98, R98, R5, R15 ;  /* 0x0000000562627223 */ /* 0x000fe2000000000f */
[----:B------:R-:W-:Y:S01]  /*10640*/  MOV R128, R80 ;  /* 0x0000005000807202 */ /* 0x000fe20000000f00 */
[----:B------:R-:W-:-:S02]  /*10650*/  FFMA R59, R4, R83, R59 ;  /* 0x00000053043b7223 */ /* 0x000fc4000000003b */
[-C--:B------:R-:W-:Y:S01]  /*10660*/  FFMA R43, R75, R5.reuse, R43 ;  /* 0x000000054b2b7223 */ /* 0x080fe2000000002b */
[----:B------:R-:W4:Y:S01]  /*10670*/  LDS.128 R80, [0x8550] ;  /* 0x00855000ff507984 */ /* 0x000f220000000c00 */
[-C--:B------:R-:W-:Y:S02]  /*10680*/  FFMA R18, R86, R5.reuse, R85 ;  /* 0x0000000556127223 */ /* 0x080fe40000000055 */
[-C--:B------:R-:W-:Y:S01]  /*10690*/  FFMA R3, R94, R5.reuse, R3 ;  /* 0x000000055e037223 */ /* 0x080fe20000000003 */
[----:B------:R-:W4:Y:S01]  /*106a0*/  LDS.128 R72, [0x7dc0] ;  /* 0x007dc000ff487984 */ /* 0x000f220000000c00 */
[----:B------:R-:W-:Y:S01]  /*106b0*/  FFMA R35, R143, R5, R35 ;  /* 0x000000058f237223 */ /* 0x000fe20000000023 */
[----:B------:R-:W-:Y:S01]  /*106c0*/  MOV R143, R100 ;  /* 0x00000064008f7202 */ /* 0x000fe20000000f00 */
[C---:B-----5:R-:W-:Y:S02]  /*106d0*/  FFMA R108, R4.reuse, R108, R17 ;  /* 0x0000006c046c7223 */ /* 0x060fe40000000011 */
[----:B------:R-:W-:-:S02]  /*106e0*/  FFMA R62, R4, R103, R62 ;  /* 0x00000067043e7223 */ /* 0x000fc4000000003e */
[C---:B------:R-:W-:Y:S01]  /*106f0*/  FFMA R46, R4.reuse, R119, R118 ;  /* 0x00000077042e7223 */ /* 0x040fe20000000076 */
[----:B------:R-:W-:Y:S01]  /*10700*/  LDS.128 R100, [0x7be0] ;  /* 0x007be000ff647984 */ /* 0x000fe20000000c00 */
[-C--:B------:R-:W-:Y:S02]  /*10710*/  FFMA R18, R87, R6.reuse, R18 ;  /* 0x0000000657127223 */ /* 0x080fe40000000012 */
[-C--:B------:R-:W-:Y:S01]  /*10720*/  FFMA R15, R91, R6.reuse, R89 ;  /* 0x000000065b0f7223 */ /* 0x080fe20000000059 */
[----:B------:R-:W5:Y:S01]  /*10730*/  LDS.128 R84, [0x6530] ;  /* 0x00653000ff547984 */ /* 0x000f620000000c00 */
[-C--:B------:R-:W-:Y:S02]  /*10740*/  FFMA R3, R95, R6.reuse, R3 ;  /* 0x000000065f037223 */ /* 0x080fe40000000003 */
[----:B------:R-:W-:Y:S01]  /*10750*/  FFMA R17, R99, R6, R98 ;  /* 0x0000000663117223 */ /* 0x000fe20000000062 */
[----:B------:R-:W4:Y:S04]  /*10760*/  LDS.128 R88, [0x7450] ;  /* 0x00745000ff587984 */ /* 0x000f280000000c00 */
[----:B------:R-:W4:Y:S04]  /*10770*/  LDS.128 R92, [0x8370] ;  /* 0x00837000ff5c7984 */ /* 0x000f280000000c00 */
[----:B------:R-:W5:Y:S04]  /*10780*/  LDS.128 R96, [0x6cc0] ;  /* 0x006cc000ff607984 */ /* 0x000f680000000c00 */
[----:B------:R-:W5:Y:S01]  /*10790*/  LDS.128 R116, [0x8b00] ;  /* 0x008b0000ff747984 */ /* 0x000f620000000c00 */
[----:B---3--:R-:W-:-:S02]  /*107a0*/  FFMA R21, R4, R76, R21 ;  /* 0x0000004c04157223 */ /* 0x008fc40000000015 */
[C---:B0-----:R-:W-:Y:S02]  /*107b0*/  FFMA R22, R4.reuse, R68, R22 ;  /* 0x0000004404167223 */ /* 0x041fe40000000016 */
[C---:B------:R-:W-:Y:S02]  /*107c0*/  FFMA R21, R5.reuse, R77, R21 ;  /* 0x0000004d05157223 */ /* 0x040fe40000000015 */
[----:B------:R-:W-:Y:S02]  /*107d0*/  FFMA R22, R5, R69, R22 ;  /* 0x0000004505167223 */ /* 0x000fe40000000016 */
[C---:B------:R-:W-:Y:S02]  /*107e0*/  FFMA R34, R4.reuse, R138, R34 ;  /* 0x0000008a04227223 */ /* 0x040fe40000000022 */
[----:B-1----:R-:W-:Y:S02]  /*107f0*/  FFMA R104, R4, R104, R25 ;  /* 0x0000006804687223 */ /* 0x002fe40000000019 */
[----:B------:R-:W-:-:S02]  /*10800*/  FFMA R21, R6, R78, R21 ;  /* 0x0000004e06157223 */ /* 0x000fc40000000015 */
[----:B------:R-:W-:Y:S02]  /*10810*/  FFMA R70, R6, R70, R22 ;  /* 0x0000004606467223 */ /* 0x000fe40000000016 */
[C---:B------:R-:W-:Y:S02]  /*10820*/  FFMA R31, R4.reuse, R134, R31 ;  /* 0x00000086041f7223 */ /* 0x040fe4000000001f */
[----:B------:R-:W-:Y:S02]  /*10830*/  FFMA R34, R139, R5, R34 ;  /* 0x000000058b227223 */ /* 0x000fe40000000022 */
[----:B------:R-:W-:Y:S01]  /*10840*/  FFMA R55, R4, R121, R39 ;  /* 0x0000007904377223 */ /* 0x000fe20000000027 */
[----:B------:R-:W0:Y:S01]  /*10850*/  LDS.128 R136, [0x7a00] ;  /* 0x007a0000ff887984 */ /* 0x000e220000000c00 */
[----:B------:R-:W-:Y:S02]  /*10860*/  FFMA R105, R5, R105, R104 ;  /* 0x0000006905697223 */ /* 0x000fe40000000068 */
[----:B------:R-:W-:-:S02]  /*10870*/  FFMA R25, R7, R79, R21 ;  /* 0x0000004f07197223 */ /* 0x000fc40000000015 */
[C---:B------:R-:W-:Y:S01]  /*10880*/  FFMA R19, R4.reuse, R130, R19 ;  /* 0x0000008204137223 */ /* 0x040fe20000000013 */
[----:B------:R-:W-:Y:S01]  /*10890*/  ISETP.GT.U32.AND P6, PT, R165, 0x6f, PT ;  /* 0x0000006fa500780c */ /* 0x000fe20003fc4070 */
[C---:B------:R-:W-:Y:S01]  /*108a0*/  FFMA R47, R4.reuse, R127, R47 ;  /* 0x0000007f042f7223 */ /* 0x040fe2000000002f */
[----:B------:R-:W-:Y:S01]  /*108b0*/  LDS.128 R76, [0x7820] ;  /* 0x00782000ff4c7984 */ /* 0x000fe20000000c00 */
[C---:B------:R-:W-:Y:S02]  /*108c0*/  FFMA R112, R4.reuse, R113, R112 ;  /* 0x0000007104707223 */ /* 0x040fe40000000070 */
[C---:B----4-:R-:W-:Y:S02]  /*108d0*/  FFMA R8, R4.reuse, R80, R8 ;  /* 0x0000005004087223 */ /* 0x050fe40000000008 */
[----:B------:R-:W-:Y:S02]  /*108e0*/  FFMA R23, R4, R72, R23 ;  /* 0x0000004804177223 */ /* 0x000fe40000000017 */
[----:B------:R-:W-:-:S02]  /*108f0*/  FFMA R21, R7, R71, R70 ;  /* 0x0000004707157223 */ /* 0x000fc40000000046 */
[----:B------:R-:W1:Y:S01]  /*10900*/  LDS.128 R68, [0x8920] ;  /* 0x00892000ff447984 */ /* 0x000e620000000c00 */
[-C--:B------:R-:W-:Y:S02]  /*10910*/  FFMA R31, R135, R5.reuse, R31 ;  /* 0x00000005871f7223 */ /* 0x080fe4000000001f */
[-C--:B------:R-:W-:Y:S01]  /*10920*/  FFMA R55, R122, R5.reuse, R55 ;  /* 0x000000057a377223 */ /* 0x080fe20000000037 */
[----:B------:R-:W3:Y:S01]  /*10930*/  LDS.128 R132, [0x6ae0] ;  /* 0x006ae000ff847984 */ /* 0x000ee20000000c00 */
[----:B------:R-:W-:Y:S02]  /*10940*/  FFMA R27, R6, R106, R105 ;  /* 0x0000006a061b7223 */ /* 0x000fe40000000069 */
[----:B------:R-:W-:Y:S02]  /*10950*/  FFMA R19, R131, R5, R19 ;  /* 0x0000000583137223 */ /* 0x000fe40000000013 */
[----:B------:R-:W-:Y:S02]  /*10960*/  FFMA R109, R5, R109, R108 ;  /* 0x0000006d056d7223 */ /* 0x000fe4000000006c */
[----:B------:R-:W-:-:S02]  /*10970*/  FFMA R39, R114, R5, R112 ;  /* 0x0000000572277223 */ /* 0x000fc40000000070 */
[C---:B------:R-:W-:Y:S02]  /*10980*/  FFMA R8, R5.reuse, R81, R8 ;  /* 0x0000005105087223 */ /* 0x040fe40000000008 */
[----:B------:R-:W-:Y:S02]  /*10990*/  FFMA R23, R5, R73, R23 ;  /* 0x0000004905177223 */ /* 0x000fe40000000017 */
[-C--:B-----5:R-:W-:Y:S02]  /*109a0*/  FFMA R59, R84, R5.reuse, R59 ;  /* 0x00000005543b7223 */ /* 0x0a0fe4000000003b */
[-C--:B------:R-:W-:Y:S02]  /*109b0*/  FFMA R62, R88, R5.reuse, R62 ;  /* 0x00000005583e7223 */ /* 0x080fe4000000003e */
[-C--:B------:R-:W-:Y:S02]  /*109c0*/  FFMA R92, R92, R5.reuse, R67 ;  /* 0x000000055c5c7223 */ /* 0x080fe40000000043 */
[----:B------:R-:W-:-:S02]  /*109d0*/  FFMA R51, R96, R5, R51 ;  /* 0x0000000560337223 */ /* 0x000fc40000000033 */
[-C--:B------:R-:W-:Y:S02]  /*109e0*/  FFMA R100, R100, R5.reuse, R46 ;  /* 0x0000000564647223 */ /* 0x080fe4000000002e */
[----:B------:R-:W-:Y:S02]  /*109f0*/  FFMA R116, R116, R5, R47 ;  /* 0x0000000574747223 */ /* 0x000fe4000000002f */
[----:B------:R-:W4:Y:S01]  /*10a00*/  LDS.64 R4, [R2.X4+0x3f0] ;  /* 0x0003f00002047984 */ /* 0x000f220000004a00 */
[----:B------:R-:W-:Y:S02]  /*10a10*/  FFMA R55, R123, R6, R55 ;  /* 0x000000067b377223 */ /* 0x000fe40000000037 */
[----:B------:R-:W-:Y:S01]  /*10a20*/  FFMA R27, R7, R107, R27 ;  /* 0x0000006b071b7223 */ /* 0x000fe2000000001b */
[----:B------:R-:W5:Y:S04]  /*10a30*/  LDS.128 R120, [0x6350] ;  /* 0x00635000ff787984 */ /* 0x000f680000000c00 */
[----:B------:R-:W5:Y:S01]  /*10a40*/  LDS.128 R104, [0x6170] ;  /* 0x00617000ff687984 */ /* 0x000f620000000c00 */
[----:B------:R-:W-:Y:S01]  /*10a50*/  MOV R113, R125 ;  /* 0x0000007d00717202 */ /* 0x000fe20000000f00 */
[----:B------:R-:W-:-:S02]  /*10a60*/  FFMA R67, R6, R89, R62 ;  /* 0x0000005906437223 */ /* 0x000fc4000000003e */
[C---:B------:R-:W-:Y:S02]  /*10a70*/  FFMA R8, R6.reuse, R82, R8 ;  /* 0x0000005206087223 */ /* 0x040fe40000000008 */
[----:B------:R-:W-:Y:S01]  /*10a80*/  FFMA R62, R6, R93, R92 ;  /* 0x0000005d063e7223 */ /* 0x000fe2000000005c */
[----:B------:R-:W-:Y:S01]  /*10a90*/  MOV R108, R124 ;  /* 0x0000007c006c7202 */ /* 0x000fe20000000f00 */
[----:B0-----:R-:W-:Y:S01]  /*10aa0*/  FFMA R30, R136, R6, R30 ;  /* 0x00000006881e7223 */ /* 0x001fe2000000001e */
[----:B------:R-:W-:Y:S01]  /*10ab0*/  MOV R84, R128 ;  /* 0x0000008000547202 */ /* 0x000fe20000000f00 */
[C---:B------:R-:W-:Y:S01]  /*10ac0*/  FFMA R26, R6.reuse, R110, R109 ;  /* 0x0000006e061a7223 */ /* 0x040fe2000000006d */
[----:B------:R-:W-:Y:S01]  /*10ad0*/  MOV R136, R113 ;  /* 0x0000007100887202 */ /* 0x000fe20000000f00 */
[----:B------:R-:W-:Y:S01]  /*10ae0*/  FFMA R39, R115, R6, R39 ;  /* 0x0000000673277223 */ /* 0x000fe20000000027 */
[----:B------:R-:W0:Y:S01]  /*10af0*/  LDS.128 R124, [0x7270] ;  /* 0x00727000ff7c7984 */ /* 0x000e220000000c00 */
[----:B------:R-:W-:Y:S01]  /*10b00*/  FFMA R23, R6, R74, R23 ;  /* 0x0000004a06177223 */ /* 0x000fe20000000017 */
[----:B------:R-:W-:Y:S01]  /*10b10*/  @!P6 IADD3 R46, R163, 0xc400, RZ ;  /* 0x0000c400a32ee810 */ /* 0x000fe20007ffe0ff */
[C---:B------:R-:W-:Y:S01]  /*10b20*/  FFMA R22, R7.reuse, R83, R8 ;  /* 0x0000005307167223 */ /* 0x040fe20000000008 */
[----:B------:R-:W0:Y:S01]  /*10b30*/  LDS.128 R128, [0x8190] ;  /* 0x00819000ff807984 */ /* 0x000e220000000c00 */
[----:B------:R-:W-:Y:S01]  /*10b40*/  FFMA R62, R7, R94, R62 ;  /* 0x0000005e073e7223 */ /* 0x000fe2000000003e */
[----:B------:R-:W-:Y:S01]  /*10b50*/  HFMA2.MMA R8, -RZ, RZ, 0, 0 ;  /* 0x00000000ff087435 */ /* 0x000fe200000001ff */
[-C--:B-1----:R-:W-:Y:S01]  /*10b60*/  FFMA R43, R68, R6.reuse, R43 ;  /* 0x00000006442b7223 */ /* 0x082fe2000000002b */
[----:B------:R-:W1:Y:S01]  /*10b70*/  LDS.128 R112, [0x7fb0] ;  /* 0x007fb000ff707984 */ /* 0x000e620000000c00 */
[----:B---3--:R-:W-:Y:S01]  /*10b80*/  FFMA R35, R132, R6, R35 ;  /* 0x0000000684237223 */ /* 0x008fe20000000023 */
[----:B------:R-:W-:-:S02]  /*10b90*/  MOV R132, R108 ;  /* 0x0000006c00847202 */ /* 0x000fc40000000f00 */
[----:B------:R-:W3:Y:S01]  /*10ba0*/  LDS.128 R80, [0x6900] ;  /* 0x00690000ff507984 */ /* 0x000ee20000000c00 */
[C---:B------:R-:W-:Y:S02]  /*10bb0*/  FFMA R26, R7.reuse, R111, R26 ;  /* 0x0000006f071a7223 */ /* 0x040fe4000000001a */
[C---:B------:R-:W-:Y:S01]  /*10bc0*/  FFMA R23, R7.reuse, R75, R23 ;  /* 0x0000004b07177223 */ /* 0x040fe20000000017 */
[----:B------:R-:W0:Y:S01]  /*10bd0*/  LDS.128 R108, [0x7090] ;  /* 0x00709000ff6c7984 */ /* 0x000e220000000c00 */
[----:B------:R-:W-:Y:S02]  /*10be0*/  FFMA R51, R6, R97, R51 ;  /* 0x0000006106337223 */ /* 0x000fe40000000033 */
[----:B------:R-:W-:Y:S01]  /*10bf0*/  FFMA R69, R7, R69, R43 ;  /* 0x0000004507457223 */ /* 0x000fe2000000002b */
[----:B------:R-:W0:Y:S01]  /*10c00*/  LDS.128 R72, [0x8740] ;  /* 0x00874000ff487984 */ /* 0x000e220000000c00 */
[----:B----4-:R-:W-:Y:S02]  /*10c10*/  FFMA R62, R4, R95, R62 ;  /* 0x0000005f043e7223 */ /* 0x010fe4000000003e */
[----:B------:R-:W-:Y:S01]  /*10c20*/  FFMA R59, R6, R85, R59 ;  /* 0x00000055063b7223 */ /* 0x000fe2000000003b */
[----:B------:R-:W4:Y:S01]  /*10c30*/  LDS.128 R92, [0x8560] ;  /* 0x00856000ff5c7984 */ /* 0x000f220000000c00 */
[----:B------:R-:W-:-:S04]  /*10c40*/  @!P6 IMAD.WIDE R46, R46, R151, c[0x0][0x160] ;  /* 0x000058002e2ee625 */ /* 0x000fc800078e0297 */
[----:B-----5:R-:W-:Y:S01]  /*10c50*/  FFMA R19, R120, R6, R19 ;  /* 0x0000000678137223 */ /* 0x020fe20000000013 */
[----:B------:R5:W2:Y:S01]  /*10c60*/  @!P6 LDG.E.CONSTANT R8, [R46.64] ;  /* 0x000000042e08e981 */ /* 0x000aa2000c1e9900 */
[----:B------:R-:W-:Y:S02]  /*10c70*/  FFMA R18, R104, R7, R18 ;  /* 0x0000000768127223 */ /* 0x000fe40000000012 */
[C---:B------:R-:W-:Y:S02]  /*10c80*/  FFMA R98, R7.reuse, R98, R51 ;  /* 0x0000006207627223 */ /* 0x040fe40000000033 */
[C---:B------:R-:W-:Y:S02]  /*10c90*/  FFMA R133, R7.reuse, R133, R35 ;  /* 0x0000008507857223 */ /* 0x040fe40000000023 */
[----:B------:R-:W-:Y:S02]  /*10ca0*/  FFMA R51, R4, R70, R69 ;  /* 0x0000004604337223 */ /* 0x000fe40000000045 */
[----:B------:R-:W-:-:S02]  /*10cb0*/  FFMA R59, R7, R86, R59 ;  /* 0x00000056073b7223 */ /* 0x000fc4000000003b */
[----:B------:R-:W-:Y:S02]  /*10cc0*/  FFMA R121, R7, R121, R19 ;  /* 0x0000007907797223 */ /* 0x000fe40000000013 */
[C---:B------:R-:W-:Y:S02]  /*10cd0*/  FFMA R105, R4.reuse, R105, R18 ;  /* 0x0000006904697223 */ /* 0x040fe40000000012 */
[C---:B-----5:R-:W-:Y:S01]  /*10ce0*/  FFMA R46, R4.reuse, R134, R133 ;  /* 0x00000086042e7223 */ /* 0x060fe20000000085 */
[----:B------:R-:W5:Y:S01]  /*10cf0*/  LDS.64 R18, [R2.X4+0x438] ;  /* 0x0004380002127984 */ /* 0x000f620000004a00 */
[----:B------:R-:W-:Y:S01]  /*10d00*/  FFMA R51, R71, R5, R51 ;  /* 0x0000000547337223 */ /* 0x000fe20000000033 */
[----:B------:R-:W-:Y:S01]  /*10d10*/  MOV R133, R84 ;  /* 0x0000005400857202 */ /* 0x000fe20000000f00 */
[----:B------:R-:W-:Y:S01]  /*10d20*/  FFMA R59, R4, R87, R59 ;  /* 0x00000057043b7223 */ /* 0x000fe2000000003b */
[----:B------:R-:W4:Y:S04]  /*10d30*/  LDS.128 R68, [0x8cf0] ;  /* 0x008cf000ff447984 */ /* 0x000f280000000c00 */
[----:B------:R-:W5:Y:S01]  /*10d40*/  LDS.128 R84, [0x7dd0] ;  /* 0x007dd000ff547984 */ /* 0x000f620000000c00 */
[----:B------:R-:W-:Y:S01]  /*10d50*/  ISETP.GT.U32.AND P6, PT, R162, 0x6f, PT ;  /* 0x0000006fa200780c */ /* 0x000fe20003fc4070 */
[----:B------:R-:W-:-:S02]  /*10d60*/  FFMA R100, R6, R101, R100 ;  /* 0x0000006506647223 */ /* 0x000fc40000000064 */
[----:B------:R-:W-:Y:S02]  /*10d70*/  FFMA R116, R6, R117, R116 ;  /* 0x0000007506747223 */ /* 0x000fe40000000074 */
[-C--:B0-----:R-:W-:Y:S02]  /*10d80*/  FFMA R31, R124, R6.reuse, R31 ;  /* 0x000000067c1f7223 */ /* 0x081fe4000000001f */
[----:B------:R-:W-:Y:S02]  /*10d90*/  FFMA R34, R128, R6, R34 ;  /* 0x0000000680227223 */ /* 0x000fe40000000022 */
[----:B------:R-:W-:Y:S02]  /*10da0*/  FFMA R137, R7, R137, R30 ;  /* 0x0000008907897223 */ /* 0x000fe4000000001e */
[-C--:B-1----:R-:W-:Y:S02]  /*10db0*/  FFMA R3, R112, R7.reuse, R3 ;  /* 0x0000000770037223 */ /* 0x082fe40000000003 */
[-C--:B---3--:R-:W-:Y:S01]  /*10dc0*/  FFMA R17, R80, R7.reuse, R17 ;  /* 0x0000000750117223 */ /* 0x088fe20000000011 */
[----:B------:R-:W-:Y:S01]  /*10dd0*/  @!P6 IADD3 R30, R161, 0xc400, RZ ;  /* 0x0000c400a11ee810 */ /* 0x000fe20007ffe0ff */
        /* <DEDUP_REMOVED lines=8> */
[C---:B------:R-:W-:Y:S01]  /*10e60*/  FFMA R3, R4.reuse, R113, R3 ;  /* 0x0000007104037223 */ /* 0x040fe20000000003 */
[----:B------:R-:W-:Y:S01]  /*10e70*/  CS2R R6, SRZ ;  /* 0x0000000000067805 */ /* 0x000fe2000001ff00 */
[C---:B------:R-:W-:Y:S02]  /*10e80*/  FFMA R17, R4.reuse, R81, R17 ;  /* 0x0000005104117223 */ /* 0x040fe40000000011 */
[----:B----4-:R-:W-:Y:S02]  /*10e90*/  FFMA R22, R4, R92, R22 ;  /* 0x0000005c04167223 */ /* 0x010fe40000000016 */
[----:B------:R-:W-:-:S04]  /*10ea0*/  @!P6 IMAD.WIDE R30, R30, R151, c[0x0][0x160] ;  /* 0x000058001e1ee625 */ /* 0x000fc800078e0297 */
[----:B------:R-:W-:Y:S01]  /*10eb0*/  FFMA R39, R4, R77, R39 ;  /* 0x0000004d04277223 */ /* 0x000fe20000000027 */
[----:B------:R5:W3:Y:S01]  /*10ec0*/  @!P6 LDG.E.CONSTANT R7, [R30.64] ;  /* 0x000000041e07e981 */ /* 0x000ae2000c1e9900 */
[-C--:B------:R-:W-:Y:S02]  /*10ed0*/  FFMA R3, R114, R5.reuse, R3 ;  /* 0x0000000572037223 */ /* 0x080fe40000000003 */
[----:B------:R-:W-:Y:S02]  /*10ee0*/  FFMA R17, R82, R5, R17 ;  /* 0x0000000552117223 */ /* 0x000fe40000000011 */
[----:B------:R-:W-:Y:S01]  /*10ef0*/  FFMA R93, R5, R93, R22 ;  /* 0x0000005d055d7223 */ /* 0x000fe20000000016 */
[----:B------:R-:W-:Y:S01]  /*10f00*/  @!P2 IADD3 R22, R153, 0xc400, RZ ;  /* 0x0000c4009916a810 */ /* 0x000fe20007ffe0ff */
[----:B------:R-:W-:Y:S02]  /*10f10*/  FFMA R109, R4, R109, R15 ;  /* 0x0000006d046d7223 */ /* 0x000fe4000000000f */
[----:B------:R-:W-:-:S02]  /*10f20*/  FFMA R15, R78, R5, R39 ;  /* 0x000000054e0f7223 */ /* 0x000fc40000000027 */
[C---:B-----5:R-:W-:Y:S02]  /*10f30*/  FFMA R30, R18.reuse, R115, R3 ;  /* 0x00000073121e7223 */ /* 0x060fe40000000003 */
[----:B------:R-:W-:Y:S01]  /*10f40*/  FFMA R3, R18, R83, R17 ;  /* 0x0000005312037223 */ /* 0x000fe20000000011 */
[----:B------:R-:W-:Y:S01]  /*10f50*/  LDS.128 R112, [0x7280] ;  /* 0x00728000ff707984 */ /* 0x000fe20000000c00 */
[C---:B------:R-:W-:Y:S02]  /*10f60*/  FFMA R68, R4.reuse, R68, R21 ;  /* 0x0000004404447223 */ /* 0x040fe40000000015 */
[C---:B------:R-:W-:Y:S01]  /*10f70*/  FFMA R55, R4.reuse, R73, R55 ;  /* 0x0000004904377223 */ /* 0x040fe20000000037 */
[----:B------:R-:W0:Y:S01]  /*10f80*/  LDS.128 R80, [0x6540] ;  /* 0x00654000ff507984 */ /* 0x000e220000000c00 */
[----:B------:R-:W-:Y:S02]  /*10f90*/  FFMA R84, R4, R84, R23 ;  /* 0x0000005404547223 */ /* 0x000fe40000000017 */
[----:B------:R-:W-:-:S02]  /*10fa0*/  FFMA R15, R18, R79, R15 ;  /* 0x0000004f120f7223 */ /* 0x000fc4000000000f */
[----:B------:R-:W-:Y:S01]  /*10fb0*/  @!P2 IMAD.WIDE R22, R22, R151, c[0x0][0x160] ;  /* 0x000058001616a625 */ /* 0x000fe200078e0297 */
[----:B------:R-:W1:Y:S03]  /*10fc0*/  LDS.128 R76, [0x7460] ;  /* 0x00746000ff4c7984 */ /* 0x000e660000000c00 */
[C---:B------:R-:W-:Y:S01]  /*10fd0*/  FFMA R43, R4.reuse, R130, R129 ;  /* 0x00000082042b7223 */ /* 0x040fe20000000081 */
[----:B------:R4:W5:Y:S01]  /*10fe0*/  @!P2 LDG.E.CONSTANT R6, [R22.64] ;  /* 0x000000041606a981 */ /* 0x000962000c1e9900 */
[C---:B------:R-:W-:Y:S02]  /*10ff0*/  FFMA R128, R4.reuse, R99, R98 ;  /* 0x0000006304807223 */ /* 0x040fe40000000062 */
[----:B------:R-:W-:Y:S01]  /*11000*/  FFMA R129, R4, R103, R102 ;  /* 0x0000006704817223 */ /* 0x000fe20000000066 */
[----:B------:R-:W1:Y:S01]  /*11010*/  LDS.128 R96, [0x7640] ;  /* 0x00764000ff607984 */ /* 0x000e620000000c00 */
[----:B------:R-:W-:-:S02]  /*11020*/  FFMA R68, R5, R69, R68 ;  /* 0x0000004505447223 */ /* 0x000fc40000000044 */
[----:B------:R-:W-:Y:S01]  /*11030*/  FFMA R55, R74, R5, R55 ;  /* 0x000000054a377223 */ /* 0x000fe20000000037 */
[----:B------:R-:W1:Y:S01]  /*11040*/  LDS.128 R100, [0x6720] ;  /* 0x00672000ff647984 */ /* 0x000e620000000c00 */
[C---:B------:R-:W-:Y:S02]  /*11050*/  FFMA R34, R4.reuse, R122, R121 ;  /* 0x0000007a04227223 */ /* 0x040fe40000000079 */
[----:B------:R-:W-:Y:S02]  /*11060*/  FFMA R35, R4, R126, R125 ;  /* 0x0000007e04237223 */ /* 0x000fe4000000007d */
[----:B----4-:R-:W-:Y:S02]  /*11070*/  FFMA R22, R18, R70, R68 ;  /* 0x0000004612167223 */ /* 0x010fe40000000044 */
[----:B------:R-:W-:Y:S02]  /*11080*/  FFMA R67, R4, R91, R67 ;  /* 0x0000005b04437223 */ /* 0x000fe40000000043 */
[----:B------:R-:W-:Y:S01]  /*11090*/  FFMA R17, R18, R75, R55 ;  /* 0x0000004b12117223 */ /* 0x000fe20000000037 */
[----:B------:R-:W4:Y:S01]  /*110a0*/  LDS.128 R88, [0x6eb0] ;  /* 0x006eb000ff587984 */ /* 0x000f220000000c00 */
[----:B------:R-:W-:-:S02]  /*110b0*/  FFMA R130, R4, R119, R118 ;  /* 0x0000007704827223 */ /* 0x000fc40000000076 */
[-C--:B------:R-:W-:Y:S01]  /*110c0*/  FFMA R34, R123, R5.reuse, R34 ;  /* 0x000000057b227223 */ /* 0x080fe20000000022 */
[----:B------:R-:W4:Y:S01]  /*110d0*/  LDS.128 R72, [0x8380] ;  /* 0x00838000ff487984 */ /* 0x000f220000000c00 */
[----:B------:R-:W-:Y:S02]  /*110e0*/  FFMA R35, R127, R5, R35 ;  /* 0x000000057f237223 */ /* 0x000fe40000000023 */
[----:B------:R-:W-:Y:S01]  /*110f0*/  FFMA R22, R71, R19, R22 ;  /* 0x0000001347167223 */ /* 0x000fe20000000016 */
[----:B------:R-:W4:Y:S04]  /*11100*/  LDS.128 R116, [0x6cd0] ;  /* 0x006cd000ff747984 */ /* 0x000f280000000c00 */
[----:B------:R-:W4:Y:S04]  /*11110*/  LDS.128 R120, [0x7bf0] ;  /* 0x007bf000ff787984 */ /* 0x000f280000000c00 */
[----:B------:R-:W4:Y:S04]  /*11120*/  LDS.128 R124, [0x8b10] ;  /* 0x008b1000ff7c7984 */ /* 0x000f280000000c00 */
[----:B------:R-:W4:Y:S01]  /*11130*/  LDS.128 R68, [R2.X4+0x440] ;  /* 0x0004400002447984 */ /* 0x000f220000004c00 */
[----:B0-----:R-:W-:-:S02]  /*11140*/  FFMA R59, R80, R5, R59 ;  /* 0x00000005503b7223 */ /* 0x001fc4000000003b */
[----:B-1----:R-:W-:Y:S02]  /*11150*/  FFMA R67, R76, R5, R67 ;  /* 0x000000054c437223 */ /* 0x002fe40000000043 */
[----:B------:R-:W-:Y:S02]  /*11160*/  FFMA R59, R18, R81, R59 ;  /* 0x00000051123b7223 */ /* 0x000fe4000000003b */
[----:B------:R-:W-:Y:S02]  /*11170*/  FFMA R27, R4, R96, R27 ;  /* 0x00000060041b7223 */ /* 0x000fe4000000001b */
[-C--:B------:R-:W-:Y:S02]  /*11180*/  FFMA R110, R110, R5.reuse, R109 ;  /* 0x000000056e6e7223 */ /* 0x080fe4000000006d */
[----:B------:R-:W-:Y:S02]  /*11190*/  FFMA R26, R4, R100, R26 ;  /* 0x00000064041a7223 */ /* 0x000fe4000000001a */
[----:B------:R-:W-:-:S02]  /*111a0*/  FFMA R106, R106, R5, R105 ;  /* 0x000000056a6a7223 */ /* 0x000fc40000000069 */
[----:B------:R-:W-:Y:S02]  /*111b0*/  FFMA R67, R18, R77, R67 ;  /* 0x0000004d12437223 */ /* 0x000fe40000000043 */
[C---:B------:R-:W-:Y:S02]  /*111c0*/  FFMA R101, R5.reuse, R101, R26 ;  /* 0x0000006505657223 */ /* 0x040fe4000000001a */
[----:B------:R-:W-:Y:S02]  /*111d0*/  FFMA R97, R5, R97, R27 ;  /* 0x0000006105617223 */ /* 0x000fe4000000001b */
[----:B------:R-:W-:Y:S02]  /*111e0*/  FFMA R59, R82, R19, R59 ;  /* 0x00000013523b7223 */ /* 0x000fe4000000003b */
[----:B----4-:R-:W-:Y:S02]  /*111f0*/  FFMA R25, R4, R88, R25 ;  /* 0x0000005804197223 */ /* 0x010fe40000000019 */
[----:B------:R-:W-:Y:S01]  /*11200*/  FFMA R55, R72, R5, R62 ;  /* 0x0000000548377223 */ /* 0x000fe2000000003e */
[----:B------:R-:W-:Y:S01]  /*11210*/  @!P3 IADD3 R72, R157, 0xc400, RZ ;  /* 0x0000c4009d48b810 */ /* 0x000fe20007ffe0ff */
[----:B------:R-:W-:-:S02]  /*11220*/  FFMA R47, R4, R138, R137 ;  /* 0x0000008a042f7223 */ /* 0x000fc40000000089 */
[----:B------:R-:W-:Y:S02]  /*11230*/  FFMA R39, R18, R111, R110 ;  /* 0x0000006f12277223 */ /* 0x000fe4000000006e */
[----:B------:R-:W-:Y:S01]  /*11240*/  FFMA R78, R78, R19, R67 ;  /* 0x000000134e4e7223 */ /* 0x000fe20000000043 */
[----:B------:R-:W0:Y:S01]  /*11250*/  LDS.128 R108, [0x81a0] ;  /* 0x0081a000ff6c7984 */ /* 0x000e220000000c00 */
[----:B------:R-:W-:Y:S02]  /*11260*/  FFMA R43, R131, R5, R43 ;  /* 0x00000005832b7223 */ /* 0x000fe4000000002b */
[----:B------:R-:W-:Y:S02]  /*11270*/  FFMA R31, R18, R107, R106 ;  /* 0x0000006b121f7223 */ /* 0x000fe4000000006a */
[-C--:B------:R-:W-:Y:S01]  /*11280*/  FFMA R67, R116, R5.reuse, R128 ;  /* 0x0000000574437223 */ /* 0x080fe20000000080 */
[----:B------:R-:W-:Y:S01]  /*11290*/  LDS.128 R104, [0x6af0] ;  /* 0x006af000ff687984 */ /* 0x000fe20000000c00 */
[----:B------:R-:W-:-:S02]  /*112a0*/  FFMA R120, R120, R5, R129 ;  /* 0x0000000578787223 */ /* 0x000fc40000000081 */
[----:B------:R-:W-:Y:S02]  /*112b0*/  FFMA R124, R124, R5, R130 ;  /* 0x000000057c7c7223 */ /* 0x000fe40000000082 */
[C---:B------:R-:W-:Y:S01]  /*112c0*/  FFMA R27, R18.reuse, R102, R101 ;  /* 0x00000066121b7223 */ /* 0x040fe20000000065 */
[----:B------:R-:W1:Y:S01]  /*112d0*/  LDS.128 R128, [0x6360] ;  /* 0x00636000ff807984 */ /* 0x000e620000000c00 */
[----:B------:R-:W-:Y:S02]  /*112e0*/  FFMA R26, R18, R98, R97 ;  /* 0x00000062121a7223 */ /* 0x000fe40000000061 */
[C---:B------:R-:W-:Y:S02]  /*112f0*/  FFMA R84, R5.reuse, R85, R84 ;  /* 0x0000005505547223 */ /* 0x040fe40000000054 */
[----:B------:R-:W-:Y:S02]  /*11300*/  FFMA R59, R68, R83, R59 ;  /* 0x00000053443b7223 */ /* 0x000fe4000000003b */
[----:B------:R-:W-:Y:S01]  /*11310*/  FFMA R89, R5, R89, R25 ;  /* 0x0000005905597223 */ /* 0x000fe20000000019 */
[----:B------:R-:W4:Y:S01]  /*11320*/  LDS.128 R80, [0x6910] ;  /* 0x00691000ff507984 */ /* 0x000f220000000c00 */
[----:B------:R-:W-:-:S02]  /*11330*/  FFMA R55, R18, R73, R55 ;  /* 0x0000004912377223 */ /* 0x000fc40000000037 */
[-C--:B------:R-:W-:Y:S02]  /*11340*/  FFMA R46, R135, R5.reuse, R46 ;  /* 0x00000005872e7223 */ /* 0x080fe4000000002e */
[----:B------:R-:W-:Y:S02]  /*11350*/  FFMA R47, R139, R5, R47 ;  /* 0x000000058b2f7223 */ /* 0x000fe4000000002f */
[----:B------:R-:W-:Y:S01]  /*11360*/  CS2R R4, SRZ ;  /* 0x0000000000047805 */ /* 0x000fe2000001ff00 */
[-C--:B------:R-:W-:Y:S02]  /*11370*/  FFMA R27, R103, R19.reuse, R27 ;  /* 0x00000013671b7223 */ /* 0x080fe4000000001b */
[----:B------:R-:W-:Y:S01]  /*11380*/  FFMA R26, R99, R19, R26 ;  /* 0x00000013631a7223 */ /* 0x000fe2000000001a */
[----:B------:R-:W4:Y:S01]  /*11390*/  LDS.128 R100, [0x7a10] ;  /* 0x007a1000ff647984 */ /* 0x000f220000000c00 */
[----:B------:R-:W-:Y:S02]  /*113a0*/  FFMA R84, R18, R86, R84 ;  /* 0x0000005612547223 */ /* 0x000fe40000000054 */
[----:B------:R-:W-:Y:S01]  /*113b0*/  @!P3 IMAD.WIDE R72, R72, R151, c[0x0][0x160] ;  /* 0x000058004848b625 */ /* 0x000fe200078e0297 */
[----:B------:R-:W4:Y:S03]  /*113c0*/  LDS.128 R96, [0x8930] ;  /* 0x00893000ff607984 */ /* 0x000f260000000c00 */
[C---:B------:R-:W-:Y:S01]  /*113d0*/  FFMA R25, R18.reuse, R94, R93 ;  /* 0x0000005e12197223 */ /* 0x040fe2000000005d */
[----:B------:R0:W2:Y:S01]  /*113e0*/  @!P3 LDG.E.CONSTANT R5, [R72.64] ;  /* 0x000000044805b981 */ /* 0x0000a2000c1e9900 */
[----:B------:R-:W-:-:S02]  /*113f0*/  FFMA R21, R18, R90, R89 ;  /* 0x0000005a12157223 */ /* 0x000fc40000000059 */
[-C--:B------:R-:W-:Y:S02]  /*11400*/  FFMA R55, R74, R19.reuse, R55 ;  /* 0x000000134a377223 */ /* 0x080fe40000000037 */
[-C--:B------:R-:W-:Y:S02]  /*11410*/  FFMA R25, R95, R19.reuse, R25 ;  /* 0x000000135f197223 */ /* 0x080fe40000000019 */
[-C--:B------:R-:W-:Y:S01]  /*11420*/  FFMA R21, R91, R19.reuse, R21 ;  /* 0x000000135b157223 */ /* 0x080fe20000000015 */
[----:B------:R-:W4:Y:S01]  /*11430*/  LDS.128 R92, [0x6180] ;  /* 0x00618000ff5c7984 */ /* 0x000f220000000c00 */
[----:B------:R-:W-:Y:S02]  /*11440*/  FFMA R23, R87, R19, R84 ;  /* 0x0000001357177223 */ /* 0x000fe40000000054 */
[C---:B------:R-:W-:Y:S01]  /*11450*/  FFMA R62, R68.reuse, R79, R78 ;  /* 0x0000004f443e7223 */ /* 0x040fe2000000004e */
[----:B------:R-:W4:Y:S01]  /*11460*/  LDS.128 R88, [0x70a0] ;  /* 0x0070a000ff587984 */ /* 0x000f220000000c00 */
[----:B------:R-:W-:-:S03]  /*11470*/  FFMA R55, R68, R75, R55 ;  /* 0x0000004b44377223 */ /* 0x000fc60000000037 */
[----:B------:R-:W4:Y:S04]  /*11480*/  LDS.128 R84, [0x7fc0] ;  /* 0x007fc000ff547984 */ /* 0x000f280000000c00 */
[----:B------:R-:W4:Y:S04]  /*11490*/  LDS.128 R76, [0x7830] ;  /* 0x00783000ff4c7984 */ /* 0x000f280000000c00 */
[----:B0-----:R-:W0:Y:S01]  /*114a0*/  LDS.128 R72, [0x8750] ;  /* 0x00875000ff487984 */ /* 0x001e220000000c00 */
[C---:B------:R-:W-:Y:S02]  /*114b0*/  FFMA R43, R18.reuse, R108, R43 ;  /* 0x0000006c122b7223 */ /* 0x040fe4000000002b */
[----:B-1----:R-:W-:-:S02]  /*114c0*/  FFMA R34, R18, R128, R34 ;  /* 0x0000008012227223 */ /* 0x002fc40000000022 */
[----:B------:R-:W-:Y:S02]  /*114d0*/  FFMA R46, R18, R104, R46 ;  /* 0x00000068122e7223 */ /* 0x000fe4000000002e */
[----:B----4-:R-:W-:Y:S02]  /*114e0*/  FFMA R3, R80, R19, R3 ;  /* 0x0000001350037223 */ /* 0x010fe40000000003 */
[C---:B------:R-:W-:Y:S02]  /*114f0*/  FFMA R109, R19.reuse, R109, R43 ;  /* 0x0000006d136d7223 */ /* 0x040fe4000000002b */
[C---:B------:R-:W-:Y:S01]  /*11500*/  FFMA R129, R19.reuse, R129, R34 ;  /* 0x0000008113817223 */ /* 0x040fe20000000022 */
[----:B------:R-:W-:Y:S01]  /*11510*/  @!P4 IADD3 R34, R154, 0xc400, RZ ;  /* 0x0000c4009a22c810 */ /* 0x000fe20007ffe0ff */
[----:B------:R-:W-:Y:S02]  /*11520*/  FFMA R43, R19, R105, R46 ;  /* 0x00000069132b7223 */ /* 0x000fe4000000002e */
[----:B------:R-:W-:-:S02]  /*11530*/  FFMA R67, R18, R117, R67 ;  /* 0x0000007512437223 */ /* 0x000fc40000000043 */
[C---:B------:R-:W-:Y:S02]  /*11540*/  FFMA R121, R18.reuse, R121, R120 ;  /* 0x0000007912797223 */ /* 0x040fe40000000078 */
[C---:B------:R-:W-:Y:S02]  /*11550*/  FFMA R125, R18.reuse, R125, R124 ;  /* 0x0000007d127d7223 */ /* 0x040fe4000000007c */
[C---:B------:R-:W-:Y:S02]  /*11560*/  FFMA R35, R18.reuse, R112, R35 ;  /* 0x0000007012237223 */ /* 0x040fe40000000023 */
[C---:B------:R-:W-:Y:S02]  /*11570*/  FFMA R46, R18.reuse, R100, R47 ;  /* 0x00000064122e7223 */ /* 0x040fe4000000002f */
[----:B------:R-:W-:Y:S01]  /*11580*/  FFMA R51, R18, R96, R51 ;  /* 0x0000006012337223 */ /* 0x000fe20000000033 */
[----:B------:R-:W-:Y:S01]  /*11590*/  @!P5 IADD3 R18, R158, 0xc400, RZ ;  /* 0x0000c4009e12d810 */ /* 0x000fe20007ffe0ff */
[----:B------:R-:W-:Y:S01]  /*115a0*/  FFMA R81, R68, R81, R3 ;  /* 0x0000005144517223 */ /* 0x000fe20000000003 */
[----:B------:R-:W-:Y:S01]  /*115b0*/  HFMA2.MMA R3, -RZ, RZ, 0, 0 ;  /* 0x00000000ff037435 */ /* 0x000fe200000001ff */
[----:B------:R-:W-:-:S02]  /*115c0*/  FFMA R113, R19, R113, R35 ;  /* 0x0000007113717223 */ /* 0x000fc40000000023 */
[-C--:B------:R-:W-:Y:S02]  /*115d0*/  FFMA R67, R118, R19.reuse, R67 ;  /* 0x0000001376437223 */ /* 0x080fe40000000043 */
[-C--:B------:R-:W-:Y:S02]  /*115e0*/  FFMA R122, R122, R19.reuse, R121 ;  /* 0x000000137a7a7223 */ /* 0x080fe40000000079 */
[----:B------:R-:W-:Y:S02]  /*115f0*/  FFMA R126, R126, R19, R125 ;  /* 0x000000137e7e7223 */ /* 0x000fe4000000007d */
[C---:B------:R-:W-:Y:S02]  /*11600*/  FFMA R46, R19.reuse, R101, R46 ;  /* 0x00000065132e7223 */ /* 0x040fe4000000002e */
[----:B------:R-:W-:Y:S02]  /*11610*/  FFMA R97, R19, R97, R51 ;  /* 0x0000006113617223 */ /* 0x000fe40000000033 */
[----:B------:R-:W-:-:S04]  /*11620*/  @!P4 IMAD.WIDE R34, R34, R151, c[0x0][0x160] ;  /* 0x000058002222c625 */ /* 0x000fc800078e0297 */
[-C--:B------:R-:W-:Y:S01]  /*11630*/  FFMA R31, R92, R19.reuse, R31 ;  /* 0x000000135c1f7223 */ /* 0x080fe2000000001f */
[----:B------:R1:W4:Y:S01]  /*11640*/  @!P4 LDG.E.CONSTANT R4, [R34.64] ;  /* 0x000000042204c981 */ /* 0x000322000c1e9900 */
[-C--:B------:R-:W-:Y:S02]  /*11650*/  FFMA R88, R88, R19.reuse, R39 ;  /* 0x0000001358587223 */ /* 0x080fe40000000027 */
[-C--:B------:R-:W-:Y:S02]  /*11660*/  FFMA R84, R84, R19.reuse, R30 ;  /* 0x0000001354547223 */ /* 0x080fe4000000001e */
[-C--:B------:R-:W-:Y:S02]  /*11670*/  FFMA R15, R76, R19.reuse, R15 ;  /* 0x000000134c0f7223 */ /* 0x080fe4000000000f */
[----:B0-----:R-:W-:Y:S02]  /*11680*/  FFMA R17, R72, R19, R17 ;  /* 0x0000001348117223 */ /* 0x001fe40000000011 */
[----:B------:R-:W-:-:S05]  /*11690*/  @!P5 IMAD.WIDE R18, R18, R151, c[0x0][0x160] ;  /* 0x000058001212d625 */ /* 0x000fca00078e0297 */
[----:B------:R0:W2:Y:S01]  /*116a0*/  @!P5 LDG.E.CONSTANT R3, [R18.64] ;  /* 0x000000041203d981 */ /* 0x0000a2000c1e9900 */
[C---:B------:R-:W-:Y:S02]  /*116b0*/  FFMA R114, R68.reuse, R114, R113 ;  /* 0x0000007244727223 */ /* 0x040fe40000000071 */
[C---:B------:R-:W-:Y:S02]  /*116c0*/  FFMA R110, R68.reuse, R110, R109 ;  /* 0x0000006e446e7223 */ /* 0x040fe4000000006d */
[----:B-1----:R-:W-:Y:S02]  /*116d0*/  FFMA R35, R115, R69, R114 ;  /* 0x0000004573237223 */ /* 0x002fe40000000072 */
[C---:B------:R-:W-:Y:S01]  /*116e0*/  FFMA R43, R68.reuse, R106, R43 ;  /* 0x0000006a442b7223 */ /* 0x040fe2000000002b */
[----:B------:R-:W1:Y:S01]  /*116f0*/  LDS.128 R112, [0x6730] ;  /* 0x00673000ff707984 */ /* 0x000e620000000c00 */
[C---:B------:R-:W-:Y:S02]  /*11700*/  FFMA R46, R68.reuse, R102, R46 ;  /* 0x00000066442e7223 */ /* 0x040fe4000000002e */
[----:B------:R-:W-:-:S02]  /*11710*/  FFMA R47, R68, R98, R97 ;  /* 0x00000062442f7223 */ /* 0x000fc40000000061 */
[----:B------:R-:W-:Y:S02]  /*11720*/  FFMA R67, R68, R119, R67 ;  /* 0x0000007744437223 */ /* 0x000fe40000000043 */
[-C--:B------:R-:W-:Y:S01]  /*11730*/  FFMA R39, R111, R69.reuse, R110 ;  /* 0x000000456f277223 */ /* 0x080fe2000000006e */
[----:B------:R-:W0:Y:S01]  /*11740*/  LDS.128 R116, [0x7650] ;  /* 0x00765000ff747984 */ /* 0x000e220000000c00 */
[-C--:B------:R-:W-:Y:S02]  /*11750*/  FFMA R43, R107, R69.reuse, R43 ;  /* 0x000000456b2b7223 */ /* 0x080fe4000000002b */
[-C--:B------:R-:W-:Y:S01]  /*11760*/  FFMA R46, R103, R69.reuse, R46 ;  /* 0x00000045672e7223 */ /* 0x080fe2000000002e */
[----:B------:R-:W0:Y:S01]  /*11770*/  LDS.128 R108, [0x8570] ;  /* 0x00857000ff6c7984 */ /* 0x000e220000000c00 */
[----:B------:R-:W-:-:S03]  /*11780*/  FFMA R47, R99, R69, R47 ;  /* 0x00000045632f7223 */ /* 0x000fc6000000002f */
[----:B------:R-:W0:Y:S04]  /*11790*/  LDS.128 R104, [0x6ec0] ;  /* 0x006ec000ff687984 */ /* 0x000e280000000c00 */
[----:B------:R-:W0:Y:S04]  /*117a0*/  LDS.128 R100, [0x7de0] ;  /* 0x007de000ff647984 */ /* 0x000e280000000c00 */
[----:B------:R-:W0:Y:S01]  /*117b0*/  LDS.128 R96, [0x8d00] ;  /* 0x008d0000ff607984 */ /* 0x000e220000000c00 */
[C---:B------:R-:W-:Y:S02]  /*117c0*/  FFMA R31, R68.reuse, R93, R31 ;  /* 0x0000005d441f7223 */ /* 0x040fe4000000001f */
[----:B------:R-:W-:-:S02]  /*117d0*/  FFMA R88, R68, R89, R88 ;  /* 0x0000005944587223 */ /* 0x000fc40000000058 */
[-C--:B------:R-:W-:Y:S02]  /*117e0*/  FFMA R94, R94, R69.reuse, R31 ;  /* 0x000000455e5e7223 */ /* 0x080fe4000000001f */
[----:B------:R-:W-:-:S04]  /*117f0*/  FFMA R31, R90, R69, R88 ;  /* 0x000000455a1f7223 */ /* 0x000fc80000000058 */
[----:B------:R-:W-:Y:S02]  /*11800*/  FFMA R31, R91, R70, R31 ;  /* 0x000000465b1f7223 */ /* 0x000fe4000000001f */
[----:B------:R-:W3:Y:S01]  /*11810*/  LDS.128 R88, [0x7c00] ;  /* 0x007c0000ff587984 */ /* 0x000ee20000000c00 */
[C---:B------:R-:W-:Y:S02]  /*11820*/  FFMA R85, R68.reuse, R85, R84 ;  /* 0x0000005544557223 */ /* 0x040fe40000000054 */
[C---:B-1----:R-:W-:Y:S02]  /*11830*/  FFMA R27, R68.reuse, R112, R27 ;  /* 0x00000070441b7223 */ /* 0x042fe4000000001b */
[C---:B------:R-:W-:Y:S02]  /*11840*/  FFMA R15, R68.reuse, R77, R15 ;  /* 0x0000004d440f7223 */ /* 0x040fe4000000000f */
[----:B------:R-:W-:Y:S02]  /*11850*/  FFMA R73, R68, R73, R17 ;  /* 0x0000004944497223 */ /* 0x000fe40000000011 */
[----:B------:R-:W-:-:S02]  /*11860*/  FFMA R85, R86, R69, R85 ;  /* 0x0000004556557223 */ /* 0x000fc40000000055 */
[----:B------:R-:W-:Y:S02]  /*11870*/  FFMA R81, R82, R69, R81 ;  /* 0x0000004552517223 */ /* 0x000fe40000000051 */
[----:B0-----:R-:W-:Y:S02]  /*11880*/  FFMA R26, R68, R116, R26 ;  /* 0x00000074441a7223 */ /* 0x001fe4000000001a */
[----:B------:R-:W-:Y:S02]  /*11890*/  FFMA R27, R69, R113, R27 ;  /* 0x00000071451b7223 */ /* 0x000fe4000000001b */
[-C--:B------:R-:W-:Y:S02]  /*118a0*/  FFMA R18, R78, R69.reuse, R15 ;  /* 0x000000454e127223 */ /* 0x080fe4000000000f */
[----:B------:R-:W-:Y:S02]  /*118b0*/  FFMA R19, R74, R69, R73 ;  /* 0x000000454a137223 */ /* 0x000fe40000000049 */
[----:B------:R-:W-:-:S02]  /*118c0*/  FFMA R25, R68, R108, R25 ;  /* 0x0000006c44197223 */ /* 0x000fc40000000019 */
[C---:B------:R-:W-:Y:S02]  /*118d0*/  FFMA R21, R68.reuse, R104, R21 ;  /* 0x0000006844157223 */ /* 0x040fe40000000015 */
[C---:B------:R-:W-:Y:S02]  /*118e0*/  FFMA R23, R68.reuse, R100, R23 ;  /* 0x0000006444177223 */ /* 0x040fe40000000017 */
[----:B------:R-:W-:Y:S02]  /*118f0*/  FFMA R96, R68, R96, R22 ;  /* 0x0000006044607223 */ /* 0x000fe40000000016 */
[----:B------:R-:W-:Y:S02]  /*11900*/  FFMA R26, R69, R117, R26 ;  /* 0x00000075451a7223 */ /* 0x000fe4000000001a */
[----:B------:R-:W-:Y:S02]  /*11910*/  FFMA R114, R70, R114, R27 ;  /* 0x0000007246727223 */ /* 0x000fe4000000001b */
[----:B------:R-:W-:-:S02]  /*11920*/  FFMA R17, R87, R70, R85 ;  /* 0x0000004657117223 */ /* 0x000fc40000000055 */
[-C--:B------:R-:W-:Y:S01]  /*11930*/  FFMA R15, R83, R70.reuse, R81 ;  /* 0x00000046530f7223 */ /* 0x080fe20000000051 */
[----:B------:R-:W-:Y:S01]  /*11940*/  LDS.128 R84, [0x6ce0] ;  /* 0x006ce000ff547984 */ /* 0x000fe20000000c00 */
[-C--:B------:R-:W-:Y:S02]  /*11950*/  FFMA R18, R79, R70.reuse, R18 ;  /* 0x000000464f127223 */ /* 0x080fe40000000012 */
[----:B------:R-:W-:Y:S01]  /*11960*/  FFMA R19, R75, R70, R19 ;  /* 0x000000464b137223 */ /* 0x000fe20000000013 */
[----:B------:R-:W-:Y:S01]  /*11970*/  LDS.128 R76, [0x7470] ;  /* 0x00747000ff4c7984 */ /* 0x000fe20000000c00 */
[C---:B------:R-:W-:Y:S02]  /*11980*/  FFMA R27, R69.reuse, R109, R25 ;  /* 0x0000006d451b7223 */ /* 0x040fe40000000019 */
[C---:B------:R-:W-:Y:S01]  /*11990*/  FFMA R105, R69.reuse, R105, R21 ;  /* 0x0000006945697223 */ /* 0x040fe20000000015 */
[----:B------:R-:W0:Y:S01]  /*119a0*/  LDS.128 R72, [0x6550] ;  /* 0x00655000ff487984 */ /* 0x000e220000000c00 */
[----:B------:R-:W-:-:S02]  /*119b0*/  FFMA R23, R69, R101, R23 ;  /* 0x0000006545177223 */ /* 0x000fc40000000017 */
[----:B------:R-:W-:Y:S01]  /*119c0*/  FFMA R96, R69, R97, R96 ;  /* 0x0000006145607223 */ /* 0x000fe20000000060 */
[----:B------:R-:W1:Y:S01]  /*119d0*/  LDS.128 R80, [0x8390] ;  /* 0x00839000ff507984 */ /* 0x000e620000000c00 */
[C---:B------:R-:W-:Y:S02]  /*119e0*/  FFMA R118, R70.reuse, R118, R26 ;  /* 0x0000007646767223 */ /* 0x040fe4000000001a */
[C---:B------:R-:W-:Y:S02]  /*119f0*/  FFMA R27, R70.reuse, R110, R27 ;  /* 0x0000006e461b7223 */ /* 0x040fe4000000001b */
[C---:B------:R-:W-:Y:S02]  /*11a00*/  FFMA R26, R70.reuse, R106, R105 ;  /* 0x0000006a461a7223 */ /* 0x040fe40000000069 */
[C---:B------:R-:W-:Y:S02]  /*11a10*/  FFMA R23, R70.reuse, R102, R23 ;  /* 0x0000006646177223 */ /* 0x040fe40000000017 */
[----:B------:R-:W-:-:S02]  /*11a20*/  FFMA R25, R70, R98, R96 ;  /* 0x0000006246197223 */ /* 0x000fc40000000060 */
[----:B------:R-:W-:Y:S02]  /*11a30*/  FFMA R123, R68, R123, R122 ;  /* 0x0000007b447b7223 */ /* 0x000fe4000000007a */
[C---:B------:R-:W-:Y:S02]  /*11a40*/  FFMA R27, R71.reuse, R111, R27 ;  /* 0x0000006f471b7223 */ /* 0x040fe4000000001b */
[C---:B------:R-:W-:Y:S01]  /*11a50*/  FFMA R26, R71.reuse, R107, R26 ;  /* 0x0000006b471a7223 */ /* 0x040fe2000000001a */
[----:B------:R-:W-:Y:S01]  /*11a60*/  LDS.128 R108, [0x6b00] ;  /* 0x006b0000ff6c7984 */ /* 0x000fe20000000c00 */
[C---:B------:R-:W-:Y:S02]  /*11a70*/  FFMA R23, R71.reuse, R103, R23 ;  /* 0x0000006747177223 */ /* 0x040fe40000000017 */
[----:B------:R-:W-:Y:S01]  /*11a80*/  FFMA R25, R71, R99, R25 ;  /* 0x0000006347197223 */ /* 0x000fe20000000019 */
[----:B------:R-:W-:Y:S04]  /*11a90*/  LDS.128 R100, [0x7290] ;  /* 0x00729000ff647984 */ /* 0x000fe80000000c00 */
[----:B------:R-:W5:Y:S04]  /*11aa0*/  LDS.128 R96, [0x6370] ;  /* 0x00637000ff607984 */ /* 0x000f680000000c00 */
[----:B------:R-:W5:Y:S01]  /*11ab0*/  LDS.128 R104, [0x81b0] ;  /* 0x0081b000ff687984 */ /* 0x000f620000000c00 */
[----:B---3--:R-:W-:-:S03]  /*11ac0*/  FFMA R88, R88, R69, R123 ;  /* 0x0000004558587223 */ /* 0x008fc6000000007b */
[----:B------:R-:W3:Y:S01]  /*11ad0*/  LDS.128 R120, [R2.X4+0x450] ;  /* 0x0004500002787984 */ /* 0x000ee20000004c00 */
[----:B------:R-:W-:-:S03]  /*11ae0*/  FFMA R51, R68, R127, R126 ;  /* 0x0000007f44337223 */ /* 0x000fc6000000007e */
[----:B------:R-:W3:Y:S01]  /*11af0*/  LDS.128 R124, [0x6190] ;  /* 0x00619000ff7c7984 */ /* 0x000ee20000000c00 */
[----:B------:R-:W-:Y:S02]  /*11b00*/  FFMA R130, R68, R130, R129 ;  /* 0x0000008244827223 */ /* 0x000fe40000000081 */
[----:B------:R-:W-:Y:S02]  /*11b10*/  FFMA R21, R71, R115, R114 ;  /* 0x0000007347157223 */ /* 0x000fe40000000072 */
[-C--:B0-----:R-:W-:Y:S01]  /*11b20*/  FFMA R59, R72, R69.reuse, R59 ;  /* 0x00000045483b7223 */ /* 0x081fe2000000003b */
[----:B------:R-:W0:Y:S01]  /*11b30*/  LDS.128 R112, [0x7a20] ;  /* 0x007a2000ff707984 */ /* 0x000e220000000c00 */
[-C--:B------:R-:W-:Y:S02]  /*11b40*/  FFMA R62, R76, R69.reuse, R62 ;  /* 0x000000454c3e7223 */ /* 0x080fe4000000003e */
[-C--:B-1----:R-:W-:Y:S02]  /*11b50*/  FFMA R55, R80, R69.reuse, R55 ;  /* 0x0000004550377223 */ /* 0x082fe40000000037 */
[----:B------:R-:W-:-:S02]  /*11b60*/  FFMA R67, R84, R69, R67 ;  /* 0x0000004554437223 */ /* 0x000fc40000000043 */
[----:B------:R-:W-:Y:S02]  /*11b70*/  FFMA R34, R131, R69, R130 ;  /* 0x0000004583227223 */ /* 0x000fe40000000082 */
[C---:B------:R-:W-:Y:S01]  /*11b80*/  FFMA R59, R70.reuse, R73, R59 ;  /* 0x00000049463b7223 */ /* 0x040fe2000000003b */
[----:B------:R-:W-:Y:S01]  /*11b90*/  LDS.128 R128, [0x70b0] ;  /* 0x0070b000ff807984 */ /* 0x000fe20000000c00 */
[C---:B------:R-:W-:Y:S02]  /*11ba0*/  FFMA R62, R70.reuse, R77, R62 ;  /* 0x0000004d463e7223 */ /* 0x040fe4000000003e */
[C---:B------:R-:W-:Y:S02]  /*11bb0*/  FFMA R81, R70.reuse, R81, R55 ;  /* 0x0000005146517223 */ /* 0x040fe40000000037 */
[----:B------:R-:W-:Y:S02]  /*11bc0*/  FFMA R85, R70, R85, R67 ;  /* 0x0000005546557223 */ /* 0x000fe40000000043 */
[----:B------:R-:W-:-:S02]  /*11bd0*/  FFMA R30, R95, R70, R94 ;  /* 0x000000465f1e7223 */ /* 0x000fc4000000005e */
[C---:B------:R-:W-:Y:S01]  /*11be0*/  FFMA R74, R71.reuse, R74, R59 ;  /* 0x0000004a474a7223 */ /* 0x040fe2000000003b */
[----:B------:R-:W1:Y:S01]  /*11bf0*/  LDS.128 R92, [0x8b20] ;  /* 0x008b2000ff5c7984 */ /* 0x000e620000000c00 */
[C---:B------:R-:W-:Y:S02]  /*11c00*/  FFMA R78, R71.reuse, R78, R62 ;  /* 0x0000004e474e7223 */ /* 0x040fe4000000003e */
[C---:B------:R-:W-:Y:S02]  /*11c10*/  FFMA R82, R71.reuse, R82, R81 ;  /* 0x0000005247527223 */ /* 0x040fe40000000051 */
[----:B------:R-:W-:Y:S02]  /*11c20*/  FFMA R86, R71, R86, R85 ;  /* 0x0000005647567223 */ /* 0x000fe40000000055 */
[-C--:B-----5:R-:W-:Y:S02]  /*11c30*/  FFMA R34, R96, R70.reuse, R34 ;  /* 0x0000004660227223 */ /* 0x0a0fe40000000022 */
[----:B------:R-:W-:-:S02]  /*11c40*/  FFMA R35, R100, R70, R35 ;  /* 0x0000004664237223 */ /* 0x000fc40000000023 */
[-C--:B------:R-:W-:Y:S02]  /*11c50*/  FFMA R39, R104, R70.reuse, R39 ;  /* 0x0000004668277223 */ /* 0x080fe40000000027 */
[----:B------:R-:W-:Y:S02]  /*11c60*/  FFMA R43, R108, R70, R43 ;  /* 0x000000466c2b7223 */ /* 0x000fe4000000002b */
[C---:B------:R-:W-:Y:S02]  /*11c70*/  FFMA R97, R71.reuse, R97, R34 ;  /* 0x0000006147617223 */ /* 0x040fe40000000022 */
[C---:B------:R-:W-:Y:S02]  /*11c80*/  FFMA R101, R71.reuse, R101, R35 ;  /* 0x0000006547657223 */ /* 0x040fe40000000023 */
[C---:B------:R-:W-:Y:S02]  /*11c90*/  FFMA R105, R71.reuse, R105, R39 ;  /* 0x0000006947697223 */ /* 0x040fe40000000027 */
[----:B------:R-:W-:-:S02]  /*11ca0*/  FFMA R109, R71, R109, R43 ;  /* 0x0000006d476d7223 */ /* 0x000fc4000000002b */
[C---:B---3--:R-:W-:Y:S02]  /*11cb0*/  FFMA R34, R120.reuse, R75, R74 ;  /* 0x0000004b78227223 */ /* 0x048fe4000000004a */
[C---:B------:R-:W-:Y:S01]  /*11cc0*/  FFMA R35, R120.reuse, R79, R78 ;  /* 0x0000004f78237223 */ /* 0x040fe2000000004e */
[----:B------:R-:W3:Y:S01]  /*11cd0*/  LDS.128 R72, [0x7fd0] ;  /* 0x007fd000ff487984 */ /* 0x000ee20000000c00 */
[C---:B------:R-:W-:Y:S02]  /*11ce0*/  FFMA R39, R120.reuse, R83, R82 ;  /* 0x0000005378277223 */ /* 0x040fe40000000052 */
[----:B------:R-:W-:Y:S01]  /*11cf0*/  FFMA R43, R120, R87, R86 ;  /* 0x00000057782b7223 */ /* 0x000fe20000000056 */
[----:B------:R-:W5:Y:S01]  /*11d00*/  LDS.128 R76, [0x6920] ;  /* 0x00692000ff4c7984 */ /* 0x000f620000000c00 */
[----:B------:R-:W-:-:S03]  /*11d10*/  FFMA R22, R71, R119, R118 ;  /* 0x0000007747167223 */ /* 0x000fc60000000076 */
[----:B------:R-:W3:Y:S04]  /*11d20*/  LDS.128 R80, [0x7840] ;  /* 0x00784000ff507984 */ /* 0x000ee80000000c00 */
[----:B------:R-:W3:Y:S04]  /*11d30*/  LDS.128 R84, [0x8760] ;  /* 0x00876000ff547984 */ /* 0x000ee80000000c00 */
[----:B------:R-:W5:Y:S01]  /*11d40*/  LDS.128 R116, [0x8940] ;  /* 0x00894000ff747984 */ /* 0x000f620000000c00 */
[----:B------:R-:W-:-:S04]  /*11d50*/  FFMA R30, R124, R71, R30 ;  /* 0x000000477c1e7223 */ /* 0x000fc8000000001e */
[----:B------:R-:W-:-:S04]  /*11d60*/  FFMA R125, R120, R125, R30 ;  /* 0x0000007d787d7223 */ /* 0x000fc8000000001e */
[----:B------:R-:W-:-:S04]  /*11d70*/  FFMA R125, R126, R121, R125 ;  /* 0x000000797e7d7223 */ /* 0x000fc8000000007d */
[----:B------:R-:W-:Y:S02]  /*11d80*/  FFMA R125, R127, R122, R125 ;  /* 0x0000007a7f7d7223 */ /* 0x000fe4000000007d */
[----:B------:R-:W2:Y:S01]  /*11d90*/  LDS R127, [R2.X4+0x460] ;  /* 0x00046000027f7984 */ /* 0x000ea20000004800 */
[----:B0-----:R-:W-:-:S04]  /*11da0*/  FFMA R46, R112, R70, R46 ;  /* 0x00000046702e7223 */ /* 0x001fc8000000002e */
[----:B------:R-:W-:Y:S02]  /*11db0*/  FFMA R113, R71, R113, R46 ;  /* 0x0000007147717223 */ /* 0x000fe4000000002e */
[----:B-1----:R-:W-:Y:S02]  /*11dc0*/  FFMA R51, R92, R69, R51 ;  /* 0x000000455c337223 */ /* 0x002fe40000000033 */
[----:B------:R-:W-:Y:S02]  /*11dd0*/  FFMA R114, R120, R114, R113 ;  /* 0x0000007278727223 */ /* 0x000fe40000000071 */
[C---:B------:R-:W-:Y:S02]  /*11de0*/  FFMA R89, R70.reuse, R89, R88 ;  /* 0x0000005946597223 */ /* 0x040fe40000000058 */
[----:B------:R-:W-:Y:S02]  /*11df0*/  FFMA R51, R70, R93, R51 ;  /* 0x0000005d46337223 */ /* 0x000fe40000000033 */
[----:B------:R-:W-:-:S02]  /*11e00*/  FFMA R98, R120, R98, R97 ;  /* 0x0000006278627223 */ /* 0x000fc40000000061 */
[C---:B------:R-:W-:Y:S02]  /*11e10*/  FFMA R102, R120.reuse, R102, R101 ;  /* 0x0000006678667223 */ /* 0x040fe40000000065 */
[----:B------:R-:W-:Y:S02]  /*11e20*/  FFMA R106, R120, R106, R105 ;  /* 0x0000006a786a7223 */ /* 0x000fe40000000069 */
[----:B------:R-:W-:Y:S02]  /*11e30*/  FFMA R114, R115, R121, R114 ;  /* 0x0000007973727223 */ /* 0x000fe40000000072 */
[-C--:B---3--:R-:W-:Y:S02]  /*11e40*/  FFMA R17, R72, R71.reuse, R17 ;  /* 0x0000004748117223 */ /* 0x088fe40000000011 */
[-C--:B-----5:R-:W-:Y:S02]  /*11e50*/  FFMA R15, R76, R71.reuse, R15 ;  /* 0x000000474c0f7223 */ /* 0x0a0fe4000000000f */
[----:B------:R-:W-:-:S02]  /*11e60*/  FFMA R18, R80, R71, R18 ;  /* 0x0000004750127223 */ /* 0x000fc40000000012 */
[----:B------:R-:W-:Y:S02]  /*11e70*/  FFMA R19, R84, R71, R19 ;  /* 0x0000004754137223 */ /* 0x000fe40000000013 */
[C---:B------:R-:W-:Y:S02]  /*11e80*/  FFMA R90, R71.reuse, R90, R89 ;  /* 0x0000005a475a7223 */ /* 0x040fe40000000059 */
[----:B------:R-:W-:Y:S02]  /*11e90*/  FFMA R94, R71, R94, R51 ;  /* 0x0000005e475e7223 */ /* 0x000fe40000000033 */
[----:B------:R-:W-:Y:S02]  /*11ea0*/  FFMA R47, R116, R70, R47 ;  /* 0x00000046742f7223 */ /* 0x000fe4000000002f */
[----:B------:R-:W-:Y:S02]  /*11eb0*/  FFMA R110, R120, R110, R109 ;  /* 0x0000006e786e7223 */ /* 0x000fe4000000006d */
[----:B------:R-:W-:-:S02]  /*11ec0*/  FFMA R98, R99, R121, R98 ;  /* 0x0000007963627223 */ /* 0x000fc40000000062 */
[-C--:B------:R-:W-:Y:S02]  /*11ed0*/  FFMA R102, R103, R121.reuse, R102 ;  /* 0x0000007967667223 */ /* 0x080fe40000000066 */
[----:B------:R-:W-:Y:S02]  /*11ee0*/  FFMA R106, R107, R121, R106 ;  /* 0x000000796b6a7223 */ /* 0x000fe4000000006a */
[----:B------:R-:W-:Y:S02]  /*11ef0*/  FFMA R12, R122, R12, R114 ;  /* 0x0000000c7a0c7223 */ /* 0x000fe40000000072 */
[C---:B------:R-:W-:Y:S01]  /*11f00*/  FFMA R17, R120.reuse, R73, R17 ;  /* 0x0000004978117223 */ /* 0x040fe20000000011 */
[----:B------:R-:W-:Y:S01]  /*11f10*/  LDS.128 R112, [0x8b30] ;  /* 0x008b3000ff707984 */ /* 0x000fe20000000c00 */
[C---:B------:R-:W-:Y:S02]  /*11f20*/  FFMA R15, R120.reuse, R77, R15 ;  /* 0x0000004d780f7223 */ /* 0x040fe4000000000f */
[----:B------:R-:W-:-:S02]  /*11f30*/  FFMA R18, R120, R81, R18 ;  /* 0x0000005178127223 */ /* 0x000fc40000000012 */
[C---:B------:R-:W-:Y:S02]  /*11f40*/  FFMA R19, R120.reuse, R85, R19 ;  /* 0x0000005578137223 */ /* 0x040fe40000000013 */
[----:B------:R-:W-:Y:S02]  /*11f50*/  FFMA R117, R71, R117, R47 ;  /* 0x0000007547757223 */ /* 0x000fe4000000002f */
[----:B------:R-:W-:Y:S02]  /*11f60*/  FFMA R110, R111, R121, R110 ;  /* 0x000000796f6e7223 */ /* 0x000fe4000000006e */
[----:B------:R-:W-:Y:S02]  /*11f70*/  FFMA R13, R123, R13, R12 ;  /* 0x0000000d7b0d7223 */ /* 0x000fe4000000000c */
[C---:B------:R-:W-:Y:S02]  /*11f80*/  FFMA R46, R120.reuse, R91, R90 ;  /* 0x0000005b782e7223 */ /* 0x040fe4000000005a */
[----:B------:R-:W-:Y:S01]  /*11f90*/  FFMA R47, R120, R95, R94 ;  /* 0x0000005f782f7223 */ /* 0x000fe2000000005e */
[----:B------:R-:W0:Y:S01]  /*11fa0*/  LDS.128 R88, [0x6740] ;  /* 0x00674000ff587984 */ /* 0x000e220000000c00 */
[----:B------:R-:W-:-:S02]  /*11fb0*/  FFMA R64, R122, R64, R98 ;  /* 0x000000407a407223 */ /* 0x000fc40000000062 */
[C---:B------:R-:W-:Y:S01]  /*11fc0*/  FFMA R36, R122.reuse, R36, R102 ;  /* 0x000000247a247223 */ /* 0x040fe20000000066 */
[----:B------:R-:W1:Y:S01]  /*11fd0*/  LDS.128 R92, [0x7660] ;  /* 0x00766000ff5c7984 */ /* 0x000e620000000c00 */
[----:B------:R-:W-:Y:S02]  /*11fe0*/  FFMA R48, R122, R48, R106 ;  /* 0x000000307a307223 */ /* 0x000fe4000000006a */
[-C--:B------:R-:W-:Y:S01]  /*11ff0*/  FFMA R12, R74, R121.reuse, R17 ;  /* 0x000000794a0c7223 */ /* 0x080fe20000000011 */
[----:B------:R-:W3:Y:S01]  /*12000*/  LDS.128 R96, [0x8580] ;  /* 0x00858000ff607984 */ /* 0x000ee20000000c00 */
[-C--:B------:R-:W-:Y:S02]  /*12010*/  FFMA R15, R78, R121.reuse, R15 ;  /* 0x000000794e0f7223 */ /* 0x080fe4000000000f */
[-C--:B------:R-:W-:Y:S01]  /*12020*/  FFMA R18, R82, R121.reuse, R18 ;  /* 0x0000007952127223 */ /* 0x080fe20000000012 */
[----:B------:R-:W5:Y:S01]  /*12030*/  LDS.128 R100, [0x6ed0] ;  /* 0x006ed000ff647984 */ /* 0x000f620000000c00 */
[----:B------:R-:W-:-:S02]  /*12040*/  FFMA R19, R86, R121, R19 ;  /* 0x0000007956137223 */ /* 0x000fc40000000013 */
[----:B------:R-:W-:Y:S01]  /*12050*/  FFMA R31, R128, R71, R31 ;  /* 0x00000047801f7223 */ /* 0x000fe2000000001f */
[----:B------:R-:W0:Y:S01]  /*12060*/  LDS.128 R104, [0x7df0] ;  /* 0x007df000ff687984 */ /* 0x000e220000000c00 */
[----:B------:R-:W-:-:S03]  /*12070*/  FFMA R56, R122, R56, R110 ;  /* 0x000000387a387223 */ /* 0x000fc6000000006e */
[----:B------:R-:W0:Y:S01]  /*12080*/  LDS.128 R68, [0x8d10] ;  /* 0x008d1000ff447984 */ /* 0x000e220000000c00 */
[-C--:B------:R-:W-:Y:S02]  /*12090*/  FFMA R12, R75, R122.reuse, R12 ;  /* 0x0000007a4b0c7223 */ /* 0x080fe4000000000c */
[-C--:B------:R-:W-:Y:S01]  /*120a0*/  FFMA R15, R79, R122.reuse, R15 ;  /* 0x0000007a4f0f7223 */ /* 0x080fe2000000000f */
[----:B------:R-:W-:Y:S01]  /*120b0*/  LDS.128 R72, [0x7480] ;  /* 0x00748000ff487984 */ /* 0x000fe20000000c00 */
[-C--:B------:R-:W-:Y:S02]  /*120c0*/  FFMA R18, R83, R122.reuse, R18 ;  /* 0x0000007a53127223 */ /* 0x080fe40000000012 */
[----:B------:R-:W-:Y:S01]  /*120d0*/  FFMA R19, R87, R122, R19 ;  /* 0x0000007a57137223 */ /* 0x000fe20000000013 */
[----:B------:R-:W1:Y:S04]  /*120e0*/  LDS.128 R76, [0x6560] ;  /* 0x00656000ff4c7984 */ /* 0x000e680000000c00 */
[----:B------:R-:W1:Y:S04]  /*120f0*/  LDS.128 R80, [0x83a0] ;  /* 0x0083a000ff507984 */ /* 0x000e680000000c00 */
[----:B------:R-:W1:Y:S04]  /*12100*/  LDS.128 R84, [0x6cf0] ;  /* 0x006cf000ff547984 */ /* 0x000e680000000c00 */
[----:B------:R-:W3:Y:S01]  /*12110*/  LDS.128 R108, [0x7c10] ;  /* 0x007c1000ff6c7984 */ /* 0x000ee20000000c00 */
[----:B------:R-:W-:Y:S01]  /*12120*/  MOV R134, R159 ;  /* 0x0000009f00867202 */ /* 0x000fe20000000f00 */
[----:B------:R-:W-:-:S02]  /*12130*/  FFMA R12, R28, R123, R12 ;  /* 0x0000007b1c0c7223 */ /* 0x000fc4000000000c */
[----:B------:R-:W4:Y:S02]  /*12140*/  S2R R159, SR_TID.X ;  /* 0x00000000009f7919 */ /* 0x000f240000002100 */
[----:B--2---:R-:W-:Y:S02]  /*12150*/  FFMA R29, R127, R29, R12 ;  /* 0x0000001d7f1d7223 */ /* 0x004fe4000000000c */
[----:B------:R-:W2:Y:S04]  /*12160*/  LDS R12, [0x8d20] ;  /* 0x008d2000ff0c7984 */ /* 0x000ea80000000800 */
[----:B------:R-:W-:Y:S06]  /*12170*/  BAR.SYNC 0x0 ;  /* 0x0000000000007b1d */ /* 0x000fec0000000000 */
[----:B------:R-:W-:-:S02]  /*12180*/  FFMA R118, R120, R118, R117 ;  /* 0x0000007678767223 */ /* 0x000fc40000000075 */
[C---:B------:R-:W-:Y:S02]  /*12190*/  FFMA R31, R120.reuse, R129, R31 ;  /* 0x00000081781f7223 */ /* 0x040fe4000000001f */
[C---:B0-----:R-:W-:Y:S01]  /*121a0*/  FFMA R21, R120.reuse, R88, R21 ;  /* 0x0000005878157223 */ /* 0x041fe20000000015 */
[----:B----4-:R-:W-:Y:S04]  /*121b0*/  STS [R159.X4], R134 ;  /* 0x000000869f007388 */ /* 0x010fe80000004800 */
[----:B------:R-:W-:Y:S04]  /*121c0*/  STS [R159.X4+0x44c], R133 ;  /* 0x00044c859f007388 */ /* 0x000fe80000004800 */
[----:B------:R-:W-:Y:S01]  /*121d0*/  STS [R159.X4+0x898], R136 ;  /* 0x000898889f007388 */ /* 0x000fe20000004800 */
[----:B-1----:R-:W-:-:S03]  /*121e0*/  FFMA R22, R120, R92, R22 ;  /* 0x0000005c78167223 */ /* 0x002fc60000000016 */
[----:B------:R-:W-:Y:S01]  /*121f0*/  STS [R159.X4+0xce4], R132 ;  /* 0x000ce4849f007388 */ /* 0x000fe20000004800 */
[----:B---3--:R-:W-:-:S03]  /*12200*/  FFMA R27, R120, R96, R27 ;  /* 0x00000060781b7223 */ /* 0x008fc6000000001b */
[----:B------:R-:W-:Y:S01]  /*12210*/  STS [R159.X4+0x1130], R143 ;  /* 0x0011308f9f007388 */ /* 0x000fe20000004800 */
[C---:B-----5:R-:W-:Y:S02]  /*12220*/  FFMA R26, R120.reuse, R100, R26 ;  /* 0x00000064781a7223 */ /* 0x060fe4000000001a */
[C---:B------:R-:W-:Y:S01]  /*12230*/  FFMA R104, R120.reuse, R104, R23 ;  /* 0x0000006878687223 */ /* 0x040fe20000000017 */
[----:B------:R-:W-:Y:S01]  /*12240*/  STS [R159.X4+0x157c], R142 ;  /* 0x00157c8e9f007388 */ /* 0x000fe20000004800 */
[----:B------:R-:W-:Y:S01]  /*12250*/  FFMA R68, R120, R68, R25 ;  /* 0x0000004478447223 */ /* 0x000fe20000000019 */
[----:B------:R-:W-:Y:S02]  /*12260*/  ISETP.GT.AND P6, PT, R159, 0x4e, PT ;  /* 0x0000004e9f00780c */ /* 0x000fe40003fc4270 */
[----:B------:R-:W-:Y:S01]  /*12270*/  STS [R159.X4+0x19c8], R141 ;  /* 0x0019c88d9f007388 */ /* 0x000fe20000004800 */
[----:B------:R-:W-:-:S03]  /*12280*/  FFMA R118, R119, R121, R118 ;  /* 0x0000007977767223 */ /* 0x000fc60000000076 */
[----:B------:R-:W-:Y:S01]  /*12290*/  STS [R159.X4+0x1e14], R140 ;  /* 0x001e148c9f007388 */ /* 0x000fe20000004800 */
[----:B------:R-:W-:-:S03]  /*122a0*/  FFMA R31, R130, R121, R31 ;  /* 0x00000079821f7223 */ /* 0x000fc6000000001f */
[----:B------:R-:W-:Y:S01]  /*122b0*/  STS [R159.X4+0x2260], R150 ;  /* 0x002260969f007388 */ /* 0x000fe20000004800 */
[C---:B------:R-:W-:Y:S02]  /*122c0*/  FFMA R21, R121.reuse, R89, R21 ;  /* 0x0000005979157223 */ /* 0x040fe40000000015 */
[C---:B------:R-:W-:Y:S01]  /*122d0*/  FFMA R22, R121.reuse, R93, R22 ;  /* 0x0000005d79167223 */ /* 0x040fe20000000016 */
[----:B------:R-:W-:Y:S01]  /*122e0*/  STS [R159.X4+0x26ac], R145 ;  /* 0x0026ac919f007388 */ /* 0x000fe20000004800 */
[C---:B------:R-:W-:Y:S02]  /*122f0*/  FFMA R27, R121.reuse, R97, R27 ;  /* 0x00000061791b7223 */ /* 0x040fe4000000001b */
[C---:B------:R-:W-:Y:S01]  /*12300*/  FFMA R101, R121.reuse, R101, R26 ;  /* 0x0000006579657223 */ /* 0x040fe2000000001a */
[----:B------:R-:W-:Y:S01]  /*12310*/  STS [R159.X4+0x2af8], R144 ;  /* 0x002af8909f007388 */ /* 0x000fe20000004800 */
[----:B------:R-:W-:Y:S02]  /*12320*/  FFMA R105, R121, R105, R104 ;  /* 0x0000006979697223 */ /* 0x000fe40000000068 */
[-C--:B------:R-:W-:Y:S01]  /*12330*/  FFMA R34, R76, R121.reuse, R34 ;  /* 0x000000794c227223 */ /* 0x080fe20000000022 */
[----:B------:R-:W-:Y:S01]  /*12340*/  STS [R159.X4+0x2f44], R63 ;  /* 0x002f443f9f007388 */ /* 0x000fe20000004800 */
[----:B------:R-:W-:-:S02]  /*12350*/  FFMA R35, R72, R121, R35 ;  /* 0x0000007948237223 */ /* 0x000fc40000000023 */
[-C--:B------:R-:W-:Y:S02]  /*12360*/  FFMA R39, R80, R121.reuse, R39 ;  /* 0x0000007950277223 */ /* 0x080fe40000000027 */
[-C--:B------:R-:W-:Y:S02]  /*12370*/  FFMA R43, R84, R121.reuse, R43 ;  /* 0x00000079542b7223 */ /* 0x080fe4000000002b */
[-C--:B------:R-:W-:Y:S02]  /*12380*/  FFMA R46, R108, R121.reuse, R46 ;  /* 0x000000796c2e7223 */ /* 0x080fe4000000002e */
[----:B------:R-:W-:Y:S01]  /*12390*/  FFMA R47, R112, R121, R47 ;  /* 0x00000079702f7223 */ /* 0x000fe2000000002f */
[----:B------:R-:W-:Y:S01]  /*123a0*/  STS [R159.X4+0x3390], R54 ;  /* 0x003390369f007388 */ /* 0x000fe20000004800 */
[----:B------:R-:W-:Y:S02]  /*123b0*/  FFMA R69, R121, R69, R68 ;  /* 0x0000004579457223 */ /* 0x000fe40000000044 */
[----:B------:R-:W-:Y:S01]  /*123c0*/  FFMA R40, R122, R40, R118 ;  /* 0x000000287a287223 */ /* 0x000fe20000000076 */
[----:B------:R-:W-:Y:S01]  /*123d0*/  STS [R159.X4+0x37dc], R11 ;  /* 0x0037dc0b9f007388 */ /* 0x000fe20000004800 */
[----:B------:R-:W-:-:S02]  /*123e0*/  FFMA R31, R131, R122, R31 ;  /* 0x0000007a831f7223 */ /* 0x000fc4000000001f */
[----:B------:R-:W-:Y:S01]  /*123f0*/  FFMA R60, R60, R123, R18 ;  /* 0x0000007b3c3c7223 */ /* 0x000fe20000000012 */
[----:B------:R-:W-:Y:S01]  /*12400*/  STS [R159.X4+0x3c28], R10 ;  /* 0x003c280a9f007388 */ /* 0x000fe20000004800 */
[C---:B------:R-:W-:Y:S02]  /*12410*/  FFMA R21, R122.reuse, R90, R21 ;  /* 0x0000005a7a157223 */ /* 0x040fe40000000015 */
[C---:B------:R-:W-:Y:S01]  /*12420*/  FFMA R22, R122.reuse, R94, R22 ;  /* 0x0000005e7a167223 */ /* 0x040fe20000000016 */
[----:B------:R-:W-:Y:S01]  /*12430*/  STS [R159.X4+0x4074], R9 ;  /* 0x004074099f007388 */ /* 0x000fe20000004800 */
[C---:B------:R-:W-:Y:S02]  /*12440*/  FFMA R98, R122.reuse, R98, R27 ;  /* 0x000000627a627223 */ /* 0x040fe4000000001b */
[C---:B------:R-:W-:Y:S02]  /*12450*/  FFMA R102, R122.reuse, R102, R101 ;  /* 0x000000667a667223 */ /* 0x040fe40000000065 */
[----:B------:R-:W-:-:S02]  /*12460*/  FFMA R106, R122, R106, R105 ;  /* 0x0000006a7a6a7223 */ /* 0x000fc40000000069 */
[C---:B------:R-:W-:Y:S02]  /*12470*/  FFMA R34, R122.reuse, R77, R34 ;  /* 0x0000004d7a227223 */ /* 0x040fe40000000022 */
[C---:B------:R-:W-:Y:S02]  /*12480*/  FFMA R35, R122.reuse, R73, R35 ;  /* 0x000000497a237223 */ /* 0x040fe40000000023 */
[C---:B------:R-:W-:Y:S02]  /*12490*/  FFMA R39, R122.reuse, R81, R39 ;  /* 0x000000517a277223 */ /* 0x040fe40000000027 */
[C---:B------:R-:W-:Y:S02]  /*124a0*/  FFMA R43, R122.reuse, R85, R43 ;  /* 0x000000557a2b7223 */ /* 0x040fe4000000002b */
[C---:B------:R-:W-:Y:S02]  /*124b0*/  FFMA R46, R122.reuse, R109, R46 ;  /* 0x0000006d7a2e7223 */ /* 0x040fe4000000002e */
[C---:B------:R-:W-:Y:S01]  /*124c0*/  FFMA R47, R122.reuse, R113, R47 ;  /* 0x000000717a2f7223 */ /* 0x040fe2000000002f */
[----:B------:R-:W-:Y:S01]  /*124d0*/  STS [R159.X4+0x44c0], R8 ;  /* 0x0044c0089f007388 */ /* 0x000fe20000004800 */
[----:B------:R-:W-:-:S02]  /*124e0*/  FFMA R18, R122, R70, R69 ;  /* 0x000000467a127223 */ /* 0x000fc40000000045 */
[C---:B------:R-:W-:Y:S01]  /*124f0*/  FFMA R65, R123.reuse, R65, R64 ;  /* 0x000000417b417223 */ /* 0x040fe20000000040 */
[----:B------:R-:W-:Y:S01]  /*12500*/  STS [R159.X4+0x490c], R7 ;  /* 0x00490c079f007388 */ /* 0x000fe20000004800 */
[C---:B------:R-:W-:Y:S02]  /*12510*/  FFMA R37, R123.reuse, R37, R36 ;  /* 0x000000257b257223 */ /* 0x040fe40000000024 */
[C---:B------:R-:W-:Y:S01]  /*12520*/  FFMA R49, R123.reuse, R49, R48 ;  /* 0x000000317b317223 */ /* 0x040fe20000000030 */
[----:B------:R-:W-:Y:S01]  /*12530*/  STS [R159.X4+0x4d58], R6 ;  /* 0x004d58069f007388 */ /* 0x000fe20000004800 */
[C---:B------:R-:W-:Y:S02]  /*12540*/  FFMA R57, R123.reuse, R57, R56 ;  /* 0x000000397b397223 */ /* 0x040fe40000000038 */
[----:B------:R-:W-:Y:S01]  /*12550*/  FFMA R41, R123, R41, R40 ;  /* 0x000000297b297223 */ /* 0x000fe20000000028 */
[----:B------:R-:W-:Y:S01]  /*12560*/  STS [R159.X4+0x51a4], R5 ;  /* 0x0051a4059f007388 */ /* 0x000fe20000004800 */
[----:B------:R-:W-:-:S02]  /*12570*/  FFMA R148, R148, R123, R125 ;  /* 0x0000007b94947223 */ /* 0x000fc4000000007d */
[-C--:B------:R-:W-:Y:S02]  /*12580*/  FFMA R32, R32, R123.reuse, R31 ;  /* 0x0000007b20207223 */ /* 0x080fe4000000001f */
[-C--:B------:R-:W-:Y:S02]  /*12590*/  FFMA R28, R52, R123.reuse, R15 ;  /* 0x0000007b341c7223 */ /* 0x080fe4000000000f */
[----:B------:R-:W-:Y:S02]  /*125a0*/  FFMA R44, R44, R123, R19 ;  /* 0x0000007b2c2c7223 */ /* 0x000fe40000000013 */
        /* <DEDUP_REMOVED lines=10> */
[C---:B------:R-:W-:Y:S01]  /*12650*/  FFMA R114, R123.reuse, R114, R47 ;  /* 0x000000727b727223 */ /* 0x040fe2000000002f */
[----:B------:R-:W-:Y:S01]  /*12660*/  STS [R159.X4+0x55f0], R4 ;  /* 0x0055f0049f007388 */ /* 0x000fe20000004800 */
[----:B------:R-:W-:Y:S01]  /*12670*/  FFMA R18, R123, R71, R18 ;  /* 0x000000477b127223 */ /* 0x000fe20000000012 */
[----:B------:R-:W-:Y:S01]  /*12680*/  BSSY B0, `(.L_x_4) ;  /* 0x0000024000007945 */ /* 0x000fe20003800000 */
[C---:B------:R-:W-:Y:S01]  /*12690*/  FFMA R148, R127.reuse, R149, R148 ;  /* 0x000000957f947223 */ /* 0x040fe20000000094 */
[----:B------:R0:W-:Y:S01]  /*126a0*/  STS [R159.X4+0x5a3c], R3 ;  /* 0x005a3c039f007388 */ /* 0x0001e20000004800 */
        /* <DEDUP_REMOVED lines=9> */
[C---:B0-----:R-:W-:Y:S02]  /*12740*/  FFMA R3, R127.reuse, R16, R99 ;  /* 0x000000107f037223 */ /* 0x041fe40000000063 */
[C---:B------:R-:W-:Y:S02]  /*12750*/  FFMA R28, R127.reuse, R53, R28 ;  /* 0x000000357f1c7223 */ /* 0x040fe4000000001c */
        /* <DEDUP_REMOVED lines=10> */
[----:B--2---:R-:W-:Y:S01]  /*12800*/  FFMA R127, R127, R12, R18 ;  /* 0x0000000c7f7f7223 */ /* 0x004fe20000000012 */
[----:B------:R-:W-:Y:S05]  /*12810*/  @P6 BRA `(.L_x_5) ;  /* 0x000000a000006947 */ /* 0x000fea0003800000 */
[----:B------:R-:W-:Y:S01]  /*12820*/  LOP3.LUT P6, RZ, R0, 0x10000, RZ, 0xc0, !PT ;  /* 0x0001000000ff7812 */ /* 0x000fe200078cc0ff */
[----:B------:R-:W-:Y:S01]  /*12830*/  BSSY B1, `(.L_x_6) ;  /* 0x0000007000017945 */ /* 0x000fe20003800000 */
[----:B------:R-:W-:-:S11]  /*12840*/  MOV R4, RZ ;  /* 0x000000ff00047202 */ /* 0x000fd60000000f00 */
[----:B------:R-:W-:Y:S05]  /*12850*/  @P6 BRA `(.L_x_7) ;  /* 0x0000004000006947 */ /* 0x000fea0003800000 */
[----:B------:R-:W2:Y:S02]  /*12860*/  LDL R140, [R1+0x80] ;  /* 0x00008000018c7983 */ /* 0x000ea40000100800 */
[----:B--2---:R-:W-:-:S05]  /*12870*/  IADD3 R4, R140, 0xc400, RZ ;  /* 0x0000c4008c047810 */ /* 0x004fca0007ffe0ff */
[----:B------:R-:W-:-:S06]  /*12880*/  IMAD.WIDE R4, R4, R151, c[0x0][0x160] ;  /* 0x0000580004047625 */ /* 0x000fcc00078e0297 */
[----:B------:R0:W5:Y:S02]  /*12890*/  LDG.E.CONSTANT R4, [R4.64] ;  /* 0x0000000404047981 */ /* 0x000164000c1e9900 */
.L_x_7:
[----:B------:R-:W-:Y:S05]  /*128a0*/  BSYNC B1 ;  /* 0x0000000000017941 */ /* 0x000fea0003800000 */
.L_x_6:
[----:B-----5:R1:W-:Y:S02]  /*128b0*/  STS [R159.X4+0x5e88], R4 ;  /* 0x005e88049f007388 */ /* 0x0203e40000004800 */
.L_x_5:
[----:B------:R-:W-:Y:S05]  /*128c0*/  BSYNC B0 ;  /* 0x0000000000007941 */ /* 0x000fea0003800000 */
.L_x_4:
[----:B-1----:R-:W2:Y:S04]  /*128d0*/  LDL.LU R4, [R1+0x6c] ;  /* 0x00006c0001047983 */ /* 0x002ea80000300800 */
[----:B0-----:R-:W3:Y:S04]  /*128e0*/  LDL.LU R5, [R1+0x4c] ;  /* 0x00004c0001057983 */ /* 0x001ee80000300800 */
[----:B------:R-:W4:Y:S04]  /*128f0*/  LDL.LU R6, [R1+0x68] ;  /* 0x0000680001067983 */ /* 0x000f280000300800 */
[----:B------:R-:W5:Y:S04]  /*12900*/  LDL.LU R8, [R1+0x64] ;  /* 0x0000640001087983 */ /* 0x000f680000300800 */
[----:B------:R-:W5:Y:S04]  /*12910*/  LDL.LU R9, [R1+0x60] ;  /* 0x0000600001097983 */ /* 0x000f680000300800 */
[----:B------:R-:W5:Y:S04]  /*12920*/  LDL.LU R10, [R1+0x5c] ;  /* 0x00005c00010a7983 */ /* 0x000f680000300800 */
[----:B------:R-:W5:Y:S04]  /*12930*/  LDL.LU R18, [R1+0x58] ;  /* 0x0000580001127983 */ /* 0x000f680000300800 */
[----:B------:R-:W5:Y:S04]  /*12940*/  LDL.LU R17, [R1+0x54] ;  /* 0x0000540001117983 */ /* 0x000f680000300800 */
[----:B------:R-:W5:Y:S01]  /*12950*/  LDL.LU R16, [R1+0x50] ;  /* 0x0000500001107983 */ /* 0x000f620000300800 */
[----:B------:R-:W-:-:S03]  /*12960*/  LOP3.LUT P6, RZ, R0, 0x8000, RZ, 0xc0, !PT ;  /* 0x0000800000ff7812 */ /* 0x000fc600078cc0ff */
[----:B------:R-:W5:Y:S04]  /*12970*/  LDL.LU R14, [R1+0x48] ;  /* 0x00004800010e7983 */ /* 0x000f680000300800 */
[----:B------:R-:W5:Y:S04]  /*12980*/  LDL.LU R13, [R1+0x44] ;  /* 0x00004400010d7983 */ /* 0x000f680000300800 */
[----:B------:R-:W5:Y:S04]  /*12990*/  LDL.LU R12, [R1+0x40] ;  /* 0x00004000010c7983 */ /* 0x000f680000300800 */
[----:B------:R-:W5:Y:S01]  /*129a0*/  LDL.LU R11, [R1+0x3c] ;  /* 0x00003c00010b7983 */ /* 0x000f620000300800 */
[----:B------:R-:W-:-:S03]  /*129b0*/  CS2R R134, SRZ ;  /* 0x0000000000867805 */ /* 0x000fc6000001ff00 */
[----:B------:R-:W5:Y:S04]  /*129c0*/  LDL.LU R22, [R1+0x38] ;  /* 0x0000380001167983 */ /* 0x000f680000300800 */
[----:B------:R-:W5:Y:S04]  /*129d0*/  LDL.LU R21, [R1+0x34] ;  /* 0x0000340001157983 */ /* 0x000f680000300800 */
[----:B------:R-:W5:Y:S01]  /*129e0*/  LDL.LU R20, [R1+0x30] ;  /* 0x0000300001147983 */ /* 0x000f620000300800 */
[----:B------:R-:W-:-:S03]  /*129f0*/  CS2R R136, SRZ ;  /* 0x0000000000887805 */ /* 0x000fc6000001ff00 */
[----:B------:R-:W5:Y:S01]  /*12a00*/  LDL.LU R19, [R1+0x2c] ;  /* 0x00002c0001137983 */ /* 0x000f620000300800 */
[----:B------:R-:W-:Y:S01]  /*12a10*/  CS2R R138, SRZ ;  /* 0x00000000008a7805 */ /* 0x000fe2000001ff00 */
[----:B--2---:R-:W-:Y:S02]  /*12a20*/  @!P6 IADD3 R4, R4, 0x1863e, RZ ;  /* 0x0001863e0404e810 */ /* 0x004fe40007ffe0ff */
[----:B---3--:R-:W-:-:S03]  /*12a30*/  MOV R15, R5 ;  /* 0x00000005000f7202 */ /* 0x008fc60000000f00 */
[----:B------:R-:W-:Y:S01]  /*12a40*/  @!P6 IMAD.WIDE R4, R4, R151, c[0x0][0x160] ;  /* 0x000058000404e625 */ /* 0x000fe200078e0297 */
[----:B----4-:R-:W-:-:S04]  /*12a50*/  @!P0 IADD3 R6, R6, 0x18800, RZ ;  /* 0x0001880006068810 */ /* 0x010fc80007ffe0ff */
[----:B------:R0:W2:Y:S01]  /*12a60*/  @!P6 LDG.E.CONSTANT R134, [R4.64] ;  /* 0x000000040486e981 */ /* 0x0000a2000c1e9900 */
[----:B-----5:R-:W-:Y:S01]  /*12a70*/  ISETP.GT.U32.AND P6, PT, R9, 0x6f, PT ;  /* 0x0000006f0900780c */ /* 0x020fe20003fc4070 */
[----:B------:R-:W-:-:S05]  /*12a80*/  @!P0 IMAD.WIDE R6, R6, R151, c[0x0][0x160] ;  /* 0x0000580006068625 */ /* 0x000fca00078e0297 */
[----:B------:R1:W3:Y:S01]  /*12a90*/  @!P0 LDG.E.CONSTANT R135, [R6.64] ;  /* 0x0000000406878981 */ /* 0x0002e2000c1e9900 */
[----:B------:R-:W-:-:S03]  /*12aa0*/  ISETP.GT.U32.AND P0, PT, R18, 0x6f, PT ;  /* 0x0000006f1200780c */ /* 0x000fc60003f04070 */
[----:B------:R-:W4:Y:S03]  /*12ab0*/  LDL.LU R18, [R1+0x28] ;  /* 0x0000280001127983 */ /* 0x000f260000300800 */
[----:B------:R-:W-:-:S05]  /*12ac0*/  @!P6 IADD3 R10, R10, 0x18800, RZ ;  /* 0x000188000a0ae810 */ /* 0x000fca0007ffe0ff */
[----:B0-----:R-:W-:Y:S02]  /*12ad0*/  @!P6 IMAD.WIDE R4, R10, R151, c[0x0][0x160] ;  /* 0x000058000a04e625 */ /* 0x001fe400078e0297 */
[----:B------:R-:W-:-:S03]  /*12ae0*/  @!P0 IADD3 R10, R17, 0x18800, RZ ;  /* 0x00018800110a8810 */ /* 0x000fc60007ffe0ff */
[----:B------:R0:W5:Y:S01]  /*12af0*/  @!P6 LDG.E.CONSTANT R136, [R4.64] ;  /* 0x000000040488e981 */ /* 0x000162000c1e9900 */
[----:B------:R-:W-:-:S03]  /*12b00*/  ISETP.GT.U32.AND P6, PT, R16, 0x6f, PT ;  /* 0x0000006f1000780c */ /* 0x000fc60003fc4070 */
[----:B------:R-:W2:Y:S04]  /*12b10*/  LDL.LU R17, [R1+0x24] ;  /* 0x0000240001117983 */ /* 0x000ea80000300800 */
[----:B------:R-:W3:Y:S01]  /*12b20*/  LDL.LU R16, [R1+0x20] ;  /* 0x0000200001107983 */ /* 0x000ee20000300800 */
[----:B-1----:R-:W-:-:S05]  /*12b30*/  @!P0 IMAD.WIDE R6, R10, R151, c[0x0][0x160] ;  /* 0x000058000a068625 */ /* 0x002fca00078e0297 */
[----:B------:R1:W5:Y:S01]  /*12b40*/  @!P0 LDG.E.CONSTANT R139, [R6.64] ;  /* 0x00000004068b8981 */ /* 0x000362000c1e9900 */
[----:B------:R-:W-:Y:S02]  /*12b50*/  @!P6 IADD3 R10, R15, 0x18800, RZ ;  /* 0x000188000f0ae810 */ /* 0x000fe40007ffe0ff */
[----:B------:R-:W-:Y:S01]  /*12b60*/  ISETP.GT.U32.AND P0, PT, R14, 0x6f, PT ;  /* 0x0000006f0e00780c */ /* 0x000fe20003f04070 */
[----:B------:R-:W5:Y:S04]  /*12b70*/  LDL.LU R15, [R1+0x1c] ;  /* 0x00001c00010f7983 */ /* 0x000f680000300800 */
[----:B------:R-:W5:Y:S01]  /*12b80*/  LDL.LU R14, [R1+0x18] ;  /* 0x00001800010e7983 */ /* 0x000f620000300800 */
[----:B------:R-:W-:Y:S01]  /*12b90*/  @!P1 IADD3 R8, R8, 0x18800, RZ ;  /* 0x0001880008089810 */ /* 0x000fe20007ffe0ff */
[----:B------:R-:W-:-:S04]  /*12ba0*/  CS2R R132, SRZ ;  /* 0x0000000000847805 */ /* 0x000fc8000001ff00 */
[----:B------:R-:W-:-:S05]  /*12bb0*/  @!P1 IMAD.WIDE R8, R8, R151, c[0x0][0x160] ;  /* 0x0000580008089625 */ /* 0x000fca00078e0297 */
[----:B------:R0:W5:Y:S02]  /*12bc0*/  @!P1 LDG.E.CONSTANT R133, [R8.64] ;  /* 0x0000000408859981 */ /* 0x000164000c1e9900 */
[----:B0-----:R-:W-:Y:S01]  /*12bd0*/  @!P6 IMAD.WIDE R8, R10, R151, c[0x0][0x160] ;  /* 0x000058000a08e625 */ /* 0x001fe200078e0297 */
[----:B------:R-:W-:Y:S02]  /*12be0*/  @!P0 IADD3 R10, R13, 0x18800, RZ ;  /* 0x000188000d0a8810 */ /* 0x000fe40007ffe0ff */
[----:B------:R-:W5:Y:S04]  /*12bf0*/  LDL.LU R13, [R1+0x14] ;  /* 0x00001400010d7983 */ /* 0x000f680000300800 */
[----:B------:R0:W5:Y:S01]  /*12c00*/  @!P6 LDG.E.CONSTANT R137, [R8.64] ;  /* 0x000000040889e981 */ /* 0x000162000c1e9900 */
[----:B------:R-:W-:-:S03]  /*12c10*/  ISETP.GT.U32.AND P6, PT, R12, 0x6f, PT ;  /* 0x0000006f0c00780c */ /* 0x000fc60003fc4070 */
[----:B------:R-:W5:Y:S01]  /*12c20*/  LDL.LU R12, [R1+0x10] ;  /* 0x00001000010c7983 */ /* 0x000f620000300800 */
[----:B------:R-:W-:-:S05]  /*12c30*/  @!P0 IMAD.WIDE R4, R10, R151, c[0x0][0x160] ;  /* 0x000058000a048625 */ /* 0x000fca00078e0297 */
[----:B------:R0:W5:Y:S04]  /*12c40*/  @!P0 LDG.E.CONSTANT R138, [R4.64] ;  /* 0x00000004048a8981 */ /* 0x000168000c1e9900 */
[----:B------:R-:W-:Y:S02]  /*12c50*/  @!P6 IADD3 R10, R11, 0x18800, RZ ;  /* 0x000188000b0ae810 */ /* 0x000fe40007ffe0ff */
[----:B------:R-:W5:Y:S01]  /*12c60*/  LDL.LU R11, [R1+0xc] ;  /* 0x00000c00010b7983 */ /* 0x000f620000300800 */
[----:B------:R-:W-:Y:S02]  /*12c70*/  ISETP.GT.U32.AND P0, PT, R22, 0x6f, PT ;  /* 0x0000006f1600780c */ /* 0x000fe40003f04070 */
[----:B-1----:R-:W-:Y:S01]  /*12c80*/  @!P6 IMAD.WIDE R6, R10, R151, c[0x0][0x160] ;  /* 0x000058000a06e625 */ /* 0x002fe200078e0297 */
[----:B------:R-:W-:Y:S01]  /*12c90*/  CS2R R142, SRZ ;  /* 0x00000000008e7805 */ /* 0x000fe2000001ff00 */
[----:B------:R-:W-:Y:S01]  /*12ca0*/  CS2R R140, SRZ ;  /* 0x00000000008c7805 */ /* 0x000fe2000001ff00 */
[----:B------:R-:W5:Y:S04]  /*12cb0*/  LDL R25, [R1+0x94] ;  /* 0x0000940001197983 */ /* 0x000f680000100800 */
[----:B------:R1:W5:Y:S01]  /*12cc0*/  @!P6 LDG.E.CONSTANT R132, [R6.64] ;  /* 0x000000040684e981 */ /* 0x000362000c1e9900 */
[----:B------:R-:W-:-:S03]  /*12cd0*/  ISETP.GT.U32.AND P6, PT, R20, 0x6f, PT ;  /* 0x0000006f1400780c */ /* 0x000fc60003fc4070 */
[----:B------:R-:W-:Y:S01]  /*12ce0*/  @!P0 IADD3 R10, R21, 0x18800, RZ ;  /* 0x00018800150a8810 */ /* 0x000fe20007ffe0ff */
[----:B------:R-:W5:Y:S04]  /*12cf0*/  LDL R20, [R1+0xa4] ;  /* 0x0000a40001147983 */ /* 0x000f680000100800 */
[----:B0-----:R-:W-:Y:S01]  /*12d00*/  @!P0 IMAD.WIDE R8, R10, R151, c[0x0][0x160] ;  /* 0x000058000a088625 */ /* 0x001fe200078e0297 */
[----:B------:R-:W5:Y:S04]  /*12d10*/  LDL R21, [R1+0xa8] ;  /* 0x0000a80001157983 */ /* 0x000f680000100800 */
[----:B------:R0:W5:Y:S01]  /*12d20*/  @!P0 LDG.E.CONSTANT R142, [R8.64] ;  /* 0x00000004088e8981 */ /* 0x000162000c1e9900 */
[----:B------:R-:W-:-:S03]  /*12d30*/  @!P6 IADD3 R10, R19, 0x18800, RZ ;  /* 0x00018800130ae810 */ /* 0x000fc60007ffe0ff */
[----:B------:R-:W5:Y:S02]  /*12d40*/  LDL R19, [R1+0x8c] ;  /* 0x00008c0001137983 */ /* 0x000f640000100800 */
[----:B------:R-:W-:Y:S02]  /*12d50*/  @!P6 IMAD.WIDE R4, R10, R151, c[0x0][0x160] ;  /* 0x000058000a04e625 */ /* 0x000fe400078e0297 */
[----:B------:R-:W5:Y:S04]  /*12d60*/  LDL R23, [R1+0x88] ;  /* 0x0000880001177983 */ /* 0x000f680000100800 */
[----:B------:R0:W5:Y:S04]  /*12d70*/  @!P6 LDG.E.CONSTANT R140, [R4.64] ;  /* 0x00000004048ce981 */ /* 0x000168000c1e9900 */
[----:B------:R-:W5:Y:S01]  /*12d80*/  LDL R24, [R1+0x84] ;  /* 0x0000840001187983 */ /* 0x000f620000100800 */
[----:B----4-:R-:W-:-:S03]  /*12d90*/  ISETP.GT.U32.AND P0, PT, R18, 0x6f, PT ;  /* 0x0000006f1200780c */ /* 0x010fc60003f04070 */
[----:B------:R-:W4:Y:S10]  /*12da0*/  LDL R18, [R1+0x90] ;  /* 0x0000900001127983 */ /* 0x000f340000100800 */
[----:B--2---:R-:W-:-:S02]  /*12db0*/  @!P0 IADD3 R10, R17, 0x18800, RZ ;  /* 0x00018800110a8810 */ /* 0x004fc40007ffe0ff */
[----:B------:R-:W2:Y:S01]  /*12dc0*/  LDL R17, [R1+0xa0] ;  /* 0x0000a00001117983 */ /* 0x000ea20000100800 */
[----:B---3--:R-:W-:Y:S02]  /*12dd0*/  ISETP.GT.U32.AND P6, PT, R16, 0x6f, PT ;  /* 0x0000006f1000780c */ /* 0x008fe40003fc4070 */
[----:B-1----:R-:W-:Y:S01]  /*12de0*/  @!P0 IMAD.WIDE R6, R10, R151, c[0x0][0x160] ;  /* 0x000058000a068625 */ /* 0x002fe200078e0297 */
[----:B------:R-:W3:Y:S04]  /*12df0*/  LDL R16, [R1+0xac] ;  /* 0x0000ac0001107983 */ /* 0x000ee80000100800 */
[----:B------:R1:W2:Y:S06]  /*12e00*/  @!P0 LDG.E.CONSTANT R141, [R6.64] ;  /* 0x00000004068d8981 */ /* 0x0002ac000c1e9900 */
[----:B-----5:R-:W-:-:S02]  /*12e10*/  @!P6 IADD3 R10, R15, 0x18800, RZ ;  /* 0x000188000f0ae810 */ /* 0x020fc40007ffe0ff */
[----:B------:R-:W-:Y:S01]  /*12e20*/  ISETP.GT.U32.AND P0, PT, R14, 0x6f, PT ;  /* 0x0000006f0e00780c */ /* 0x000fe20003f04070 */
[----:B------:R-:W5:Y:S04]  /*12e30*/  LDL R15, [R1+0x98] ;  /* 0x00009800010f7983 */ /* 0x000f680000100800 */
[----:B------:R-:W5:Y:S01]  /*12e40*/  LDL R14, [R1+0x9c] ;  /* 0x00009c00010e7983 */ /* 0x000f620000100800 */
[----:B0-----:R-:W-:-:S05]  /*12e50*/  @!P6 IMAD.WIDE R8, R10, R151, c[0x0][0x160] ;  /* 0x000058000a08e625 */ /* 0x001fca00078e0297 */
[----:B------:R0:W5:Y:S01]  /*12e60*/  @!P6 LDG.E.CONSTANT R143, [R8.64] ;  /* 0x00000004088fe981 */ /* 0x000162000c1e9900 */
[----:B------:R-:W-:Y:S01]  /*12e70*/  ISETP.GT.U32.AND P6, PT, R160, 0x6f, PT ;  /* 0x0000006fa000780c */ /* 0x000fe20003fc4070 */
[----:B------:R-:W-:Y:S01]  /*12e80*/  CS2R R144, SRZ ;  /* 0x0000000000907805 */ /* 0x000fe2000001ff00 */
[----:B------:R-:W-:-:S05]  /*12e90*/  @!P0 IADD3 R10, R13, 0x18800, RZ ;  /* 0x000188000d0a8810 */ /* 0x000fca0007ffe0ff */
[----:B------:R-:W-:-:S06]  /*12ea0*/  @!P0 IMAD.WIDE R4, R10, R151, c[0x0][0x160] ;  /* 0x000058000a048625 */ /* 0x000fcc00078e0297 */
[----:B------:R-:W-:Y:S01]  /*12eb0*/  @!P6 IADD3 R10, R12, 0x18800, RZ ;  /* 0x000188000c0ae810 */ /* 0x000fe20007ffe0ff */
[----:B------:R3:W5:Y:S04]  /*12ec0*/  @!P0 LDG.E.CONSTANT R144, [R4.64] ;  /* 0x0000000404908981 */ /* 0x000768000c1e9900 */
[----:B-1----:R-:W-:-:S05]  /*12ed0*/  @!P6 IMAD.WIDE R6, R10, R151, c[0x0][0x160] ;  /* 0x000058000a06e625 */ /* 0x002fca00078e0297 */
[----:B------:R1:W5:Y:S01]  /*12ee0*/  @!P6 LDG.E.CONSTANT R145, [R6.64] ;  /* 0x000000040691e981 */ /* 0x000362000c1e9900 */
[----:B------:R-:W-:Y:S02]  /*12ef0*/  ISETP.GT.U32.AND P0, PT, R11, 0x6f, PT ;  /* 0x0000006f0b00780c */ /* 0x000fe40003f04070 */
[----:B------:R-:W-:-:S11]  /*12f00*/  ISETP.GT.U32.AND P6, PT, R146, 0x6f, PT ;  /* 0x0000006f9200780c */ /* 0x000fd60003fc4070 */
[----:B------:R-:W-:-:S05]  /*12f10*/  @!P0 IADD3 R10, R147, 0x18800, RZ ;  /* 0x00018800930a8810 */ /* 0x000fca0007ffe0ff */
[----:B0-----:R-:W-:Y:S01]  /*12f20*/  @!P0 IMAD.WIDE R8, R10, R151, c[0x0][0x160] ;  /* 0x000058000a088625 */ /* 0x001fe200078e0297 */
[----:B------:R-:W-:Y:S02]  /*12f30*/  @!P6 IADD3 R10, R155, 0x18800, RZ ;  /* 0x000188009b0ae810 */ /* 0x000fe40007ffe0ff */
[----:B------:R-:W-:-:S03]  /*12f40*/  MOV R116, RZ ;  /* 0x000000ff00747202 */ /* 0x000fc60000000f00 */
[----:B------:R-:W-:Y:S01]  /*12f50*/  @!P6 IMAD.WIDE R10, R10, R151, c[0x0][0x160] ;  /* 0x000058000a0ae625 */ /* 0x000fe200078e0297 */
[----:B------:R-:W-:-:S04]  /*12f60*/  HFMA2.MMA R128, -RZ, RZ, 0, 0 ;  /* 0x00000000ff807435 */ /* 0x000fc800000001ff */
[----:B------:R2:W5:Y:S01]  /*12f70*/  @!P6 LDG.E.CONSTANT R116, [R10.64] ;  /* 0x000000040a74e981 */ /* 0x000562000c1e9900 */
[----:B------:R-:W-:-:S05]  /*12f80*/  ISETP.GT.U32.AND P6, PT, R162, 0x6f, PT ;  /* 0x0000006fa200780c */ /* 0x000fca0003fc4070 */
[----:B------:R0:W5:Y:S01]  /*12f90*/  @!P0 LDG.E.CONSTANT R128, [R8.64] ;  /* 0x0000000408808981 */ /* 0x000162000c1e9900 */
[----:B------:R-:W-:Y:S02]  /*12fa0*/  ISETP.GT.U32.AND P0, PT, R165, 0x6f, PT ;  /* 0x0000006fa500780c */ /* 0x000fe40003f04070 */
[----:B------:R-:W-:-:S05]  /*12fb0*/  MOV R81, RZ ;  /* 0x000000ff00517202 */ /* 0x000fca0000000f00 */
[----:B------:R-:W-:Y:S01]  /*12fc0*/  @!P6 IADD3 R12, R161, 0x18800, RZ ;  /* 0x00018800a10ce810 */ /* 0x000fe20007ffe0ff */
[----:B------:R-:W-:-:S04]  /*12fd0*/  HFMA2.MMA R78, -RZ, RZ, 0, 0 ;  /* 0x00000000ff4e7435 */ /* 0x000fc800000001ff */
[----:B------:R-:W-:Y:S01]  /*12fe0*/  @!P6 IMAD.WIDE R12, R12, R151, c[0x0][0x160] ;  /* 0x000058000c0ce625 */ /* 0x000fe200078e0297 */
[----:B------:R-:W-:-:S04]  /*12ff0*/  @!P0 IADD3 R163, R163, 0x18800, RZ ;  /* 0x00018800a3a38810 */ /* 0x000fc80007ffe0ff */
[----:B------:R2:W5:Y:S01]  /*13000*/  @!P6 LDG.E.CONSTANT R81, [R12.64] ;  /* 0x000000040c51e981 */ /* 0x000562000c1e9900 */
[----:B------:R-:W-:Y:S01]  /*13010*/  ISETP.GT.AND P6, PT, R159, 0x99, PT ;  /* 0x000000999f00780c */ /* 0x000fe20003fc4270 */
[-C--:B-1----:R-:W-:Y:S01]  /*13020*/  @!P0 IMAD.WIDE R6, R163, R151.reuse, c[0x0][0x160] ;  /* 0x00005800a3068625 */ /* 0x082fe200078e0297 */
[----:B0-----:R-:W-:Y:S02]  /*13030*/  IADD3 R8, R21, 0x79, RZ ;  /* 0x0000007915087810 */ /* 0x001fe40007ffe0ff */
[----:B------:R-:W-:Y:S02]  /*13040*/  IADD3 R9, R20, 0x79, RZ ;  /* 0x0000007914097810 */ /* 0x000fe40007ffe0ff */
[----:B------:R0:W5:Y:S01]  /*13050*/  @!P0 LDG.E.CONSTANT R78, [R6.64] ;  /* 0x00000004064e8981 */ /* 0x000162000c1e9900 */
[----:B------:R-:W-:Y:S02]  /*13060*/  IADD3 R19, R19, 0x79, RZ ;  /* 0x0000007913137810 */ /* 0x000fe40007ffe0ff */
[----:B------:R-:W-:Y:S01]  /*13070*/  IADD3 R23, R23, 0x79, RZ ;  /* 0x0000007917177810 */ /* 0x000fe20007ffe0ff */
[----:B0-----:R-:W-:-:S03]  /*13080*/  IMAD.WIDE R6, R8, R151, c[0x0][0x168] ;  /* 0x00005a0008067625 */ /* 0x001fc600078e0297 */
[----:B------:R-:W-:Y:S01]  /*13090*/  @!P6 IADD3 R24, R24, 0x79, RZ ;  /* 0x000000791818e810 */ /* 0x000fe20007ffe0ff */
[----:B------:R-:W-:-:S05]  /*130a0*/  IMAD.WIDE R8, R9, R151, c[0x0][0x168] ;  /* 0x00005a0009087625 */ /* 0x000fca00078e0297 */
[----:B------:R0:W5:Y:S02]  /*130b0*/  LDG.E.CONSTANT R20, [R8.64] ;  /* 0x0000000408147981 */ /* 0x000164000c1e9900 */
[----:B0-----:R-:W-:-:S06]  /*130c0*/  IMAD.WIDE R8, R19, R151, c[0x0][0x168] ;  /* 0x00005a0013087625 */ /* 0x001fcc00078e0297 */
[----:B------:R-:W5:Y:S01]  /*130d0*/  LDG.E.CONSTANT R8, [R8.64] ;  /* 0x0000000408087981 */ /* 0x000f62000c1e9900 */
[----:B----4-:R-:W-:Y:S02]  /*130e0*/  IADD3 R18, R18, 0x79, RZ ;  /* 0x0000007912127810 */ /* 0x010fe40007ffe0ff */
[----:B---3--:R-:W-:Y:S02]  /*130f0*/  IADD3 R4, R16, 0x79, RZ ;  /* 0x0000007910047810 */ /* 0x008fe40007ffe0ff */
[----:B--2---:R-:W-:Y:S02]  /*13100*/  IADD3 R10, R17, 0x79, RZ ;  /* 0x00000079110a7810 */ /* 0x004fe40007ffe0ff */
[----:B------:R0:W2:Y:S01]  /*13110*/  LDG.E.CONSTANT R17, [R6.64] ;  /* 0x0000000406117981 */ /* 0x0000a2000c1e9900 */
[----:B------:R-:W-:-:S05]  /*13120*/  IMAD.WIDE R4, R4, R151, c[0x0][0x168] ;  /* 0x00005a0004047625 */ /* 0x000fca00078e0297 */
[----:B------:R1:W3:Y:S01]  /*13130*/  LDG.E.CONSTANT R16, [R4.64] ;  /* 0x0000000404107981 */ /* 0x0002e2000c1e9900 */
[-C--:B------:R-:W-:Y:S01]  /*13140*/  IMAD.WIDE R10, R10, R151.reuse, c[0x0][0x168] ;  /* 0x00005a000a0a7625 */ /* 0x080fe200078e0297 */
[----:B-----5:R-:W-:Y:S02]  /*13150*/  IADD3 R15, R15, 0x79, RZ ;  /* 0x000000790f0f7810 */ /* 0x020fe40007ffe0ff */
[----:B------:R-:W-:Y:S02]  /*13160*/  IADD3 R14, R14, 0x79, RZ ;  /* 0x000000790e0e7810 */ /* 0x000fe40007ffe0ff */
[----:B------:R4:W5:Y:S01]  /*13170*/  LDG.E.CONSTANT R21, [R10.64] ;  /* 0x000000040a157981 */ /* 0x000962000c1e9900 */
[----:B-1----:R-:W-:Y:S02]  /*13180*/  IADD3 R4, R25, 0x79, RZ ;  /* 0x0000007919047810 */ /* 0x002fe40007ffe0ff */
[----:B------:R-:W-:-:S04]  /*13190*/  IMAD.WIDE R12, R14, R151, c[0x0][0x168] ;  /* 0x00005a000e0c7625 */ /* 0x000fc800078e0297 */
[-C--:B------:R-:W-:Y:S01]  /*131a0*/  IMAD.WIDE R14, R15, R151.reuse, c[0x0][0x168] ;  /* 0x00005a000f0e7625 */ /* 0x080fe200078e0297 */
[----:B------:R1:W5:Y:S03]  /*131b0*/  LDG.E.CONSTANT R22, [R12.64] ;  /* 0x000000040c167981 */ /* 0x000366000c1e9900 */
[-C--:B------:R-:W-:Y:S02]  /*131c0*/  IMAD.WIDE R4, R4, R151.reuse, c[0x0][0x168] ;  /* 0x00005a0004047625 */ /* 0x080fe400078e0297 */
[----:B------:R1:W5:Y:S02]  /*131d0*/  LDG.E.CONSTANT R14, [R14.64] ;  /* 0x000000040e0e7981 */ /* 0x000364000c1e9900 */
[----:B0-----:R-:W-:-:S04]  /*131e0*/  IMAD.WIDE R6, R18, R151, c[0x0][0x168] ;  /* 0x00005a0012067625 */ /* 0x001fc800078e0297 */
[-C--:B----4-:R-:W-:Y:S01]  /*131f0*/  IMAD.WIDE R10, R23, R151.reuse, c[0x0][0x168] ;  /* 0x00005a00170a7625 */ /* 0x090fe200078e0297 */
[----:B------:R-:W4:Y:S03]  /*13200*/  LDG.E.CONSTANT R30, [R6.64] ;  /* 0x00000004061e7981 */ /* 0x000f26000c1e9900 */
[----:B-1----:R-:W-:Y:S01]  /*13210*/  @!P6 IMAD.WIDE R12, R24, R151, c[0x0][0x168] ;  /* 0x00005a00180ce625 */ /* 0x002fe200078e0297 */
[----:B------:R-:W4:Y:S04]  /*13220*/  LDG.E.CONSTANT R15, [R4.64] ;  /* 0x00000004040f7981 */ /* 0x000f28000c1e9900 */
[----:B------:R-:W4:Y:S04]  /*13230*/  LDG.E.CONSTANT R10, [R10.64] ;  /* 0x000000040a0a7981 */ /* 0x000f28000c1e9900 */
[----:B------:R-:W4:Y:S01]  /*13240*/  @!P6 LDG.E.CONSTANT R12, [R12.64] ;  /* 0x000000040c0ce981 */ /* 0x000f22000c1e9900 */
[----:B------:R-:W-:Y:S01]  /*13250*/  CS2R R82, SRZ ;  /* 0x0000000000527805 */ /* 0x000fe2000001ff00 */
[----:B------:R-:W-:-:S02]  /*13260*/  @!P4 IADD3 R32, R154, 0x18800, RZ ;  /* 0x000188009a20c810 */ /* 0x000fc40007ffe0ff */
[----:B---3--:R-:W-:Y:S04]  /*13270*/  STS [R159.X4+0x5fc4], R16 ;  /* 0x005fc4109f007388 */ /* 0x008fe80000004800 */
[----:B--2---:R-:W-:Y:S04]  /*13280*/  STS [R159.X4+0x6410], R17 ;  /* 0x006410119f007388 */ /* 0x004fe80000004800 */
[----:B------:R-:W-:Y:S04]  /*13290*/  STS [R159.X4+0x685c], R20 ;  /* 0x00685c149f007388 */ /* 0x000fe80000004800 */
[----:B-----5:R-:W-:Y:S04]  /*132a0*/  STS [R159.X4+0x6ca8], R21 ;  /* 0x006ca8159f007388 */ /* 0x020fe80000004800 */
[----:B------:R-:W-:Y:S04]  /*132b0*/  STS [R159.X4+0x70f4], R22 ;  /* 0x0070f4169f007388 */ /* 0x000fe80000004800 */
[----:B------:R-:W-:Y:S04]  /*132c0*/  STS [R159.X4+0x7540], R14 ;  /* 0x0075400e9f007388 */ /* 0x000fe80000004800 */
[----:B----4-:R-:W-:Y:S04]  /*132d0*/  STS [R159.X4+0x798c], R15 ;  /* 0x00798c0f9f007388 */ /* 0x010fe80000004800 */
[----:B------:R-:W-:Y:S04]  /*132e0*/  STS [R159.X4+0x7dd8], R30 ;  /* 0x007dd81e9f007388 */ /* 0x000fe80000004800 */
[----:B------:R-:W-:Y:S04]  /*132f0*/  STS [R159.X4+0x8224], R8 ;  /* 0x008224089f007388 */ /* 0x000fe80000004800 */
[----:B------:R-:W-:Y:S04]  /*13300*/  STS [R159.X4+0x8670], R10 ;  /* 0x0086700a9f007388 */ /* 0x000fe80000004800 */
[----:B------:R-:W-:Y:S04]  /*13310*/  @!P6 STS [R159.X4+0x8abc], R12 ;  /* 0x008abc0c9f00e388 */ /* 0x000fe80000004800 */
[----:B------:R-:W-:Y:S06]  /*13320*/  BAR.SYNC 0x0 ;  /* 0x0000000000007b1d */ /* 0x000fec0000000000 */
[----:B------:R-:W-:Y:S04]  /*13330*/  LDS.128 R16, [R2.X4] ;  /* 0x0000000002107984 */ /* 0x000fe80000004c00 */
[----:B------:R-:W0:Y:S04]  /*13340*/  LDS.128 R4, [0x6570] ;  /* 0x00657000ff047984 */ /* 0x000e280000000c00 */
[----:B------:R-:W1:Y:S01]  /*13350*/  LDS.128 R8, [0x5fc0] ;  /* 0x005fc000ff087984 */ /* 0x000e620000000c00 */
[----:B------:R-:W-:-:S03]  /*13360*/  @!P2 IADD3 R30, R153, 0x18800, RZ ;  /* 0x00018800991ea810 */ /* 0x000fc60007ffe0ff */
[----:B------:R-:W2:Y:S02]  /*13370*/  LDS.128 R40, [0x7490] ;  /* 0x00749000ff287984 */ /* 0x000ea40000000c00 */
[-C--:B------:R-:W-:Y:S01]  /*13380*/  @!P2 IMAD.WIDE R30, R30, R151.reuse, c[0x0][0x160] ;  /* 0x000058001e1ea625 */ /* 0x080fe200078e0297 */
[----:B------:R-:W-:Y:S01]  /*13390*/  @!P5 IADD3 R34, R158, 0x18800, RZ ;  /* 0x000188009e22d810 */ /* 0x000fe20007ffe0ff */
[----:B------:R-:W3:Y:S04]  /*133a0*/  LDS.128 R12, [0x6750] ;  /* 0x00675000ff0c7984 */ /* 0x000ee80000000c00 */
[----:B------:R4:W5:Y:S04]  /*133b0*/  @!P2 LDG.E.CONSTANT R82, [R30.64] ;  /* 0x000000041e52a981 */ /* 0x000968000c1e9900 */
[----:B------:R-:W2:Y:S04]  /*133c0*/  LDS.128 R24, [0x6d00] ;  /* 0x006d0000ff187984 */ /* 0x000ea80000000c00 */
[----:B------:R-:W3:Y:S01]  /*133d0*/  LDS.128 R20, [0x7c20] ;  /* 0x007c2000ff147984 */ /* 0x000ee20000000c00 */
[----:B----4-:R-:W-:-:S03]  /*133e0*/  @!P4 IMAD.WIDE R30, R32, R151, c[0x0][0x160] ;  /* 0x00005800201ec625 */ /* 0x010fc600078e0297 */
[----:B------:R-:W4:Y:S04]  /*133f0*/  LDS.128 R36, [0x83b0] ;  /* 0x0083b000ff247984 */ /* 0x000f280000000c00 */
[----:B------:R-:W-:Y:S04]  /*13400*/  LDS.128 R160, [0x6ee0] ;  /* 0x006ee000ffa07984 */ /* 0x000fe80000000c00 */
[----:B------:R-:W-:Y:S01]  /*13410*/  LDS.128 R56, [0x8950] ;  /* 0x00895000ff387984 */ /* 0x000fe20000000c00 */
[----:B0-----:R-:W-:-:S03]  /*13420*/  FFMA R4, R16, R4, R91 ;  /* 0x0000000410047223 */ /* 0x001fc6000000005b */
[----:B------:R-:W-:Y:S01]  /*13430*/  LDS.128 R52, [0x6380] ;  /* 0x00638000ff347984 */ /* 0x000fe20000000c00 */
[----:B-1----:R-:W-:Y:S01]  /*13440*/  HFMA2.MMA R8, -RZ, RZ, 0, 0 ;  /* 0x00000000ff087435 */ /* 0x002fe200000001ff */
[----:B------:R-:W-:Y:S01]  /*13450*/  FFMA R45, R17, R5, R4 ;  /* 0x00000005112d7223 */ /* 0x000fe20000000004 */
[----:B------:R-:W-:Y:S01]  /*13460*/  @!P3 IADD3 R4, R157, 0x18800, RZ ;  /* 0x000188009d04b810 */ /* 0x000fe20007ffe0ff */
[----:B------:R-:W-:Y:S04]  /*13470*/  LDS.128 R64, [0x6390] ;  /* 0x00639000ff407984 */ /* 0x000fe80000000c00 */
[----:B------:R-:W-:Y:S01]  /*13480*/  @!P3 IMAD.WIDE R4, R4, R151, c[0x0][0x160] ;  /* 0x000058000404b625 */ /* 0x000fe200078e0297 */
[----:B------:R-:W0:Y:S04]  /*13490*/  LDS.128 R156, [0x7e00] ;  /* 0x007e0000ff9c7984 */ /* 0x000e280000000c00 */
[----:B------:R1:W5:Y:S04]  /*134a0*/  @!P4 LDG.E.CONSTANT R8, [R30.64] ;  /* 0x000000041e08c981 */ /* 0x000368000c1e9900 */
[----:B------:R1:W5:Y:S01]  /*134b0*/  @!P3 LDG.E.CONSTANT R83, [R4.64] ;  /* 0x000000040453b981 */ /* 0x000362000c1e9900 */
[----:B--2---:R-:W-:-:S02]  /*134c0*/  FFMA R40, R16, R40, R95 ;  /* 0x0000002810287223 */ /* 0x004fc4000000005f */
[----:B------:R-:W-:Y:S01]  /*134d0*/  FFMA R6, R18, R6, R45 ;  /* 0x0000000612067223 */ /* 0x000fe2000000002d */
[----:B------:R-:W-:Y:S01]  /*134e0*/  LDS.128 R72, [0x7670] ;  /* 0x00767000ff487984 */ /* 0x000fe20000000c00 */
[----:B------:R-:W-:Y:S02]  /*134f0*/  FFMA R41, R17, R41, R40 ;  /* 0x0000002911297223 */ /* 0x000fe40000000028 */
[----:B---3--:R-:W-:Y:S01]  /*13500*/  FFMA R13, R16, R13, R28 ;  /* 0x0000000d100d7223 */ /* 0x008fe2000000001c */
[----:B------:R-:W-:Y:S01]  /*13510*/  LDS.128 R44, [0x72a0] ;  /* 0x0072a000ff2c7984 */ /* 0x000fe20000000c00 */
[C---:B-1----:R-:W-:Y:S02]  /*13520*/  FFMA R5, R19.reuse, R7, R6 ;  /* 0x0000000713057223 */ /* 0x042fe40000000006 */
[----:B------:R-:W-:Y:S01]  /*13530*/  FFMA R6, R18, R42, R41 ;  /* 0x0000002a12067223 */ /* 0x000fe20000000029 */
[----:B------:R-:W-:Y:S03]  /*13540*/  LDS.128 R68, [0x8590] ;  /* 0x00859000ff447984 */ /* 0x000fe60000000c00 */
[----:B------:R-:W-:Y:S01]  /*13550*/  FFMA R6, R19, R43, R6 ;  /* 0x0000002b13067223 */ /* 0x000fe20000000006 */
[----:B------:R-:W-:Y:S01]  /*13560*/  MOV R165, RZ ;  /* 0x000000ff00a57202 */ /* 0x000fe20000000f00 */
[----:B------:R-:W1:Y:S01]  /*13570*/  LDS.128 R40, [0x81c0] ;  /* 0x0081c000ff287984 */ /* 0x000e620000000c00 */
[----:B------:R-:W-:-:S02]  /*13580*/  FFMA R24, R16, R24, R103 ;  /* 0x0000001810187223 */ /* 0x000fc40000000067 */
[----:B------:R-:W-:Y:S01]  /*13590*/  FFMA R20, R16, R20, R152 ;  /* 0x0000001410147223 */ /* 0x000fe20000000098 */
[----:B------:R-:W-:Y:S01]  /*135a0*/  LDS.128 R48, [0x72b0] ;  /* 0x0072b000ff307984 */ /* 0x000fe20000000c00 */
[----:B------:R-:W-:Y:S02]  /*135b0*/  FFMA R9, R9, R16, R148 ;  /* 0x0000001009097223 */ /* 0x000fe40000000094 */
[----:B------:R-:W-:Y:S01]  /*135c0*/  @!P5 IMAD.WIDE R34, R34, R151, c[0x0][0x160] ;  /* 0x000058002222d625 */ /* 0x000fe200078e0297 */
[----:B------:R-:W-:Y:S03]  /*135d0*/  LDS.128 R84, [0x8b40] ;  /* 0x008b4000ff547984 */ /* 0x000fe60000000c00 */
[C---:B----4-:R-:W-:Y:S01]  /*135e0*/  FFMA R36, R16.reuse, R36, R3 ;  /* 0x0000002410247223 */ /* 0x050fe20000000003 */
[----:B------:R2:W3:Y:S01]  /*135f0*/  @!P5 LDG.E.CONSTANT R165, [R34.64] ;  /* 0x0000000422a5d981 */ /* 0x0004e2000c1e9900 */
[----:B0-----:R-:W-:-:S03]  /*13600*/  FFMA R157, R16, R157, R29 ;  /* 0x0000009d109d7223 */ /* 0x001fc6000000001d */
[----:B------:R-:W0:Y:S01]  /*13610*/  LDS.128 R28, [0x8960] ;  /* 0x00896000ff1c7984 */ /* 0x000e220000000c00 */
[----:B------:R-:W-:Y:S02]  /*13620*/  FFMA R25, R17, R25, R24 ;  /* 0x0000001911197223 */ /* 0x000fe40000000018 */
[----:B------:R-:W-:Y:S01]  /*13630*/  FFMA R161, R16, R161, R33 ;  /* 0x000000a110a17223 */ /* 0x000fe20000000021 */
[----:B------:R-:W-:Y:S01]  /*13640*/  LDS.128 R148, [0x70c0] ;  /* 0x0070c000ff947984 */ /* 0x000fe20000000c00 */
[----:B------:R-:W-:Y:S02]  /*13650*/  FFMA R26, R18, R26, R25 ;  /* 0x0000001a121a7223 */ /* 0x000fe40000000019 */
[C---:B------:R-:W-:Y:S01]  /*13660*/  FFMA R59, R16.reuse, R59, R115 ;  /* 0x0000003b103b7223 */ /* 0x040fe20000000073 */
[----:B--2---:R-:W-:Y:S01]  /*13670*/  LDS.128 R32, [0x81d0] ;  /* 0x0081d000ff207984 */ /* 0x004fe20000000c00 */
[----:B------:R-:W-:-:S03]  /*13680*/  FFMA R55, R16, R55, R79 ;  /* 0x0000003710377223 */ /* 0x000fc6000000004f */
[----:B------:R-:W-:Y:S04]  /*13690*/  LDS.128 R88, [0x7850] ;  /* 0x00785000ff587984 */ /* 0x000fe80000000c00 */
[----:B------:R-:W-:Y:S04]  /*136a0*/  LDS.128 R92, [0x8770] ;  /* 0x00877000ff5c7984 */ /* 0x000fe80000000c00 */
[----:B------:R-:W-:Y:S01]  /*136b0*/  LDS.128 R60, [0x7a30] ;  /* 0x007a3000ff3c7984 */ /* 0x000fe20000000c00 */
[----:B-1----:R-:W-:-:S03]  /*136c0*/  FFMA R43, R16, R43, R96 ;  /* 0x0000002b102b7223 */ /* 0x002fc60000000060 */
[----:B------:R-:W-:Y:S04]  /*136d0*/  LDS.128 R152, [0x61a0] ;  /* 0x0061a000ff987984 */ /* 0x000fe80000000c00 */
[----:B------:R-:W1:Y:S01]  /*136e0*/  LDS.128 R96, [R2.X4+0x10] ;  /* 0x0000100002607984 */ /* 0x000e620000004c00 */
[----:B------:R-:W-:Y:S02]  /*136f0*/  FFMA R21, R17, R21, R20 ;  /* 0x0000001511157223 */ /* 0x000fe40000000014 */
[----:B------:R-:W-:Y:S01]  /*13700*/  FFMA R3, R19, R27, R26 ;  /* 0x0000001b13037223 */ /* 0x000fe2000000001a */
[----:B------:R-:W-:Y:S01]  /*13710*/  LDS.128 R100, [0x61b0] ;  /* 0x0061b000ff647984 */ /* 0x000fe20000000c00 */
[----:B------:R-:W-:-:S03]  /*13720*/  FFMA R10, R10, R17, R9 ;  /* 0x000000110a0a7223 */ /* 0x000fc60000000009 */
[----:B------:R-:W2:Y:S01]  /*13730*/  LDS.128 R24, [0x6b10] ;  /* 0x006b1000ff187984 */ /* 0x000ea20000000c00 */
[----:B------:R-:W-:Y:S02]  /*13740*/  FFMA R22, R18, R22, R21 ;  /* 0x0000001612167223 */ /* 0x000fe40000000015 */
[C---:B------:R-:W-:Y:S01]  /*13750*/  FFMA R9, R17.reuse, R162, R161 ;  /* 0x000000a211097223 */ /* 0x040fe200000000a1 */
[----:B------:R-:W-:Y:S01]  /*13760*/  LDS.128 R112, [0x6940] ;  /* 0x00694000ff707984 */ /* 0x000fe20000000c00 */
[----:B0-----:R-:W-:Y:S02]  /*13770*/  FFMA R28, R28, R17, R59 ;  /* 0x000000111c1c7223 */ /* 0x001fe4000000003b */
[----:B------:R-:W-:Y:S01]  /*13780*/  FFMA R9, R18, R163, R9 ;  /* 0x000000a312097223 */ /* 0x000fe20000000009 */
[----:B------:R-:W-:Y:S01]  /*13790*/  MOV R163, R81 ;  /* 0x0000005100a37202 */ /* 0x000fe20000000f00 */
[----:B------:R-:W-:Y:S02]  /*137a0*/  FFMA R37, R17, R37, R36 ;  /* 0x0000002511257223 */ /* 0x000fe40000000024 */
[----:B------:R-:W-:-:S02]  /*137b0*/  FFMA R7, R19, R23, R22 ;  /* 0x0000001713077223 */ /* 0x000fc40000000016 */
[----:B------:R-:W-:Y:S01]  /*137c0*/  FFMA R55, R64, R17, R55 ;  /* 0x0000001140377223 */ /* 0x000fe20000000037 */
[----:B------:R-:W0:Y:S01]  /*137d0*/  LDS.128 R20, [0x6b20] ;  /* 0x006b2000ff147984 */ /* 0x000e220000000c00 */
[----:B------:R-:W-:Y:S02]  /*137e0*/  FFMA R47, R16, R47, R80 ;  /* 0x0000002f102f7223 */ /* 0x000fe40000000050 */
[----:B------:R-:W-:Y:S02]  /*137f0*/  FFMA R28, R18, R29, R28 ;  /* 0x0000001d121c7223 */ /* 0x000fe4000000001c */
[C---:B------:R-:W-:Y:S02]  /*13800*/  FFMA R73, R16.reuse, R73, R76 ;  /* 0x0000004910497223 */ /* 0x040fe4000000004c */
[----:B------:R-:W-:Y:S02]  /*13810*/  FFMA R69, R16, R69, R77 ;  /* 0x0000004510457223 */ /* 0x000fe4000000004d */
[----:B------:R-:W-:-:S02]  /*13820*/  FFMA R4, R18, R38, R37 ;  /* 0x0000002612047223 */ /* 0x000fc40000000025 */
[----:B------:R-:W-:Y:S02]  /*13830*/  FFMA R55, R18, R65, R55 ;  /* 0x0000004112377223 */ /* 0x000fe40000000037 */
[C---:B------:R-:W-:Y:S02]  /*13840*/  FFMA R30, R19.reuse, R30, R28 ;  /* 0x0000001e131e7223 */ /* 0x040fe4000000001c */
[C---:B------:R-:W-:Y:S02]  /*13850*/  FFMA R4, R19.reuse, R39, R4 ;  /* 0x0000002713047223 */ /* 0x040fe40000000004 */
[----:B------:R-:W-:Y:S01]  /*13860*/  FFMA R66, R19, R66, R55 ;  /* 0x0000004213427223 */ /* 0x000fe20000000037 */
[----:B------:R-:W4:Y:S01]  /*13870*/  LDS.128 R36, [0x7a40] ;  /* 0x007a4000ff247984 */ /* 0x000f220000000c00 */
[----:B-1----:R-:W-:-:S03]  /*13880*/  FFMA R55, R96, R31, R30 ;  /* 0x0000001f60377223 */ /* 0x002fc6000000001e */
[----:B------:R-:W1:Y:S01]  /*13890*/  LDS.128 R28, [0x85a0] ;  /* 0x0085a000ff1c7984 */ /* 0x000e620000000c00 */
[C---:B------:R-:W-:Y:S02]  /*138a0*/  FFMA R150, R16.reuse, R150, R120 ;  /* 0x0000009610967223 */ /* 0x040fe40000000078 */
[----:B--2---:R-:W-:Y:S02]  /*138b0*/  FFMA R27, R16, R27, R104 ;  /* 0x0000001b101b7223 */ /* 0x004fe40000000068 */
[----:B------:R-:W2:Y:S01]  /*138c0*/  LDS.128 R104, [0x70d0] ;  /* 0x0070d000ff687984 */ /* 0x000ea20000000c00 */
[-C--:B------:R-:W-:Y:S02]  /*138d0*/  FFMA R47, R48, R17.reuse, R47 ;  /* 0x00000011302f7223 */ /* 0x080fe4000000002f */
[----:B------:R-:W-:Y:S02]  /*138e0*/  FFMA R32, R32, R17, R43 ;  /* 0x0000001120207223 */ /* 0x000fe4000000002b */
[----:B------:R-:W-:-:S02]  /*138f0*/  FFMA R10, R11, R18, R10 ;  /* 0x000000120b0a7223 */ /* 0x000fc4000000000a */
[C---:B------:R-:W-:Y:S01]  /*13900*/  FFMA R151, R17.reuse, R151, R150 ;  /* 0x0000009711977223 */ /* 0x040fe20000000096 */
[----:B------:R-:W-:Y:S01]  /*13910*/  MOV R150, R128 ;  /* 0x0000008000967202 */ /* 0x000fe20000000f00 */
[----:B------:R-:W-:Y:S01]  /*13920*/  FFMA R11, R17, R14, R13 ;  /* 0x0000000e110b7223 */ /* 0x000fe2000000000d */
[----:B------:R-:W1:Y:S01]  /*13930*/  LDS.128 R128, [0x6ef0] ;  /* 0x006ef000ff807984 */ /* 0x000e620000000c00 */
[C---:B------:R-:W-:Y:S02]  /*13940*/  FFMA R47, R18.reuse, R49, R47 ;  /* 0x00000031122f7223 */ /* 0x040fe4000000002f */
[----:B------:R-:W-:Y:S02]  /*13950*/  FFMA R32, R18, R33, R32 ;  /* 0x0000002112207223 */ /* 0x000fe40000000020 */
[----:B0-----:R-:W-:Y:S02]  /*13960*/  FFMA R20, R20, R17, R27 ;  /* 0x0000001114147223 */ /* 0x001fe4000000001b */
[----:B------:R-:W-:-:S02]  /*13970*/  FFMA R84, R16, R84, R127 ;  /* 0x0000005410547223 */ /* 0x000fc4000000007f */
[C---:B------:R-:W-:Y:S02]  /*13980*/  FFMA R90, R16.reuse, R90, R125 ;  /* 0x0000005a105a7223 */ /* 0x040fe4000000007d */
[C---:B------:R-:W-:Y:S02]  /*13990*/  FFMA R94, R16.reuse, R94, R126 ;  /* 0x0000005e105e7223 */ /* 0x040fe4000000007e */
[----:B------:R-:W-:Y:S02]  /*139a0*/  FFMA R14, R17, R70, R69 ;  /* 0x00000046110e7223 */ /* 0x000fe40000000045 */
[C---:B------:R-:W-:Y:S02]  /*139b0*/  FFMA R63, R16.reuse, R63, R111 ;  /* 0x0000003f103f7223 */ /* 0x040fe4000000006f */
[----:B------:R-:W-:Y:S02]  /*139c0*/  FFMA R154, R16, R154, R108 ;  /* 0x0000009a109a7223 */ /* 0x000fe4000000006c */
[C---:B------:R-:W-:Y:S01]  /*139d0*/  FFMA R50, R19.reuse, R50, R47 ;  /* 0x0000003213327223 */ /* 0x040fe2000000002f */
[----:B------:R-:W-:Y:S01]  /*139e0*/  LDS.128 R108, [0x7ff0] ;  /* 0x007ff000ff6c7984 */ /* 0x000fe20000000c00 */
[----:B------:R-:W-:-:S02]  /*139f0*/  FFMA R27, R19, R34, R32 ;  /* 0x00000022131b7223 */ /* 0x000fc40000000020 */
[C---:B------:R-:W-:Y:S02]  /*13a00*/  FFMA R20, R18.reuse, R21, R20 ;  /* 0x0000001512147223 */ /* 0x040fe40000000014 */
[----:B------:R-:W-:Y:S02]  /*13a10*/  FFMA R14, R18, R71, R14 ;  /* 0x00000047120e7223 */ /* 0x000fe4000000000e */
[----:B------:R-:W-:Y:S02]  /*13a20*/  FFMA R13, R17, R74, R73 ;  /* 0x0000004a110d7223 */ /* 0x000fe40000000049 */
[----:B----4-:R-:W-:Y:S02]  /*13a30*/  FFMA R36, R36, R17, R63 ;  /* 0x0000001124247223 */ /* 0x010fe4000000003f */
[----:B------:R-:W-:Y:S02]  /*13a40*/  FFMA R22, R19, R22, R20 ;  /* 0x0000001613167223 */ /* 0x000fe40000000014 */
[----:B------:R-:W-:-:S02]  /*13a50*/  FFMA R155, R17, R155, R154 ;  /* 0x0000009b119b7223 */ /* 0x000fc4000000009a */
[C---:B------:R-:W-:Y:S02]  /*13a60*/  FFMA R85, R17.reuse, R85, R84 ;  /* 0x0000005511557223 */ /* 0x040fe40000000054 */
[C---:B------:R-:W-:Y:S02]  /*13a70*/  FFMA R91, R17.reuse, R91, R90 ;  /* 0x0000005b115b7223 */ /* 0x040fe4000000005a */
[----:B------:R-:W-:Y:S02]  /*13a80*/  FFMA R95, R17, R95, R94 ;  /* 0x0000005f115f7223 */ /* 0x000fe4000000005e */
[----:B------:R-:W-:Y:S01]  /*13a90*/  FFMA R27, R96, R35, R27 ;  /* 0x00000023601b7223 */ /* 0x000fe2000000001b */
[----:B------:R-:W-:Y:S01]  /*13aa0*/  MOV R154, R116 ;  /* 0x00000074009a7202 */ /* 0x000fe20000000f00 */
[----:B------:R-:W-:Y:S01]  /*13ab0*/  LDS.128 R32, [0x6760] ;  /* 0x00676000ff207984 */ /* 0x000fe20000000c00 */
[----:B-1----:R-:W-:-:S03]  /*13ac0*/  FFMA R28, R28, R19, R14 ;  /* 0x000000131c1c7223 */ /* 0x002fc6000000000e */
[----:B------:R-:W-:Y:S01]  /*13ad0*/  LDS.128 R116, [0x7860] ;  /* 0x00786000ff747984 */ /* 0x000fe20000000c00 */
[C---:B------:R-:W-:Y:S02]  /*13ae0*/  FFMA R43, R96.reuse, R23, R22 ;  /* 0x00000017602b7223 */ /* 0x040fe40000000016 */
[----:B------:R-:W-:Y:S01]  /*13af0*/  FFMA R28, R96, R29, R28 ;  /* 0x0000001d601c7223 */ /* 0x000fe2000000001c */
[----:B------:R-:W-:Y:S01]  /*13b00*/  LDS.128 R20, [0x7680] ;  /* 0x00768000ff147984 */ /* 0x000fe20000000c00 */
[----:B------:R-:W-:Y:S02]  /*13b10*/  FFMA R86, R18, R86, R85 ;  /* 0x0000005612567223 */ /* 0x000fe40000000055 */
[----:B------:R-:W-:Y:S02]  /*13b20*/  FFMA R28, R30, R97, R28 ;  /* 0x000000611e1c7223 */ /* 0x000fe4000000001c */
[C---:B------:R-:W-:Y:S02]  /*13b30*/  FFMA R11, R18.reuse, R15, R11 ;  /* 0x0000000f120b7223 */ /* 0x040fe4000000000b */
[----:B------:R-:W-:-:S02]  /*13b40*/  FFMA R13, R18, R75, R13 ;  /* 0x0000004b120d7223 */ /* 0x000fc4000000000d */
[----:B------:R-:W-:Y:S02]  /*13b50*/  FFMA R100, R100, R18, R155 ;  /* 0x0000001264647223 */ /* 0x000fe4000000009b */
[----:B------:R-:W-:Y:S02]  /*13b60*/  FFMA R15, R19, R87, R86 ;  /* 0x00000057130f7223 */ /* 0x000fe40000000056 */
[----:B------:R-:W-:Y:S01]  /*13b70*/  FFMA R75, R31, R98, R28 ;  /* 0x000000621f4b7223 */ /* 0x000fe2000000001c */
[----:B------:R-:W-:Y:S01]  /*13b80*/  LDS.128 R84, [0x83c0] ;  /* 0x0083c000ff547984 */ /* 0x000fe20000000c00 */
[----:B------:R-:W-:-:S03]  /*13b90*/  FFMA R36, R18, R37, R36 ;  /* 0x0000002512247223 */ /* 0x000fc60000000024 */
[----:B------:R-:W-:Y:S01]  /*13ba0*/  LDS.128 R28, [R2.X4+0x20] ;  /* 0x00002000021c7984 */ /* 0x000fe20000004c00 */
[C---:B------:R-:W-:Y:S02]  /*13bb0*/  FFMA R101, R19.reuse, R101, R100 ;  /* 0x0000006513657223 */ /* 0x040fe40000000064 */
[----:B------:R-:W-:Y:S02]  /*13bc0*/  FFMA R38, R19, R38, R36 ;  /* 0x0000002613267223 */ /* 0x000fe40000000024 */
[----:B------:R-:W-:Y:S02]  /*13bd0*/  FFMA R102, R96, R102, R101 ;  /* 0x0000006660667223 */ /* 0x000fe40000000065 */
[----:B--2---:R-:W-:Y:S02]  /*13be0*/  FFMA R104, R104, R18, R151 ;  /* 0x0000001268687223 */ /* 0x004fe40000000097 */
[----:B------:R-:W-:Y:S02]  /*13bf0*/  FFMA R47, R96, R39, R38 ;  /* 0x00000027602f7223 */ /* 0x000fe40000000026 */
[----:B------:R-:W-:Y:S01]  /*13c00*/  FFMA R59, R103, R97, R102 ;  /* 0x00000061673b7223 */ /* 0x000fe20000000066 */
[----:B------:R-:W-:Y:S01]  /*13c10*/  LDS.128 R36, [0x6580] ;  /* 0x00658000ff247984 */ /* 0x000fe20000000c00 */
[----:B------:R-:W-:-:S03]  /*13c20*/  FFMA R105, R19, R105, R104 ;  /* 0x0000006913697223 */ /* 0x000fc60000000068 */
[----:B------:R-:W-:Y:S01]  /*13c30*/  LDS.128 R100, [0x6d10] ;  /* 0x006d1000ff647984 */ /* 0x000fe20000000c00 */
[----:B------:R-:W-:Y:S02]  /*13c40*/  FFMA R106, R96, R106, R105 ;  /* 0x0000006a606a7223 */ /* 0x000fe40000000069 */
[----:B------:R-:W-:Y:S01]  /*13c50*/  FFMA R9, R128, R19, R9 ;  /* 0x0000001380097223 */ /* 0x000fe20000000009 */
[----:B-----5:R-:W-:Y:S01]  /*13c60*/  MOV R161, R8 ;  /* 0x0000000800a17202 */ /* 0x020fe20000000f00 */
[----:B------:R-:W-:Y:S01]  /*13c70*/  FFMA R8, R17, R158, R157 ;  /* 0x0000009e11087223 */ /* 0x000fe2000000009d */
[----:B------:R-:W-:Y:S02]  /*13c80*/  MOV R158, R82 ;  /* 0x00000052009e7202 */ /* 0x000fe40000000f00 */
[----:B------:R-:W-:Y:S01]  /*13c90*/  MOV R157, R83 ;  /* 0x00000053009d7202 */ /* 0x000fe20000000f00 */
[----:B------:R-:W-:Y:S01]  /*13ca0*/  FFMA R8, R18, R159, R8 ;  /* 0x0000009f12087223 */ /* 0x000fe20000000008 */
[----:B------:R-:W0:Y:S01]  /*13cb0*/  LDS.128 R80, [0x6930] ;  /* 0x00693000ff507984 */ /* 0x000e220000000c00 */
[----:B------:R-:W-:-:S03]  /*13cc0*/  MOV R159, R78 ;  /* 0x0000004e009f7202 */ /* 0x000fc60000000f00 */
[----:B------:R-:W1:Y:S01]  /*13cd0*/  LDS.128 R76, [0x7fe0] ;  /* 0x007fe000ff4c7984 */ /* 0x000e620000000c00 */
[----:B0-----:R-:W-:-:S03]  /*13ce0*/  FFMA R82, R16, R82, R124 ;  /* 0x0000005210527223 */ /* 0x001fc6000000007c */
[----:B------:R-:W0:Y:S01]  /*13cf0*/  LDS.128 R124, [0x5fd0] ;  /* 0x005fd000ff7c7984 */ /* 0x000e220000000c00 */
[----:B-1----:R-:W-:Y:S02]  /*13d00*/  FFMA R78, R16, R78, R121 ;  /* 0x0000004e104e7223 */ /* 0x002fe40000000079 */
[----:B------:R-:W-:Y:S01]  /*13d10*/  FFMA R16, R96, R67, R66 ;  /* 0x0000004360107223 */ /* 0x000fe20000000042 */
[----:B------:R-:W-:Y:S01]  /*13d20*/  LDS.128 R120, [0x8780] ;  /* 0x00878000ff787984 */ /* 0x000fe20000000c00 */
[----:B------:R-:W-:-:S03]  /*13d30*/  FFMA R79, R17, R79, R78 ;  /* 0x0000004f114f7223 */ /* 0x000fc6000000004e */
[----:B------:R-:W1:Y:S01]  /*13d40*/  LDS.128 R64, [0x7e10] ;  /* 0x007e1000ff407984 */ /* 0x000e620000000c00 */
[----:B------:R-:W-:Y:S02]  /*13d50*/  FFMA R83, R17, R83, R82 ;  /* 0x0000005311537223 */ /* 0x000fe40000000052 */
[----:B------:R-:W-:Y:S02]  /*13d60*/  FFMA R17, R96, R51, R50 ;  /* 0x0000003360117223 */ /* 0x000fe40000000032 */
[----:B------:R-:W2:Y:S01]  /*13d70*/  LDS.128 R48, [0x74a0] ;  /* 0x0074a000ff307984 */ /* 0x000ea20000000c00 */
[----:B------:R-:W-:Y:S02]  /*13d80*/  FFMA R108, R108, R18, R79 ;  /* 0x000000126c6c7223 */ /* 0x000fe4000000004f */
[----:B------:R-:W-:Y:S02]  /*13d90*/  FFMA R9, R96, R129, R9 ;  /* 0x0000008160097223 */ /* 0x000fe40000000009 */
[----:B------:R-:W-:-:S02]  /*13da0*/  FFMA R63, R107, R97, R106 ;  /* 0x000000616b3f7223 */ /* 0x000fc4000000006a */
[----:B------:R-:W4:Y:S01]  /*13db0*/  LDS.128 R104, [0x7c30] ;  /* 0x007c3000ff687984 */ /* 0x000f220000000c00 */
[-C--:B------:R-:W-:Y:S02]  /*13dc0*/  FFMA R112, R112, R18.reuse, R83 ;  /* 0x0000001270707223 */ /* 0x080fe40000000053 */
[----:B------:R-:W-:Y:S02]  /*13dd0*/  FFMA R109, R19, R109, R108 ;  /* 0x0000006d136d7223 */ /* 0x000fe4000000006c */
[----:B------:R-:W-:Y:S02]  /*13de0*/  FFMA R9, R130, R97, R9 ;  /* 0x0000006182097223 */ /* 0x000fe40000000009 */
[-C--:B------:R-:W-:Y:S02]  /*13df0*/  FFMA R11, R32, R19.reuse, R11 ;  /* 0x00000013200b7223 */ /* 0x080fe4000000000b */
[----:B------:R-:W-:Y:S02]  /*13e00*/  FFMA R116, R116, R18, R91 ;  /* 0x0000001274747223 */ /* 0x000fe4000000005b */
[----:B0-----:R-:W-:-:S04]  /*13e10*/  FFMA R10, R124, R19, R10 ;  /* 0x000000137c0a7223 */ /* 0x001fc8000000000a */
[----:B------:R-:W-:Y:S02]  /*13e20*/  FFMA R10, R96, R125, R10 ;  /* 0x0000007d600a7223 */ /* 0x000fe4000000000a */
[----:B-1----:R-:W-:Y:S02]  /*13e30*/  FFMA R8, R64, R19, R8 ;  /* 0x0000001340087223 */ /* 0x002fe40000000008 */
[----:B------:R-:W-:Y:S02]  /*13e40*/  FFMA R10, R126, R97, R10 ;  /* 0x000000617e0a7223 */ /* 0x000fe4000000000a */
[C---:B------:R-:W-:Y:S02]  /*13e50*/  FFMA R8, R96.reuse, R65, R8 ;  /* 0x0000004160087223 */ /* 0x040fe40000000008 */
[----:B--2---:R-:W-:Y:S02]  /*13e60*/  FFMA R6, R96, R48, R6 ;  /* 0x0000003060067223 */ /* 0x004fe40000000006 */
[----:B------:R-:W-:-:S02]  /*13e70*/  FFMA R113, R19, R113, R112 ;  /* 0x0000007113717223 */ /* 0x000fc40000000070 */
[C---:B------:R-:W-:Y:S02]  /*13e80*/  FFMA R110, R96.reuse, R110, R109 ;  /* 0x0000006e606e7223 */ /* 0x040fe4000000006d */
[----:B------:R-:W-:Y:S02]  /*13e90*/  FFMA R33, R96, R33, R11 ;  /* 0x0000002160217223 */ /* 0x000fe4000000000b */
[-C--:B------:R-:W-:Y:S02]  /*13ea0*/  FFMA R73, R127, R98.reuse, R10 ;  /* 0x000000627f497223 */ /* 0x080fe4000000000a */
[----:B------:R-:W-:Y:S01]  /*13eb0*/  FFMA R74, R131, R98, R9 ;  /* 0x00000062834a7223 */ /* 0x000fe20000000009 */
[----:B------:R-:W-:Y:S01]  /*13ec0*/  LDS.128 R124, [0x6f00] ;  /* 0x006f0000ff7c7984 */ /* 0x000fe20000000c00 */
[----:B------:R-:W-:Y:S02]  /*13ed0*/  FFMA R66, R66, R97, R8 ;  /* 0x0000006142427223 */ /* 0x000fe40000000008 */
[----:B------:R-:W-:Y:S01]  /*13ee0*/  FFMA R13, R20, R19, R13 ;  /* 0x00000013140d7223 */ /* 0x000fe2000000000d */
[----:B------:R-:W0:Y:S01]  /*13ef0*/  LDS.128 R8, [0x63a0] ;  /* 0x0063a000ff087984 */ /* 0x000e220000000c00 */
[----:B------:R-:W-:-:S02]  /*13f00*/  FFMA R49, R97, R49, R6 ;  /* 0x0000003161317223 */ /* 0x000fc40000000006 */
[----:B------:R-:W-:Y:S02]  /*13f10*/  FFMA R117, R19, R117, R116 ;  /* 0x0000007513757223 */ /* 0x000fe40000000074 */
[----:B------:R-:W-:Y:S02]  /*13f20*/  FFMA R120, R120, R18, R95 ;  /* 0x0000001278787223 */ /* 0x000fe4000000005f */
[C---:B------:R-:W-:Y:S02]  /*13f30*/  FFMA R4, R96.reuse, R84, R4 ;  /* 0x0000005460047223 */ /* 0x040fe40000000004 */
[C---:B------:R-:W-:Y:S02]  /*13f40*/  FFMA R36, R96.reuse, R36, R5 ;  /* 0x0000002460247223 */ /* 0x040fe40000000005 */
[C---:B------:R-:W-:Y:S02]  /*13f50*/  FFMA R100, R96.reuse, R100, R3 ;  /* 0x0000006460647223 */ /* 0x040fe40000000003 */
[C---:B----4-:R-:W-:Y:S01]  /*13f60*/  FFMA R104, R96.reuse, R104, R7 ;  /* 0x0000006860687223 */ /* 0x050fe20000000007 */
        /* <DEDUP_REMOVED lines=8> */
[----:B------:R-:W1:Y:S01]  /*13ff0*/  LDS.128 R108, [0x72c0] ;  /* 0x0072c000ff6c7984 */ /* 0x000e620000000c00 */
[----:B------:R-:W-:-:S02]  /*14000*/  FFMA R50, R98, R50, R49 ;  /* 0x0000003262327223 */ /* 0x000fc40000000031 */
[----:B------:R-:W-:Y:S01]  /*14010*/  FFMA R70, R96, R118, R117 ;  /* 0x0000007660467223 */ /* 0x000fe20000000075 */
[----:B------:R-:W-:Y:S01]  /*14020*/  MOV R162, R134 ;  /* 0x0000008600a27202 */ /* 0x000fe20000000f00 */
[-C--:B------:R-:W-:Y:S01]  /*14030*/  FFMA R13, R67, R98.reuse, R66 ;  /* 0x00000062430d7223 */ /* 0x080fe20000000042 */
[----:B------:R-:W-:Y:S01]  /*14040*/  MOV R94, R133 ;  /* 0x00000085005e7202 */ /* 0x000fe20000000f00 */
[----:B------:R-:W2:Y:S01]  /*14050*/  LDS.128 R64, [0x7a50] ;  /* 0x007a5000ff407984 */ /* 0x000ea20000000c00 */
[----:B------:R-:W-:Y:S02]  /*14060*/  FFMA R69, R115, R97, R114 ;  /* 0x0000006173457223 */ /* 0x000fe40000000072 */
[----:B------:R-:W-:Y:S01]  /*14070*/  FFMA R121, R19, R121, R120 ;  /* 0x0000007913797223 */ /* 0x000fe20000000078 */
[----:B------:R-:W4:Y:S01]  /*14080*/  LDS.128 R112, [0x81e0] ;  /* 0x0081e000ff707984 */ /* 0x000f220000000c00 */
[----:B------:R-:W-:Y:S02]  /*14090*/  FFMA R14, R35, R98, R33 ;  /* 0x00000062230e7223 */ /* 0x000fe40000000021 */
[-C--:B------:R-:W-:Y:S01]  /*140a0*/  FFMA R70, R119, R97.reuse, R70 ;  /* 0x0000006177467223 */ /* 0x080fe20000000046 */
[----:B------:R-:W5:Y:S01]  /*140b0*/  LDS.128 R32, [0x6b30] ;  /* 0x006b3000ff207984 */ /* 0x000f620000000c00 */
[----:B------:R-:W-:-:S02]  /*140c0*/  FFMA R19, R22, R97, R21 ;  /* 0x0000006116137223 */ /* 0x000fc40000000015 */
[----:B------:R-:W-:Y:S01]  /*140d0*/  FFMA R31, R99, R51, R50 ;  /* 0x00000033631f7223 */ /* 0x000fe20000000032 */
[----:B------:R-:W2:Y:S01]  /*140e0*/  LDS.128 R116, [0x8970] ;  /* 0x00897000ff747984 */ /* 0x000ea20000000c00 */
[----:B------:R-:W-:-:S03]  /*140f0*/  FFMA R19, R23, R98, R19 ;  /* 0x0000006217137223 */ /* 0x000fc60000000013 */
[----:B------:R-:W3:Y:S01]  /*14100*/  LDS.128 R48, [0x8000] ;  /* 0x00800000ff307984 */ /* 0x000ee20000000c00 */
[----:B------:R-:W-:-:S03]  /*14110*/  FFMA R85, R97, R85, R4 ;  /* 0x0000005561557223 */ /* 0x000fc60000000004 */
[----:B------:R-:W3:Y:S01]  /*14120*/  LDS.128 R20, [0x8b50] ;  /* 0x008b5000ff147984 */ /* 0x000ee20000000c00 */
[----:B------:R-:W-:Y:S02]  /*14130*/  FFMA R78, R98, R86, R85 ;  /* 0x00000056624e7223 */ /* 0x000fe40000000055 */
[----:B------:R-:W-:Y:S01]  /*14140*/  FFMA R37, R97, R37, R36 ;  /* 0x0000002561257223 */ /* 0x000fe20000000024 */
[----:B------:R-:W-:Y:S01]  /*14150*/  LDS.128 R4, [0x61c0] ;  /* 0x0061c000ff047984 */ /* 0x000fe20000000c00 */
[----:B------:R-:W-:-:S03]  /*14160*/  FFMA R78, R99, R87, R78 ;  /* 0x00000057634e7223 */ /* 0x000fc6000000004e */
[----:B------:R-:W3:Y:S01]  /*14170*/  LDS.128 R84, [0x6950] ;  /* 0x00695000ff547984 */ /* 0x000ee20000000c00 */
[----:B------:R-:W-:Y:S02]  /*14180*/  FFMA R101, R97, R101, R100 ;  /* 0x0000006561657223 */ /* 0x000fe40000000064 */
[C---:B------:R-:W-:Y:S01]  /*14190*/  FFMA R38, R98.reuse, R38, R37 ;  /* 0x0000002662267223 */ /* 0x040fe20000000025 */
[----:B------:R-:W-:Y:S01]  /*141a0*/  LDS.128 R128, [0x7880] ;  /* 0x00788000ff807984 */ /* 0x000fe20000000c00 */
[----:B------:R-:W-:Y:S02]  /*141b0*/  FFMA R102, R98, R102, R101 ;  /* 0x0000006662667223 */ /* 0x000fe40000000065 */
[C---:B------:R-:W-:Y:S02]  /*141c0*/  FFMA R3, R99.reuse, R39, R38 ;  /* 0x0000002763037223 */ /* 0x040fe40000000026 */
[----:B------:R-:W3:Y:S01]  /*141d0*/  LDS.128 R36, [0x70e0] ;  /* 0x0070e000ff247984 */ /* 0x000ee20000000c00 */
[----:B------:R-:W-:-:S03]  /*141e0*/  FFMA R79, R99, R103, R102 ;  /* 0x00000067634f7223 */ /* 0x000fc60000000066 */
[----:B------:R-:W3:Y:S01]  /*141f0*/  LDS.128 R100, [0x7870] ;  /* 0x00787000ff647984 */ /* 0x000ee20000000c00 */
[----:B------:R-:W-:Y:S02]  /*14200*/  FFMA R105, R97, R105, R104 ;  /* 0x0000006961697223 */ /* 0x000fe40000000068 */
[-C--:B0-----:R-:W-:Y:S02]  /*14210*/  FFMA R8, R8, R97.reuse, R16 ;  /* 0x0000006108087223 */ /* 0x081fe40000000010 */
[----:B------:R-:W-:Y:S02]  /*14220*/  FFMA R106, R98, R106, R105 ;  /* 0x0000006a626a7223 */ /* 0x000fe40000000069 */
[----:B-1----:R-:W-:Y:S02]  /*14230*/  FFMA R17, R108, R97, R17 ;  /* 0x000000616c117223 */ /* 0x002fe40000000011 */
[----:B------:R-:W-:Y:S02]  /*14240*/  FFMA R8, R98, R9, R8 ;  /* 0x0000000962087223 */ /* 0x000fe40000000008 */
[----:B------:R-:W-:-:S02]  /*14250*/  FFMA R16, R99, R107, R106 ;  /* 0x0000006b63107223 */ /* 0x000fc4000000006a */
[-C--:B--2---:R-:W-:Y:S01]  /*14260*/  FFMA R47, R64, R97.reuse, R47 ;  /* 0x00000061402f7223 */ /* 0x084fe2000000002f */
[----:B------:R-:W0:Y:S01]  /*14270*/  LDS.128 R104, [0x8790] ;  /* 0x00879000ff687984 */ /* 0x000e220000000c00 */
[----:B----4-:R-:W-:Y:S02]  /*14280*/  FFMA R27, R112, R97, R27 ;  /* 0x00000061701b7223 */ /* 0x010fe4000000001b */
[----:B------:R-:W-:Y:S02]  /*14290*/  FFMA R17, R98, R109, R17 ;  /* 0x0000006d62117223 */ /* 0x000fe40000000011 */
[----:B------:R-:W-:Y:S02]  /*142a0*/  FFMA R10, R99, R10, R8 ;  /* 0x0000000a630a7223 */ /* 0x000fe40000000008 */
[-C--:B-----5:R-:W-:Y:S02]  /*142b0*/  FFMA R32, R32, R97.reuse, R43 ;  /* 0x0000006120207223 */ /* 0x0a0fe4000000002b */
[----:B------:R-:W-:-:S02]  /*142c0*/  FFMA R55, R116, R97, R55 ;  /* 0x0000006174377223 */ /* 0x000fc40000000037 */
[----:B------:R-:W-:Y:S02]  /*142d0*/  FFMA R47, R98, R65, R47 ;  /* 0x00000041622f7223 */ /* 0x000fe4000000002f */
[----:B---3--:R-:W-:Y:S02]  /*142e0*/  FFMA R18, R48, R98, R18 ;  /* 0x0000006230127223 */ /* 0x008fe40000000012 */
[C---:B------:R-:W-:Y:S02]  /*142f0*/  FFMA R113, R98.reuse, R113, R27 ;  /* 0x0000007162717223 */ /* 0x040fe4000000001b */
[----:B------:R-:W-:Y:S02]  /*14300*/  FFMA R27, R99, R110, R17 ;  /* 0x0000006e631b7223 */ /* 0x000fe40000000011 */
[----:B------:R-:W-:Y:S02]  /*14310*/  FFMA R32, R98, R33, R32 ;  /* 0x0000002162207223 */ /* 0x000fe40000000020 */
[----:B------:R-:W-:-:S02]  /*14320*/  FFMA R20, R96, R20, R15 ;  /* 0x0000001460147223 */ /* 0x000fc4000000000f */
[----:B------:R-:W-:Y:S02]  /*14330*/  FFMA R55, R98, R117, R55 ;  /* 0x0000007562377223 */ /* 0x000fe40000000037 */
[C---:B------:R-:W-:Y:S02]  /*14340*/  FFMA R66, R99.reuse, R66, R47 ;  /* 0x0000004263427223 */ /* 0x040fe4000000002f */
[----:B------:R-:W-:Y:S02]  /*14350*/  FFMA R17, R28, R11, R10 ;  /* 0x0000000b1c117223 */ /* 0x000fe4000000000a */
[C---:B------:R-:W-:Y:S01]  /*14360*/  FFMA R49, R99.reuse, R49, R18 ;  /* 0x0000003163317223 */ /* 0x040fe20000000012 */
[----:B------:R-:W1:Y:S01]  /*14370*/  LDS.128 R8, [0x7e20] ;  /* 0x007e2000ff087984 */ /* 0x000e620000000c00 */
[----:B------:R-:W-:Y:S02]  /*14380*/  FFMA R32, R99, R34, R32 ;  /* 0x0000002263207223 */ /* 0x000fe40000000020 */
[----:B------:R-:W-:-:S02]  /*14390*/  FFMA R21, R97, R21, R20 ;  /* 0x0000001561157223 */ /* 0x000fc40000000014 */
[----:B------:R-:W-:Y:S02]  /*143a0*/  FFMA R118, R99, R118, R55 ;  /* 0x0000007663767223 */ /* 0x000fe40000000037 */
[C---:B------:R-:W-:Y:S02]  /*143b0*/  FFMA R50, R28.reuse, R50, R49 ;  /* 0x000000321c327223 */ /* 0x040fe40000000031 */
[----:B------:R-:W-:Y:S02]  /*143c0*/  FFMA R55, R28, R67, R66 ;  /* 0x000000431c377223 */ /* 0x000fe40000000042 */
[----:B------:R-:W2:Y:S01]  /*143d0*/  LDS.128 R64, [0x85b0] ;  /* 0x0085b000ff407984 */ /* 0x000ea20000000c00 */
[----:B------:R-:W-:Y:S02]  /*143e0*/  FFMA R22, R98, R22, R21 ;  /* 0x0000001662167223 */ /* 0x000fe40000000015 */
[----:B------:R-:W-:Y:S02]  /*143f0*/  FFMA R47, R28, R35, R32 ;  /* 0x000000231c2f7223 */ /* 0x000fe40000000020 */
[----:B------:R-:W-:Y:S01]  /*14400*/  FFMA R84, R84, R98, R69 ;  /* 0x0000006254547223 */ /* 0x000fe20000000045 */
[----:B------:R-:W3:Y:S01]  /*14410*/  LDS.128 R32, [0x7690] ;  /* 0x00769000ff207984 */ /* 0x000ee20000000c00 */
[----:B------:R-:W-:-:S03]  /*14420*/  FFMA R69, R51, R29, R50 ;  /* 0x0000001d33457223 */ /* 0x000fc60000000032 */
[----:B------:R-:W4:Y:S01]  /*14430*/  LDS.128 R48, [0x83d0] ;  /* 0x0083d000ff307984 */ /* 0x000f220000000c00 */
[----:B------:R-:W-:-:S03]  /*14440*/  FFMA R15, R99, R23, R22 ;  /* 0x00000017630f7223 */ /* 0x000fc60000000016 */
[----:B------:R-:W5:Y:S01]  /*14450*/  LDS.128 R20, [0x6770] ;  /* 0x00677000ff147984 */ /* 0x000f620000000c00 */
[-C--:B------:R-:W-:Y:S02]  /*14460*/  FFMA R4, R4, R98.reuse, R59 ;  /* 0x0000006204047223 */ /* 0x080fe4000000003b */
[-C--:B------:R-:W-:Y:S02]  /*14470*/  FFMA R36, R36, R98.reuse, R63 ;  /* 0x0000006224247223 */ /* 0x080fe4000000003f */
        /* <DEDUP_REMOVED lines=8> */
[----:B------:R-:W-:Y:S01]  /*14500*/  FFMA R102, R28, R102, R101 ;  /* 0x000000661c667223 */ /* 0x000fe20000000065 */
[----:B------:R-:W5:Y:S01]  /*14510*/  LDS.128 R120, [0x5fe0] ;  /* 0x005fe000ff787984 */ /* 0x000f620000000c00 */
[----:B------:R-:W-:-:S02]  /*14520*/  FFMA R18, R7, R29, R6 ;  /* 0x0000001d07127223 */ /* 0x000fc40000000006 */
[-C--:B------:R-:W-:Y:S01]  /*14530*/  FFMA R63, R39, R29.reuse, R38 ;  /* 0x0000001d273f7223 */ /* 0x080fe20000000026 */
[----:B------:R-:W5:Y:S01]  /*14540*/  LDS.128 R4, [0x6590] ;  /* 0x00659000ff047984 */ /* 0x000f620000000c00 */
[----:B0-----:R-:W-:Y:S02]  /*14550*/  FFMA R104, R104, R98, R71 ;  /* 0x0000006268687223 */ /* 0x001fe40000000047 */
[----:B------:R-:W-:Y:S01]  /*14560*/  FFMA R71, R103, R29, R102 ;  /* 0x0000001d67477223 */ /* 0x000fe20000000066 */
[----:B------:R-:W0:Y:S01]  /*14570*/  LDS.128 R36, [0x74b0] ;  /* 0x0074b000ff247984 */ /* 0x000e220000000c00 */
[----:B------:R-:W-:-:S03]  /*14580*/  FFMA R114, R99, R114, R113 ;  /* 0x0000007263727223 */ /* 0x000fc60000000071 */
[----:B------:R-:W0:Y:S01]  /*14590*/  LDS.128 R100, [0x7c40] ;  /* 0x007c4000ff647984 */ /* 0x000e220000000c00 */
[C---:B------:R-:W-:Y:S02]  /*145a0*/  FFMA R27, R28.reuse, R111, R27 ;  /* 0x0000006f1c1b7223 */ /* 0x040fe4000000001b */
[C---:B------:R-:W-:Y:S01]  /*145b0*/  FFMA R59, R28.reuse, R119, R118 ;  /* 0x000000771c3b7223 */ /* 0x040fe20000000076 */
[----:B------:R-:W0:Y:S01]  /*145c0*/  LDS.128 R108, [0x63b0] ;  /* 0x0063b000ff6c7984 */ /* 0x000e220000000c00 */
[----:B------:R-:W-:Y:S02]  /*145d0*/  FFMA R43, R28, R115, R114 ;  /* 0x000000731c2b7223 */ /* 0x000fe40000000072 */
[----:B-1----:R-:W-:Y:S01]  /*145e0*/  FFMA R8, R8, R99, R13 ;  /* 0x0000006308087223 */ /* 0x002fe2000000000d */
[----:B------:R-:W1:Y:S04]  /*145f0*/  LDS.128 R116, [0x72d0] ;  /* 0x0072d000ff747984 */ /* 0x000e680000000c00 */
[----:B------:R-:W0:Y:S01]  /*14600*/  LDS.128 R112, [0x6b40] ;  /* 0x006b4000ff707984 */ /* 0x000e220000000c00 */
[----:B------:R-:W-:-:S02]  /*14610*/  FFMA R8, R28, R9, R8 ;  /* 0x000000091c087223 */ /* 0x000fc40000000008 */
[-C--:B--2---:R-:W-:Y:S02]  /*14620*/  FFMA R64, R64, R99.reuse, R75 ;  /* 0x0000006340407223 */ /* 0x084fe4000000004b */
[----:B------:R-:W2:Y:S01]  /*14630*/  LDS R75, [R2.X4+0x6c] ;  /* 0x00006c00024b7984 */ /* 0x000ea20000004800 */
[----:B---3--:R-:W-:Y:S02]  /*14640*/  FFMA R19, R32, R99, R19 ;  /* 0x0000006320137223 */ /* 0x008fe40000000013 */
[----:B------:R-:W-:Y:S02]  /*14650*/  FFMA R8, R10, R29, R8 ;  /* 0x0000001d0a087223 */ /* 0x000fe40000000008 */
[C---:B----4-:R-:W-:Y:S01]  /*14660*/  FFMA R48, R28.reuse, R48, R78 ;  /* 0x000000301c307223 */ /* 0x050fe2000000004e */
[----:B------:R-:W-:Y:S01]  /*14670*/  MOV R78, R137 ;  /* 0x00000089004e7202 */ /* 0x000fe20000000f00 */
[----:B------:R-:W-:Y:S01]  /*14680*/  FFMA R33, R28, R33, R19 ;  /* 0x000000211c217223 */ /* 0x000fe20000000013 */
[----:B------:R-:W3:Y:S01]  /*14690*/  LDS.128 R136, [R2.X4+0x70] ;  /* 0x0000700002887984 */ /* 0x000ee20000004c00 */
[----:B------:R-:W-:-:S02]  /*146a0*/  FFMA R74, R124, R99, R74 ;  /* 0x000000637c4a7223 */ /* 0x000fc4000000004a */
[----:B-----5:R-:W-:Y:S02]  /*146b0*/  FFMA R20, R20, R99, R14 ;  /* 0x0000006314147223 */ /* 0x020fe4000000000e */
[----:B------:R-:W-:Y:S02]  /*146c0*/  FFMA R19, R11, R30, R8 ;  /* 0x0000001e0b137223 */ /* 0x000fe40000000008 */
[----:B------:R-:W4:Y:S01]  /*146d0*/  LDS.128 R8, [0x7a60] ;  /* 0x007a6000ff087984 */ /* 0x000f220000000c00 */
[----:B------:R-:W-:Y:S02]  /*146e0*/  FFMA R85, R99, R85, R84 ;  /* 0x0000005563557223 */ /* 0x000fe40000000054 */
[C---:B------:R-:W-:Y:S02]  /*146f0*/  FFMA R74, R28.reuse, R125, R74 ;  /* 0x0000007d1c4a7223 */ /* 0x040fe4000000004a */
[C---:B------:R-:W-:Y:S02]  /*14700*/  FFMA R20, R28.reuse, R21, R20 ;  /* 0x000000151c147223 */ /* 0x040fe40000000014 */
[----:B------:R-:W-:-:S02]  /*14710*/  FFMA R86, R28, R86, R85 ;  /* 0x000000561c567223 */ /* 0x000fc40000000055 */
[-C--:B------:R-:W-:Y:S02]  /*14720*/  FFMA R74, R126, R29.reuse, R74 ;  /* 0x0000001d7e4a7223 */ /* 0x080fe4000000004a */
[----:B------:R-:W-:Y:S02]  /*14730*/  FFMA R20, R22, R29, R20 ;  /* 0x0000001d16147223 */ /* 0x000fe40000000014 */
[-C--:B------:R-:W-:Y:S02]  /*14740*/  FFMA R14, R127, R30.reuse, R74 ;  /* 0x0000001e7f0e7223 */ /* 0x080fe4000000004a */
[----:B------:R-:W-:Y:S01]  /*14750*/  FFMA R64, R28, R65, R64 ;  /* 0x000000411c407223 */ /* 0x000fe20000000040 */
[----:B------:R-:W-:Y:S01]  /*14760*/  LDS.128 R124, [0x6960] ;  /* 0x00696000ff7c7984 */ /* 0x000fe20000000c00 */
[----:B------:R-:W-:Y:S02]  /*14770*/  FFMA R70, R87, R29, R86 ;  /* 0x0000001d57467223 */ /* 0x000fe40000000056 */
[----:B------:R-:W-:Y:S01]  /*14780*/  FFMA R74, R23, R30, R20 ;  /* 0x0000001e174a7223 */ /* 0x000fe20000000014 */
[----:B------:R-:W5:Y:S01]  /*14790*/  LDS.128 R84, [0x6d20] ;  /* 0x006d2000ff547984 */ /* 0x000f620000000c00 */
[----:B------:R-:W-:-:S03]  /*147a0*/  FFMA R105, R99, R105, R104 ;  /* 0x0000006963697223 */ /* 0x000fc60000000068 */
[----:B------:R-:W2:Y:S01]  /*147b0*/  LDS.128 R20, [0x8980] ;  /* 0x00898000ff147984 */ /* 0x000ea20000000c00 */
[----:B------:R-:W-:Y:S02]  /*147c0*/  FFMA R64, R66, R29, R64 ;  /* 0x0000001d42407223 */ /* 0x000fe40000000040 */
[----:B------:R-:W-:Y:S02]  /*147d0*/  FFMA R73, R120, R99, R73 ;  /* 0x0000006378497223 */ /* 0x000fe40000000049 */
[----:B------:R-:W-:Y:S01]  /*147e0*/  FFMA R106, R28, R106, R105 ;  /* 0x0000006a1c6a7223 */ /* 0x000fe20000000069 */
[----:B------:R-:W3:Y:S01]  /*147f0*/  LDS.128 R96, [0x81f0] ;  /* 0x0081f000ff607984 */ /* 0x000ee20000000c00 */
[----:B------:R-:W-:Y:S02]  /*14800*/  FFMA R33, R34, R29, R33 ;  /* 0x0000001d22217223 */ /* 0x000fe40000000021 */
[C---:B------:R-:W-:Y:S02]  /*14810*/  FFMA R4, R28.reuse, R4, R3 ;  /* 0x000000041c047223 */ /* 0x040fe40000000003 */
[----:B0-----:R-:W-:-:S02]  /*14820*/  FFMA R36, R28, R36, R31 ;  /* 0x000000241c247223 */ /* 0x001fc4000000001f */
[----:B------:R-:W-:Y:S02]  /*14830*/  FFMA R31, R67, R30, R64 ;  /* 0x0000001e431f7223 */ /* 0x000fe40000000040 */
[C---:B------:R-:W-:Y:S01]  /*14840*/  FFMA R16, R28.reuse, R100, R16 ;  /* 0x000000641c107223 */ /* 0x040fe20000000010 */
[----:B------:R-:W0:Y:S01]  /*14850*/  LDS.128 R64, [0x8010] ;  /* 0x00801000ff407984 */ /* 0x000e220000000c00 */
[----:B------:R-:W-:Y:S02]  /*14860*/  FFMA R121, R28, R121, R73 ;  /* 0x000000791c797223 */ /* 0x000fe40000000049 */
[----:B------:R-:W-:Y:S02]  /*14870*/  FFMA R5, R29, R5, R4 ;  /* 0x000000051d057223 */ /* 0x000fe40000000004 */
[----:B------:R-:W-:Y:S02]  /*14880*/  FFMA R73, R107, R29, R106 ;  /* 0x0000001d6b497223 */ /* 0x000fe4000000006a */
[----:B------:R-:W-:Y:S01]  /*14890*/  FFMA R3, R35, R30, R33 ;  /* 0x0000001e23037223 */ /* 0x000fe20000000021 */
[----:B------:R-:W0:Y:S01]  /*148a0*/  LDS.128 R104, [0x8b60] ;  /* 0x008b6000ff687984 */ /* 0x000e220000000c00 */
[----:B------:R-:W-:-:S02]  /*148b0*/  FFMA R101, R29, R101, R16 ;  /* 0x000000651d657223 */ /* 0x000fc40000000010 */
[-C--:B------:R-:W-:Y:S01]  /*148c0*/  FFMA R16, R108, R29.reuse, R17 ;  /* 0x0000001d6c107223 */ /* 0x080fe20000000011 */
[----:B------:R-:W0:Y:S01]  /*148d0*/  LDS.128 R32, [0x61d0] ;  /* 0x0061d000ff207984 */ /* 0x000e220000000c00 */
[-C--:B-1----:R-:W-:Y:S02]  /*148e0*/  FFMA R27, R116, R29.reuse, R27 ;  /* 0x0000001d741b7223 */ /* 0x082fe4000000001b */
[----:B------:R-:W-:Y:S02]  /*148f0*/  FFMA R6, R30, R6, R5 ;  /* 0x000000061e067223 */ /* 0x000fe40000000005 */
[----:B------:R-:W-:Y:S02]  /*14900*/  FFMA R47, R112, R29, R47 ;  /* 0x0000001d702f7223 */ /* 0x000fe4000000002f */
[C---:B------:R-:W-:Y:S02]  /*14910*/  FFMA R16, R30.reuse, R109, R16 ;  /* 0x0000006d1e107223 */ /* 0x040fe40000000010 */
[----:B------:R-:W-:-:S02]  /*14920*/  FFMA R17, R30, R117, R27 ;  /* 0x000000751e117223 */ /* 0x000fc4000000001b */
[----:B------:R-:W-:Y:S02]  /*14930*/  FFMA R27, R30, R113, R47 ;  /* 0x000000711e1b7223 */ /* 0x000fe4000000002f */
[C---:B--2---:R-:W-:Y:S02]  /*14940*/  FFMA R47, R75.reuse, R7, R6 ;  /* 0x000000074b2f7223 */ /* 0x044fe40000000006 */
[----:B------:R-:W-:Y:S01]  /*14950*/  FFMA R16, R75, R110, R16 ;  /* 0x0000006e4b107223 */ /* 0x000fe20000000010 */
[----:B------:R-:W-:Y:S01]  /*14960*/  LDS.128 R4, [0x5ff0] ;  /* 0x005ff000ff047984 */ /* 0x000fe20000000c00 */
[----:B------:R-:W-:Y:S02]  /*14970*/  FFMA R49, R29, R49, R48 ;  /* 0x000000311d317223 */ /* 0x000fe40000000030 */
[----:B---3--:R-:W-:Y:S02]  /*14980*/  FFMA R16, R136, R111, R16 ;  /* 0x0000006f88107223 */ /* 0x008fe40000000010 */
[----:B------:R-:W1:Y:S01]  /*14990*/  LDS.128 R108, [0x65a0] ;  /* 0x0065a000ff6c7984 */ /* 0x000e620000000c00 */
[----:B------:R-:W-:-:S02]  /*149a0*/  FFMA R50, R30, R50, R49 ;  /* 0x000000321e327223 */ /* 0x000fc40000000031 */
[----:B----4-:R-:W-:-:S04]  /*149b0*/  FFMA R8, R8, R29, R55 ;  /* 0x0000001d08087223 */ /* 0x010fc80000000037 */
[----:B------:R-:W-:Y:S02]  /*149c0*/  FFMA R9, R30, R9, R8 ;  /* 0x000000091e097223 */ /* 0x000fe40000000008 */
[----:B------:R-:W-:Y:S02]  /*149d0*/  FFMA R8, R75, R51, R50 ;  /* 0x000000334b087223 */ /* 0x000fe40000000032 */
[----:B------:R-:W2:Y:S01]  /*149e0*/  LDS.128 R48, [0x7e30] ;  /* 0x007e3000ff307984 */ /* 0x000ea20000000c00 */
[----:B-----5:R-:W-:Y:S02]  /*149f0*/  FFMA R84, R28, R84, R79 ;  /* 0x000000541c547223 */ /* 0x020fe4000000004f */
[----:B------:R-:W-:Y:S02]  /*14a00*/  FFMA R20, R20, R29, R59 ;  /* 0x0000001d14147223 */ /* 0x000fe4000000003b */
[----:B------:R-:W-:Y:S02]  /*14a10*/  FFMA R85, R29, R85, R84 ;  /* 0x000000551d557223 */ /* 0x000fe40000000054 */
[----:B------:R-:W-:-:S02]  /*14a20*/  FFMA R21, R30, R21, R20 ;  /* 0x000000151e157223 */ /* 0x000fc40000000014 */
[----:B------:R-:W-:Y:S02]  /*14a30*/  FFMA R37, R29, R37, R36 ;  /* 0x000000251d257223 */ /* 0x000fe40000000024 */
[----:B------:R-:W-:Y:S02]  /*14a40*/  FFMA R86, R30, R86, R85 ;  /* 0x000000561e567223 */ /* 0x000fe40000000055 */
[----:B------:R-:W-:Y:S02]  /*14a50*/  FFMA R43, R96, R29, R43 ;  /* 0x0000001d602b7223 */ /* 0x000fe4000000002b */
[C---:B------:R-:W-:Y:S02]  /*14a60*/  FFMA R20, R75.reuse, R10, R9 ;  /* 0x0000000a4b147223 */ /* 0x040fe40000000009 */
[----:B------:R-:W-:Y:S02]  /*14a70*/  FFMA R22, R75, R22, R21 ;  /* 0x000000164b167223 */ /* 0x000fe40000000015 */
[----:B0-----:R-:W-:-:S02]  /*14a80*/  FFMA R64, R64, R30, R69 ;  /* 0x0000001e40407223 */ /* 0x001fc40000000045 */
[----:B------:R-:W-:Y:S02]  /*14a90*/  FFMA R121, R122, R29, R121 ;  /* 0x0000001d7a797223 */ /* 0x000fe40000000079 */
[----:B------:R-:W-:Y:S02]  /*14aa0*/  FFMA R38, R30, R38, R37 ;  /* 0x000000261e267223 */ /* 0x000fe40000000025 */
[----:B------:R-:W-:Y:S02]  /*14ab0*/  FFMA R104, R28, R104, R15 ;  /* 0x000000681c687223 */ /* 0x000fe4000000000f */
[----:B------:R-:W-:Y:S02]  /*14ac0*/  FFMA R43, R30, R97, R43 ;  /* 0x000000611e2b7223 */ /* 0x000fe4000000002b */
[----:B------:R-:W-:Y:S02]  /*14ad0*/  FFMA R18, R32, R30, R18 ;  /* 0x0000001e20127223 */ /* 0x000fe40000000012 */
[----:B------:R-:W-:-:S02]  /*14ae0*/  FFMA R65, R75, R65, R64 ;  /* 0x000000414b417223 */ /* 0x000fc40000000040 */
[----:B------:R-:W-:Y:S02]  /*14af0*/  FFMA R9, R75, R87, R86 ;  /* 0x000000574b097223 */ /* 0x000fe40000000056 */
[C---:B------:R-:W-:Y:S01]  /*14b00*/  FFMA R11, R136.reuse, R11, R20 ;  /* 0x0000000b880b7223 */ /* 0x040fe20000000014 */
[----:B------:R-:W0:Y:S01]  /*14b10*/  LDS.128 R84, [0x6780] ;  /* 0x00678000ff547984 */ /* 0x000e220000000c00 */
[----:B------:R-:W-:-:S03]  /*14b20*/  FFMA R28, R136, R23, R22 ;  /* 0x00000017881c7223 */ /* 0x000fc60000000016 */
[----:B------:R-:W3:Y:S01]  /*14b30*/  LDS.128 R20, [0x83e0] ;  /* 0x0083e000ff147984 */ /* 0x000ee20000000c00 */
[----:B------:R-:W-:Y:S02]  /*14b40*/  FFMA R13, R123, R30, R121 ;  /* 0x0000001e7b0d7223 */ /* 0x000fe40000000079 */
[C---:B------:R-:W-:Y:S02]  /*14b50*/  FFMA R98, R75.reuse, R98, R43 ;  /* 0x000000624b627223 */ /* 0x040fe4000000002b */
[C---:B------:R-:W-:Y:S02]  /*14b60*/  FFMA R27, R75.reuse, R114, R27 ;  /* 0x000000724b1b7223 */ /* 0x040fe4000000001b */
[----:B------:R-:W-:Y:S02]  /*14b70*/  FFMA R102, R30, R102, R101 ;  /* 0x000000661e667223 */ /* 0x000fe40000000065 */
[C---:B-1----:R-:W-:Y:S01]  /*14b80*/  FFMA R108, R136.reuse, R108, R47 ;  /* 0x0000006c886c7223 */ /* 0x042fe2000000002f */
[----:B------:R-:W-:Y:S01]  /*14b90*/  MOV R79, R132 ;  /* 0x00000084004f7202 */ /* 0x000fe20000000f00 */
[----:B------:R-:W-:Y:S01]  /*14ba0*/  FFMA R33, R75, R33, R18 ;  /* 0x000000214b217223 */ /* 0x000fe20000000012 */
[----:B------:R-:W-:Y:S01]  /*14bb0*/  LDS.128 R120, [0x70f0] ;  /* 0x0070f000ff787984 */ /* 0x000fe20000000c00 */
[----:B------:R-:W-:-:S02]  /*14bc0*/  FFMA R66, R136, R66, R65 ;  /* 0x0000004288427223 */ /* 0x000fc40000000041 */
[----:B------:R-:W-:Y:S01]  /*14bd0*/  FFMA R43, R75, R39, R38 ;  /* 0x000000274b2b7223 */ /* 0x000fe20000000026 */
[----:B------:R-:W-:Y:S01]  /*14be0*/  LDS.128 R132, [0x87a0] ;  /* 0x0087a000ff847984 */ /* 0x000fe20000000c00 */
[----:B------:R-:W-:-:S03]  /*14bf0*/  FFMA R34, R136, R34, R33 ;  /* 0x0000002288227223 */ /* 0x000fc60000000021 */
[----:B------:R-:W1:Y:S01]  /*14c00*/  LDS.128 R36, [0x6f10] ;  /* 0x006f1000ff247984 */ /* 0x000e620000000c00 */
[----:B------:R-:W-:Y:S02]  /*14c10*/  FFMA R32, R4, R75, R13 ;  /* 0x0000004b04207223 */ /* 0x000fe4000000000d */
[----:B------:R-:W-:Y:S02]  /*14c20*/  FFMA R13, R67, R137, R66 ;  /* 0x00000089430d7223 */ /* 0x000fe40000000042 */
[----:B------:R-:W4:Y:S01]  /*14c30*/  LDS.128 R64, [0x7c50] ;  /* 0x007c5000ff407984 */ /* 0x000f220000000c00 */
[----:B------:R-:W-:Y:S02]  /*14c40*/  FFMA R15, R29, R105, R104 ;  /* 0x000000691d0f7223 */ /* 0x000fe40000000068 */
[C---:B------:R-:W-:Y:S02]  /*14c50*/  FFMA R27, R136.reuse, R115, R27 ;  /* 0x00000073881b7223 */ /* 0x040fe4000000001b */
[----:B------:R-:W-:Y:S01]  /*14c60*/  FFMA R29, R35, R137, R34 ;  /* 0x00000089231d7223 */ /* 0x000fe20000000022 */
[----:B------:R-:W-:Y:S01]  /*14c70*/  LDS.128 R112, [0x8b70] ;  /* 0x008b7000ff707984 */ /* 0x000fe20000000c00 */
[----:B------:R-:W-:-:S03]  /*14c80*/  FFMA R55, R136, R5, R32 ;  /* 0x0000000588377223 */ /* 0x000fc60000000020 */
[----:B------:R-:W5:Y:S01]  /*14c90*/  LDS.128 R32, [0x6d30] ;  /* 0x006d3000ff207984 */ /* 0x000f620000000c00 */
[----:B------:R-:W-:Y:S02]  /*14ca0*/  FFMA R10, R75, R103, R102 ;  /* 0x000000674b0a7223 */ /* 0x000fe40000000066 */
[----:B------:R-:W-:Y:S01]  /*14cb0*/  FFMA R109, R137, R109, R108 ;  /* 0x0000006d896d7223 */ /* 0x000fe2000000006c */
[----:B------:R-:W4:Y:S01]  /*14cc0*/  LDS.128 R100, [0x76a0] ;  /* 0x0076a000ff647984 */ /* 0x000f220000000c00 */
[----:B------:R-:W-:Y:S02]  /*14cd0*/  FFMA R18, R136, R99, R98 ;  /* 0x0000006388127223 */ /* 0x000fe40000000062 */
[----:B--2---:R-:W-:Y:S01]  /*14ce0*/  FFMA R19, R75, R48, R19 ;  /* 0x000000304b137223 */ /* 0x004fe20000000013 */
[----:B------:R-:W2:Y:S01]  /*14cf0*/  LDS.128 R96, [0x74c0] ;  /* 0x0074c000ff607984 */ /* 0x000ea20000000c00 */
[----:B------:R-:W-:Y:S02]  /*14d00*/  FFMA R110, R138, R110, R109 ;  /* 0x0000006e8a6e7223 */ /* 0x000fe4000000006d */
[----:B------:R-:W-:-:S02]  /*14d10*/  FFMA R6, R6, R137, R55 ;  /* 0x0000008906067223 */ /* 0x000fc40000000037 */
[----:B------:R-:W-:Y:S02]  /*14d20*/  FFMA R19, R136, R49, R19 ;  /* 0x0000003188137223 */ /* 0x000fe40000000013 */
[----:B------:R-:W-:Y:S02]  /*14d30*/  FFMA R47, R139, R111, R110 ;  /* 0x0000006f8b2f7223 */ /* 0x000fe4000000006e */
[----:B------:R-:W-:Y:S01]  /*14d40*/  FFMA R15, R30, R106, R15 ;  /* 0x0000006a1e0f7223 */ /* 0x000fe2000000000f */
[----:B------:R-:W2:Y:S01]  /*14d50*/  LDS.128 R108, [0x7a70] ;  /* 0x007a7000ff6c7984 */ /* 0x000ea20000000c00 */
[----:B------:R-:W-:Y:S02]  /*14d60*/  FFMA R7, R7, R138, R6 ;  /* 0x0000008a07077223 */ /* 0x000fe40000000006 */
[----:B------:R-:W-:Y:S02]  /*14d70*/  FFMA R6, R50, R137, R19 ;  /* 0x0000008932067223 */ /* 0x000fe40000000013 */
[----:B------:R-:W-:-:S02]  /*14d80*/  FFMA R15, R75, R107, R15 ;  /* 0x0000006b4b0f7223 */ /* 0x000fc4000000000f */
[----:B------:R-:W2:Y:S01]  /*14d90*/  LDS.128 R104, [0x85c0] ;  /* 0x0085c000ff687984 */ /* 0x000ea20000000c00 */
[----:B------:R-:W-:-:S03]  /*14da0*/  FFMA R6, R51, R138, R6 ;  /* 0x0000008a33067223 */ /* 0x000fc60000000006 */
[----:B------:R-:W2:Y:S01]  /*14db0*/  LDS.128 R48, [0x63c0] ;  /* 0x0063c000ff307984 */ /* 0x000ea20000000c00 */
[C---:B0-----:R-:W-:Y:S02]  /*14dc0*/  FFMA R74, R75.reuse, R84, R74 ;  /* 0x000000544b4a7223 */ /* 0x041fe4000000004a */
[C---:B---3--:R-:W-:Y:S02]  /*14dd0*/  FFMA R8, R136.reuse, R20, R8 ;  /* 0x0000001488087223 */ /* 0x048fe40000000008 */
[----:B-1----:R-:W-:Y:S02]  /*14de0*/  FFMA R36, R75, R36, R14 ;  /* 0x000000244b247223 */ /* 0x002fe4000000000e */
[C---:B------:R-:W-:Y:S02]  /*14df0*/  FFMA R74, R136.reuse, R85, R74 ;  /* 0x00000055884a7223 */ /* 0x040fe4000000004a */
[----:B------:R-:W-:Y:S02]  /*14e00*/  FFMA R21, R137, R21, R8 ;  /* 0x0000001589157223 */ /* 0x000fe40000000008 */
[----:B------:R-:W-:-:S02]  /*14e10*/  FFMA R36, R136, R37, R36 ;  /* 0x0000002588247223 */ /* 0x000fc40000000024 */
[-C--:B------:R-:W-:Y:S02]  /*14e20*/  FFMA R19, R86, R137.reuse, R74 ;  /* 0x0000008956137223 */ /* 0x080fe4000000004a */
[----:B----4-:R-:W-:Y:S02]  /*14e30*/  FFMA R10, R136, R64, R10 ;  /* 0x00000040880a7223 */ /* 0x010fe4000000000a */
[----:B------:R-:W-:Y:S02]  /*14e40*/  FFMA R22, R138, R22, R21 ;  /* 0x000000168a167223 */ /* 0x000fe40000000015 */
[----:B------:R-:W-:Y:S02]  /*14e50*/  FFMA R70, R124, R30, R70 ;  /* 0x0000001e7c467223 */ /* 0x000fe40000000046 */
[----:B------:R-:W-:Y:S02]  /*14e60*/  FFMA R36, R38, R137, R36 ;  /* 0x0000008926247223 */ /* 0x000fe40000000024 */
[----:B------:R-:W-:-:S02]  /*14e70*/  FFMA R19, R87, R138, R19 ;  /* 0x0000008a57137223 */ /* 0x000fc40000000013 */
[C---:B-----5:R-:W-:Y:S01]  /*14e80*/  FFMA R32, R136.reuse, R32, R9 ;  /* 0x0000002088207223 */ /* 0x060fe20000000009 */
[----:B------:R-:W0:Y:S01]  /*14e90*/  LDS.128 R84, [0x8200] ;  /* 0x00820000ff547984 */ /* 0x000e220000000c00 */
[----:B------:R-:W-:Y:S02]  /*14ea0*/  FFMA R65, R137, R65, R10 ;  /* 0x0000004189417223 */ /* 0x000fe4000000000a */
[----:B------:R-:W-:Y:S02]  /*14eb0*/  FFMA R112, R136, R112, R15 ;  /* 0x0000007088707223 */ /* 0x000fe4000000000f */
[----:B------:R-:W-:Y:S02]  /*14ec0*/  FFMA R125, R75, R125, R70 ;  /* 0x0000007d4b7d7223 */ /* 0x000fe40000000046 */
[----:B------:R-:W-:Y:S02]  /*14ed0*/  FFMA R15, R139, R23, R22 ;  /* 0x000000178b0f7223 */ /* 0x000fe40000000016 */
[----:B------:R-:W1:Y:S01]  /*14ee0*/  LDS.128 R20, [0x8020] ;  /* 0x00802000ff147984 */ /* 0x000e620000000c00 */
[----:B------:R-:W-:-:S02]  /*14ef0*/  FFMA R120, R120, R30, R63 ;  /* 0x0000001e78787223 */ /* 0x000fc4000000003f */
[-C--:B------:R-:W-:Y:S02]  /*14f00*/  FFMA R128, R128, R30.reuse, R71 ;  /* 0x0000001e80807223 */ /* 0x080fe40000000047 */
[----:B------:R-:W-:Y:S02]  /*14f10*/  FFMA R132, R132, R30, R73 ;  /* 0x0000001e84847223 */ /* 0x000fe40000000049 */
[----:B------:R-:W-:Y:S02]  /*14f20*/  FFMA R100, R75, R100, R3 ;  /* 0x000000644b647223 */ /* 0x000fe40000000003 */
[----:B------:R-:W-:Y:S02]  /*14f30*/  FFMA R33, R137, R33, R32 ;  /* 0x0000002189217223 */ /* 0x000fe40000000020 */
[----:B------:R-:W-:Y:S02]  /*14f40*/  FFMA R66, R138, R66, R65 ;  /* 0x000000428a427223 */ /* 0x000fe40000000041 */
[----:B------:R-:W-:-:S02]  /*14f50*/  FFMA R30, R136, R126, R125 ;  /* 0x0000007e881e7223 */ /* 0x000fc4000000007d */
[----:B------:R-:W-:Y:S02]  /*14f60*/  FFMA R3, R39, R138, R36 ;  /* 0x0000008a27037223 */ /* 0x000fe40000000024 */
[----:B------:R-:W3:Y:S01]  /*14f70*/  LDS.128 R36, [0x72e0] ;  /* 0x0072e000ff247984 */ /* 0x000ee20000000c00 */
[----:B--2---:R-:W-:Y:S02]  /*14f80*/  FFMA R96, R136, R96, R43 ;  /* 0x0000006088607223 */ /* 0x004fe4000000002b */
[----:B------:R-:W-:Y:S02]  /*14f90*/  FFMA R34, R138, R34, R33 ;  /* 0x000000228a227223 */ /* 0x000fe40000000021 */
[----:B------:R-:W-:Y:S02]  /*14fa0*/  FFMA R17, R75, R118, R17 ;  /* 0x000000764b117223 */ /* 0x000fe40000000011 */
[----:B------:R-:W-:Y:S02]  /*14fb0*/  FFMA R30, R127, R137, R30 ;  /* 0x000000897f1e7223 */ /* 0x000fe4000000001e */
[----:B------:R-:W-:Y:S01]  /*14fc0*/  FFMA R63, R139, R67, R66 ;  /* 0x000000438b3f7223 */ /* 0x000fe20000000042 */
[----:B------:R-:W-:Y:S01]  /*14fd0*/  LDS.128 R124, [R2.X4+0x80] ;  /* 0x00008000027c7984 */ /* 0x000fe20000004c00 */
[----:B------:R-:W-:-:S03]  /*14fe0*/  FFMA R97, R137, R97, R96 ;  /* 0x0000006189617223 */ /* 0x000fc60000000060 */
[----:B------:R-:W2:Y:S01]  /*14ff0*/  LDS.128 R64, [0x7890] ;  /* 0x00789000ff407984 */ /* 0x000ea20000000c00 */
[----:B------:R-:W-:Y:S02]  /*15000*/  FFMA R113, R137, R113, R112 ;  /* 0x0000007189717223 */ /* 0x000fe40000000070 */
[----:B------:R-:W-:Y:S02]  /*15010*/  FFMA R17, R136, R119, R17 ;  /* 0x0000007788117223 */ /* 0x000fe40000000011 */
[----:B------:R-:W-:Y:S01]  /*15020*/  FFMA R59, R139, R35, R34 ;  /* 0x000000238b3b7223 */ /* 0x000fe20000000022 */
[----:B------:R-:W4:Y:S01]  /*15030*/  LDS.128 R116, [0x7100] ;  /* 0x00710000ff747984 */ /* 0x000f220000000c00 */
[----:B------:R-:W-:Y:S02]  /*15040*/  FFMA R108, R108, R137, R11 ;  /* 0x000000896c6c7223 */ /* 0x000fe4000000000b */
[----:B------:R-:W-:Y:S01]  /*15050*/  FFMA R100, R136, R101, R100 ;  /* 0x0000006588647223 */ /* 0x000fe20000000064 */
[----:B------:R-:W5:Y:S01]  /*15060*/  LDS.128 R32, [0x6970] ;  /* 0x00697000ff207984 */ /* 0x000f620000000c00 */
[----:B------:R-:W-:-:S03]  /*15070*/  FFMA R98, R138, R98, R97 ;  /* 0x000000628a627223 */ /* 0x000fc60000000061 */
[----:B------:R-:W2:Y:S01]  /*15080*/  LDS.128 R8, [0x6000] ;  /* 0x00600000ff087984 */ /* 0x000ea20000000c00 */
[----:B------:R-:W-:Y:S02]  /*15090*/  FFMA R114, R138, R114, R113 ;  /* 0x000000728a727223 */ /* 0x000fe40000000071 */
[----:B------:R-:W-:Y:S02]  /*150a0*/  FFMA R31, R75, R104, R31 ;  /* 0x000000684b1f7223 */ /* 0x000fe4000000001f */
[----:B------:R-:W-:Y:S02]  /*150b0*/  FFMA R100, R102, R137, R100 ;  /* 0x0000008966647223 */ /* 0x000fe40000000064 */
[----:B------:R-:W-:Y:S02]  /*150c0*/  FFMA R55, R139, R99, R98 ;  /* 0x000000638b377223 */ /* 0x000fe40000000062 */
[----:B------:R-:W2:Y:S01]  /*150d0*/  LDS.128 R96, [0x61e0] ;  /* 0x0061e000ff607984 */ /* 0x000ea20000000c00 */
[----:B------:R-:W-:-:S02]  /*150e0*/  FFMA R48, R48, R137, R16 ;  /* 0x0000008930307223 */ /* 0x000fc40000000010 */
[----:B------:R-:W-:Y:S02]  /*150f0*/  FFMA R16, R139, R115, R114 ;  /* 0x000000738b107223 */ /* 0x000fe40000000072 */
[----:B------:R-:W-:Y:S01]  /*15100*/  FFMA R129, R75, R129, R128 ;  /* 0x000000814b817223 */ /* 0x000fe20000000080 */
[----:B------:R-:W4:Y:S01]  /*15110*/  LDS.128 R112, [0x6f20] ;  /* 0x006f2000ff707984 */ /* 0x000f220000000c00 */
[C---:B------:R-:W-:Y:S02]  /*15120*/  FFMA R105, R136.reuse, R105, R31 ;  /* 0x0000006988697223 */ /* 0x040fe4000000001f */
[----:B------:R-:W-:Y:S02]  /*15130*/  FFMA R31, R103, R138, R100 ;  /* 0x0000008a671f7223 */ /* 0x000fe40000000064 */
[----:B------:R-:W5:Y:S01]  /*15140*/  LDS.128 R100, [0x6b50] ;  /* 0x006b5000ff647984 */ /* 0x000f620000000c00 */
[----:B------:R-:W-:-:S04]  /*15150*/  FFMA R130, R136, R130, R129 ;  /* 0x0000008288827223 */ /* 0x000fc80000000081 */
[-C--:B------:R-:W-:Y:S02]  /*15160*/  FFMA R5, R131, R137.reuse, R130 ;  /* 0x0000008983057223 */ /* 0x080fe40000000082 */
[----:B------:R-:W5:Y:S01]  /*15170*/  LDS.128 R128, [0x7e40] ;  /* 0x007e4000ff807984 */ /* 0x000f620000000c00 */
[----:B0-----:R-:W-:Y:S02]  /*15180*/  FFMA R18, R84, R137, R18 ;  /* 0x0000008954127223 */ /* 0x001fe40000000012 */
[----:B------:R-:W-:Y:S02]  /*15190*/  FFMA R121, R75, R121, R120 ;  /* 0x000000794b797223 */ /* 0x000fe40000000078 */
[----:B-1----:R-:W-:Y:S02]  /*151a0*/  FFMA R20, R20, R138, R13 ;  /* 0x0000008a14147223 */ /* 0x002fe4000000000d */
[----:B------:R-:W-:Y:S02]  /*151b0*/  FFMA R18, R138, R85, R18 ;  /* 0x000000558a127223 */ /* 0x000fe40000000012 */
[----:B------:R-:W-:-:S02]  /*151c0*/  FFMA R122, R136, R122, R121 ;  /* 0x0000007a887a7223 */ /* 0x000fc40000000079 */
[----:B---3--:R-:W-:Y:S02]  /*151d0*/  FFMA R17, R36, R137, R17 ;  /* 0x0000008924117223 */ /* 0x008fe40000000011 */
[C---:B------:R-:W-:Y:S02]  /*151e0*/  FFMA R21, R139.reuse, R21, R20 ;  /* 0x000000158b157223 */ /* 0x040fe40000000014 */
[----:B------:R-:W-:Y:S02]  /*151f0*/  FFMA R86, R139, R86, R18 ;  /* 0x000000568b567223 */ /* 0x000fe40000000012 */
[----:B------:R-:W-:Y:S02]  /*15200*/  FFMA R4, R123, R137, R122 ;  /* 0x000000897b047223 */ /* 0x000fe4000000007a */
[C---:B------:R-:W-:Y:S01]  /*15210*/  FFMA R48, R138.reuse, R49, R48 ;  /* 0x000000318a307223 */ /* 0x040fe20000000030 */
[----:B------:R-:W-:Y:S01]  /*15220*/  LDS.128 R120, [0x87b0] ;  /* 0x0087b000ff787984 */ /* 0x000fe20000000c00 */
[----:B------:R-:W-:-:S02]  /*15230*/  FFMA R17, R138, R37, R17 ;  /* 0x000000258a117223 */ /* 0x000fc40000000011 */
[----:B--2---:R-:W-:Y:S02]  /*15240*/  FFMA R64, R64, R138, R5 ;  /* 0x0000008a40407223 */ /* 0x004fe40000000005 */
[----:B------:R-:W-:Y:S02]  /*15250*/  FFMA R22, R124, R22, R21 ;  /* 0x000000167c167223 */ /* 0x000fe40000000015 */
[C---:B------:R-:W-:Y:S02]  /*15260*/  FFMA R50, R139.reuse, R50, R48 ;  /* 0x000000328b327223 */ /* 0x040fe40000000030 */
[----:B------:R-:W-:Y:S02]  /*15270*/  FFMA R38, R139, R38, R17 ;  /* 0x000000268b267223 */ /* 0x000fe40000000011 */
[-C--:B----4-:R-:W-:Y:S02]  /*15280*/  FFMA R4, R116, R138.reuse, R4 ;  /* 0x0000008a74047223 */ /* 0x090fe40000000004 */
[----:B-----5:R-:W-:-:S02]  /*15290*/  FFMA R30, R32, R138, R30 ;  /* 0x0000008a201e7223 */ /* 0x020fc4000000001e */
[----:B------:R-:W-:Y:S02]  /*152a0*/  FFMA R65, R139, R65, R64 ;  /* 0x000000418b417223 */ /* 0x000fe40000000040 */
[----:B------:R-:W-:Y:S02]  /*152b0*/  FFMA R13, R124, R87, R86 ;  /* 0x000000577c0d7223 */ /* 0x000fe40000000056 */
[----:B------:R-:W-:Y:S01]  /*152c0*/  FFMA R8, R8, R139, R7 ;  /* 0x0000008b08087223 */ /* 0x000fe20000000007 */
[----:B------:R-:W0:Y:S01]  /*152d0*/  LDS.128 R84, [0x83f0] ;  /* 0x0083f000ff547984 */ /* 0x000e220000000c00 */
[----:B------:R-:W-:-:S03]  /*152e0*/  FFMA R7, R23, R125, R22 ;  /* 0x0000007d17077223 */ /* 0x000fc60000000016 */
[----:B------:R-:W1:Y:S01]  /*152f0*/  LDS.128 R20, [0x6d40] ;  /* 0x006d4000ff147984 */ /* 0x000e620000000c00 */
[C---:B------:R-:W-:Y:S02]  /*15300*/  FFMA R117, R139.reuse, R117, R4 ;  /* 0x000000758b757223 */ /* 0x040fe40000000004 */
[----:B------:R-:W-:Y:S02]  /*15310*/  FFMA R33, R139, R33, R30 ;  /* 0x000000218b217223 */ /* 0x000fe4000000001e */
[C---:B------:R-:W-:Y:S02]  /*15320*/  FFMA R66, R124.reuse, R66, R65 ;  /* 0x000000427c427223 */ /* 0x040fe40000000041 */
[C---:B------:R-:W-:Y:S02]  /*15330*/  FFMA R4, R124.reuse, R51, R50 ;  /* 0x000000337c047223 */ /* 0x040fe40000000032 */
[----:B------:R-:W-:Y:S01]  /*15340*/  FFMA R5, R124, R39, R38 ;  /* 0x000000277c057223 */ /* 0x000fe20000000026 */
[----:B------:R-:W-:Y:S01]  /*15350*/  LDS.128 R48, [0x74d0] ;  /* 0x0074d000ff307984 */ /* 0x000fe20000000c00 */
[----:B------:R-:W-:-:S03]  /*15360*/  FFMA R96, R96, R138, R29 ;  /* 0x0000008a60607223 */ /* 0x000fc6000000001d */
[----:B------:R-:W2:Y:S01]  /*15370*/  LDS.128 R36, [0x65b0] ;  /* 0x0065b000ff247984 */ /* 0x000ea20000000c00 */
[----:B------:R-:W-:Y:S02]  /*15380*/  FFMA R34, R124, R34, R33 ;  /* 0x000000227c227223 */ /* 0x000fe40000000021 */
[----:B------:R-:W-:Y:S02]  /*15390*/  FFMA R112, R112, R139, R3 ;  /* 0x0000008b70707223 */ /* 0x000fe40000000003 */
[----:B------:R-:W-:Y:S02]  /*153a0*/  FFMA R3, R67, R125, R66 ;  /* 0x0000007d43037223 */ /* 0x000fe40000000042 */
[----:B------:R-:W-:Y:S01]  /*153b0*/  FFMA R27, R100, R137, R27 ;  /* 0x00000089641b7223 */ /* 0x000fe2000000001b */
[----:B------:R-:W3:Y:S01]  /*153c0*/  LDS.128 R64, [0x8b80] ;  /* 0x008b8000ff407984 */ /* 0x000ee20000000c00 */
[----:B------:R-:W-:Y:S02]  /*153d0*/  FFMA R97, R139, R97, R96 ;  /* 0x000000618b617223 */ /* 0x000fe40000000060 */
[----:B------:R-:W-:-:S02]  /*153e0*/  FFMA R8, R124, R9, R8 ;  /* 0x000000097c087223 */ /* 0x000fc40000000008 */
[----:B------:R-:W-:Y:S02]  /*153f0*/  FFMA R29, R35, R125, R34 ;  /* 0x0000007d231d7223 */ /* 0x000fe40000000022 */
[----:B------:R-:W-:Y:S01]  /*15400*/  FFMA R27, R138, R101, R27 ;  /* 0x000000658a1b7223 */ /* 0x000fe2000000001b */
[----:B------:R-:W4:Y:S01]  /*15410*/  LDS.128 R32, [0x7c60] ;  /* 0x007c6000ff207984 */ /* 0x000f220000000c00 */
[----:B------:R-:W-:Y:S02]  /*15420*/  FFMA R98, R124, R98, R97 ;  /* 0x000000627c627223 */ /* 0x000fe40000000061 */
[----:B------:R-:W-:Y:S02]  /*15430*/  FFMA R8, R10, R125, R8 ;  /* 0x0000007d0a087223 */ /* 0x000fe40000000008 */
[----:B------:R-:W-:Y:S02]  /*15440*/  FFMA R102, R139, R102, R27 ;  /* 0x000000668b667223 */ /* 0x000fe4000000001b */
[----:B------:R-:W-:-:S02]  /*15450*/  FFMA R128, R128, R139, R6 ;  /* 0x0000008b80807223 */ /* 0x000fc40000000006 */
[----:B------:R-:W-:Y:S02]  /*15460*/  FFMA R27, R99, R125, R98 ;  /* 0x0000007d631b7223 */ /* 0x000fe40000000062 */
[----:B------:R-:W-:Y:S01]  /*15470*/  FFMA R6, R11, R126, R8 ;  /* 0x0000007e0b067223 */ /* 0x000fe20000000008 */
[----:B------:R-:W-:Y:S04]  /*15480*/  LDS.128 R96, [0x72f0] ;  /* 0x0072f000ff607984 */ /* 0x000fe80000000c00 */
[----:B------:R-:W5:Y:S01]  /*15490*/  LDS.128 R8, [0x63d0] ;  /* 0x0063d000ff087984 */ /* 0x000f620000000c00 */
[----:B------:R-:W-:Y:S02]  /*154a0*/  FFMA R133, R75, R133, R132 ;  /* 0x000000854b857223 */ /* 0x000fe40000000084 */
[----:B------:R-:W-:-:S02]  /*154b0*/  FFMA R105, R106, R137, R105 ;  /* 0x000000896a697223 */ /* 0x000fc40000000069 */
[----:B------:R-:W-:Y:S02]  /*154c0*/  FFMA R134, R136, R134, R133 ;  /* 0x0000008688867223 */ /* 0x000fe40000000085 */
[C---:B0-----:R-:W-:Y:S02]  /*154d0*/  FFMA R84, R124.reuse, R84, R15 ;  /* 0x000000547c547223 */ /* 0x041fe4000000000f */
[C---:B-1----:R-:W-:Y:S02]  /*154e0*/  FFMA R20, R124.reuse, R20, R59 ;  /* 0x000000147c147223 */ /* 0x042fe4000000003b */
[----:B------:R-:W-:Y:S02]  /*154f0*/  FFMA R14, R135, R137, R134 ;  /* 0x00000089870e7223 */ /* 0x000fe40000000086 */
[----:B------:R-:W-:Y:S02]  /*15500*/  FFMA R85, R125, R85, R84 ;  /* 0x000000557d557223 */ /* 0x000fe40000000054 */
[----:B--2---:R-:W-:-:S02]  /*15510*/  FFMA R36, R124, R36, R47 ;  /* 0x000000247c247223 */ /* 0x004fc4000000002f */
[C---:B------:R-:W-:Y:S02]  /*15520*/  FFMA R48, R124.reuse, R48, R55 ;  /* 0x000000307c307223 */ /* 0x040fe40000000037 */
[----:B---3--:R-:W-:Y:S01]  /*15530*/  FFMA R64, R124, R64, R16 ;  /* 0x000000407c407223 */ /* 0x008fe20000000010 */
[----:B------:R-:W-:Y:S01]  /*15540*/  MOV R95, R143 ;  /* 0x0000008f005f7202 */ /* 0x000fe20000000f00 */
[----:B------:R-:W-:Y:S01]  /*15550*/  FFMA R43, R107, R138, R105 ;  /* 0x0000008a6b2b7223 */ /* 0x000fe20000000069 */
[----:B------:R-:W-:Y:S01]  /*15560*/  MOV R75, R142 ;  /* 0x0000008e004b7202 */ /* 0x000fe20000000f00 */
[C---:B------:R-:W-:Y:S01]  /*15570*/  FFMA R21, R125.reuse, R21, R20 ;  /* 0x000000157d157223 */ /* 0x040fe20000000014 */
[----:B------:R-:W0:Y:S01]  /*15580*/  LDS.128 R104, [0x8990] ;  /* 0x00899000ff687984 */ /* 0x000e220000000c00 */
[----:B------:R-:W-:Y:S02]  /*15590*/  FFMA R14, R120, R138, R14 ;  /* 0x0000008a780e7223 */ /* 0x000fe4000000000e */
[C---:B------:R-:W-:Y:S01]  /*155a0*/  FFMA R86, R126.reuse, R86, R85 ;  /* 0x000000567e567223 */ /* 0x040fe20000000055 */
[----:B------:R-:W-:Y:S01]  /*155b0*/  MOV R69, R141 ;  /* 0x0000008d00457202 */ /* 0x000fe20000000f00 */
[C---:B------:R-:W-:Y:S01]  /*155c0*/  FFMA R37, R125.reuse, R37, R36 ;  /* 0x000000257d257223 */ /* 0x040fe20000000024 */
[----:B------:R-:W-:Y:S01]  /*155d0*/  MOV R71, R140 ;  /* 0x0000008c00477202 */ /* 0x000fe20000000f00 */
[----:B------:R-:W-:Y:S01]  /*155e0*/  FFMA R49, R125, R49, R48 ;  /* 0x000000317d317223 */ /* 0x000fe20000000030 */
[----:B------:R-:W1:Y:S01]  /*155f0*/  LDS.128 R132, [0x6790] ;  /* 0x00679000ff847984 */ /* 0x000e620000000c00 */
[----:B------:R-:W-:-:S02]  /*15600*/  FFMA R22, R126, R22, R21 ;  /* 0x000000167e167223 */ /* 0x000fc40000000015 */
[----:B------:R-:W-:Y:S01]  /*15610*/  FFMA R121, R139, R121, R14 ;  /* 0x000000798b797223 */ /* 0x000fe2000000000e */
[----:B------:R-:W2:Y:S01]  /*15620*/  LDS.128 R140, [0x76b0] ;  /* 0x0076b000ff8c7984 */ /* 0x000ea20000000c00 */
[C---:B------:R-:W-:Y:S02]  /*15630*/  FFMA R38, R126.reuse, R38, R37 ;  /* 0x000000267e267223 */ /* 0x040fe40000000025 */
[----:B------:R-:W-:Y:S02]  /*15640*/  FFMA R50, R126, R50, R49 ;  /* 0x000000327e327223 */ /* 0x000fe40000000031 */
[C---:B----4-:R-:W-:Y:S02]  /*15650*/  FFMA R32, R124.reuse, R32, R63 ;  /* 0x000000207c207223 */ /* 0x050fe4000000003f */
[----:B------:R-:W-:Y:S02]  /*15660*/  FFMA R16, R127, R87, R86 ;  /* 0x000000577f107223 */ /* 0x000fe40000000056 */
[----:B------:R-:W-:Y:S01]  /*15670*/  FFMA R65, R125, R65, R64 ;  /* 0x000000417d417223 */ /* 0x000fe20000000040 */
[----:B------:R-:W3:Y:S01]  /*15680*/  LDS.128 R84, [0x6980] ;  /* 0x00698000ff547984 */ /* 0x000ee20000000c00 */
[----:B------:R-:W-:-:S02]  /*15690*/  FFMA R30, R124, R122, R121 ;  /* 0x0000007a7c1e7223 */ /* 0x000fc40000000079 */
[----:B------:R-:W-:Y:S01]  /*156a0*/  FFMA R63, R127, R23, R22 ;  /* 0x000000177f3f7223 */ /* 0x000fe20000000016 */
[----:B------:R-:W-:Y:S01]  /*156b0*/  MOV R155, R145 ;  /* 0x00000091009b7202 */ /* 0x000fe20000000f00 */
[----:B------:R-:W4:Y:S01]  /*156c0*/  LDS.128 R20, [0x87c0] ;  /* 0x0087c000ff147984 */ /* 0x000f220000000c00 */
[----:B------:R-:W-:Y:S01]  /*156d0*/  MOV R151, R144 ;  /* 0x0000009000977202 */ /* 0x000fe20000000f00 */
[----:B------:R-:W-:Y:S02]  /*156e0*/  FFMA R66, R126, R66, R65 ;  /* 0x000000427e427223 */ /* 0x000fe40000000041 */
[----:B------:R-:W4:Y:S01]  /*156f0*/  LDS.128 R144, [0x85d0] ;  /* 0x0085d000ff907984 */ /* 0x000f220000000c00 */
[----:B------:R-:W-:Y:S02]  /*15700*/  FFMA R30, R123, R125, R30 ;  /* 0x0000007d7b1e7223 */ /* 0x000fe4000000001e */
[C---:B------:R-:W-:Y:S01]  /*15710*/  FFMA R15, R127.reuse, R39, R38 ;  /* 0x000000277f0f7223 */ /* 0x040fe20000000026 */
[----:B------:R-:W-:Y:S01]  /*15720*/  LDS.128 R120, [0x78a0] ;  /* 0x0078a000ff787984 */ /* 0x000fe20000000c00 */
[----:B------:R-:W-:-:S02]  /*15730*/  FFMA R59, R127, R51, R50 ;  /* 0x000000337f3b7223 */ /* 0x000fc40000000032 */
[-C--:B-----5:R-:W-:Y:S01]  /*15740*/  FFMA R8, R8, R125.reuse, R4 ;  /* 0x0000007d08087223 */ /* 0x0a0fe20000000004 */
[----:B------:R-:W5:Y:S01]  /*15750*/  LDS.128 R36, [0x61f0] ;  /* 0x0061f000ff247984 */ /* 0x000f620000000c00 */
[----:B------:R-:W-:-:S03]  /*15760*/  FFMA R96, R96, R125, R5 ;  /* 0x0000007d60607223 */ /* 0x000fc60000000005 */
[----:B------:R-:W5:Y:S01]  /*15770*/  LDS.128 R48, [0x7110] ;  /* 0x00711000ff307984 */ /* 0x000f620000000c00 */
[----:B------:R-:W-:-:S03]  /*15780*/  FFMA R70, R127, R67, R66 ;  /* 0x000000437f467223 */ /* 0x000fc60000000042 */
[----:B------:R-:W5:Y:S04]  /*15790*/  LDS.64 R4, [R2.X4+0x90] ;  /* 0x0000900002047984 */ /* 0x000f680000004a00 */
[----:B------:R-:W5:Y:S01]  /*157a0*/  LDS.128 R64, [0x6f30] ;  /* 0x006f3000ff407984 */ /* 0x000f620000000c00 */
[----:B0-----:R-:W-:Y:S02]  /*157b0*/  FFMA R28, R104, R137, R28 ;  /* 0x00000089681c7223 */ /* 0x001fe4000000001c */
[----:B------:R-:W-:Y:S02]  /*157c0*/  FFMA R112, R124, R113, R112 ;  /* 0x000000717c707223 */ /* 0x000fe40000000070 */
[----:B------:R-:W-:Y:S02]  /*157d0*/  FFMA R18, R138, R105, R28 ;  /* 0x000000698a127223 */ /* 0x000fe4000000001c */
[----:B------:R-:W-:-:S02]  /*157e0*/  FFMA R28, R124, R118, R117 ;  /* 0x000000767c1c7223 */ /* 0x000fc40000000075 */
[----:B------:R-:W-:Y:S02]  /*157f0*/  FFMA R8, R126, R9, R8 ;  /* 0x000000097e087223 */ /* 0x000fe40000000008 */
[-C--:B-1----:R-:W-:Y:S02]  /*15800*/  FFMA R19, R132, R139.reuse, R19 ;  /* 0x0000008b84137223 */ /* 0x082fe40000000013 */
[----:B--2---:R-:W-:Y:S02]  /*15810*/  FFMA R31, R140, R139, R31 ;  /* 0x0000008b8c1f7223 */ /* 0x004fe4000000001f */
[----:B---3--:R-:W-:Y:S02]  /*15820*/  FFMA R84, R84, R126, R29 ;  /* 0x0000007e54547223 */ /* 0x008fe4000000001d */
[-C--:B------:R-:W-:Y:S02]  /*15830*/  FFMA R28, R119, R125.reuse, R28 ;  /* 0x0000007d771c7223 */ /* 0x080fe4000000001c */
[----:B------:R-:W-:-:S02]  /*15840*/  FFMA R112, R114, R125, R112 ;  /* 0x0000007d72707223 */ /* 0x000fc40000000070 */
[----:B------:R-:W-:Y:S01]  /*15850*/  FFMA R17, R138, R109, R108 ;  /* 0x0000006d8a117223 */ /* 0x000fe2000000006c */
[----:B------:R-:W-:Y:S01]  /*15860*/  MOV R74, R69 ;  /* 0x00000045004a7202 */ /* 0x000fe20000000f00 */
[----:B------:R-:W-:Y:S01]  /*15870*/  FFMA R10, R127, R10, R8 ;  /* 0x0000000a7f0a7223 */ /* 0x000fe20000000008 */
[----:B------:R-:W-:Y:S01]  /*15880*/  LDS.128 R116, [0x8030] ;  /* 0x00803000ff747984 */ /* 0x000fe20000000c00 */
[----:B----4-:R-:W-:Y:S02]  /*15890*/  FFMA R20, R20, R126, R30 ;  /* 0x0000007e14147223 */ /* 0x010fe4000000001e */
[----:B------:R-:W-:Y:S02]  /*158a0*/  FFMA R144, R144, R139, R43 ;  /* 0x0000008b90907223 */ /* 0x000fe4000000002b */
[C---:B------:R-:W-:Y:S02]  /*158b0*/  FFMA R133, R124.reuse, R133, R19 ;  /* 0x000000857c857223 */ /* 0x040fe40000000013 */
[----:B------:R-:W-:-:S02]  /*158c0*/  FFMA R141, R124, R141, R31 ;  /* 0x0000008d7c8d7223 */ /* 0x000fc4000000001f */
[----:B------:R-:W-:Y:S02]  /*158d0*/  FFMA R85, R127, R85, R84 ;  /* 0x000000557f557223 */ /* 0x000fe40000000054 */
[-C--:B------:R-:W-:Y:S02]  /*158e0*/  FFMA R19, R115, R126.reuse, R112 ;  /* 0x0000007e73137223 */ /* 0x080fe40000000070 */
[-C--:B-----5:R-:W-:Y:S01]  /*158f0*/  FFMA R36, R36, R126.reuse, R27 ;  /* 0x0000007e24247223 */ /* 0x0a0fe2000000001b */
[----:B------:R-:W-:Y:S01]  /*15900*/  LDS.128 R112, [0x7a80] ;  /* 0x007a8000ff707984 */ /* 0x000fe20000000c00 */
[-C--:B------:R-:W-:Y:S02]  /*15910*/  FFMA R28, R48, R126.reuse, R28 ;  /* 0x0000007e301c7223 */ /* 0x080fe4000000001c */
[----:B------:R-:W-:Y:S02]  /*15920*/  FFMA R120, R120, R126, R3 ;  /* 0x0000007e78787223 */ /* 0x000fe40000000003 */
[----:B------:R-:W-:-:S02]  /*15930*/  FFMA R21, R127, R21, R20 ;  /* 0x000000157f157223 */ /* 0x000fc40000000014 */
[----:B------:R-:W-:Y:S02]  /*15940*/  FFMA R3, R4, R11, R10 ;  /* 0x0000000b04037223 */ /* 0x000fe4000000000a */
[----:B------:R-:W-:Y:S01]  /*15950*/  FFMA R144, R124, R145, R144 ;  /* 0x000000917c907223 */ /* 0x000fe20000000090 */
[----:B------:R-:W0:Y:S01]  /*15960*/  LDS.128 R8, [0x74e0] ;  /* 0x0074e000ff087984 */ /* 0x000e220000000c00 */
[----:B------:R-:W-:Y:S02]  /*15970*/  FFMA R141, R142, R125, R141 ;  /* 0x0000007d8e8d7223 */ /* 0x000fe4000000008d */
[----:B------:R-:W-:Y:S02]  /*15980*/  FFMA R86, R4, R86, R85 ;  /* 0x0000005604567223 */ /* 0x000fe40000000055 */
[----:B------:R-:W-:Y:S02]  /*15990*/  FFMA R33, R125, R33, R32 ;  /* 0x000000217d217223 */ /* 0x000fe40000000020 */
[----:B------:R-:W-:-:S02]  /*159a0*/  FFMA R37, R127, R37, R36 ;  /* 0x000000257f257223 */ /* 0x000fc40000000024 */
[----:B------:R-:W-:Y:S02]  /*159b0*/  FFMA R49, R127, R49, R28 ;  /* 0x000000317f317223 */ /* 0x000fe4000000001c */
[----:B------:R-:W-:Y:S01]  /*159c0*/  FFMA R22, R4, R22, R21 ;  /* 0x0000001604167223 */ /* 0x000fe20000000015 */
[----:B------:R-:W-:Y:S01]  /*159d0*/  LDS.64 R28, [R2.X4+0xd8] ;  /* 0x0000d800021c7984 */ /* 0x000fe20000004a00 */
[----:B------:R-:W-:Y:S02]  /*159e0*/  FFMA R19, R64, R127, R19 ;  /* 0x0000007f40137223 */ /* 0x000fe40000000013 */
[----:B------:R-:W-:Y:S02]  /*159f0*/  FFMA R144, R146, R125, R144 ;  /* 0x0000007d92907223 */ /* 0x000fe40000000090 */
[----:B------:R-:W-:Y:S02]  /*15a00*/  FFMA R47, R143, R126, R141 ;  /* 0x0000007e8f2f7223 */ /* 0x000fe4000000008d */
[----:B------:R-:W-:Y:S01]  /*15a10*/  FFMA R34, R126, R34, R33 ;  /* 0x000000227e227223 */ /* 0x000fe20000000021 */
[----:B------:R-:W-:Y:S01]  /*15a20*/  LDS.128 R140, [0x7e50] ;  /* 0x007e5000ff8c7984 */ /* 0x000fe20000000c00 */
[----:B------:R-:W-:-:S02]  /*15a30*/  FFMA R38, R4, R38, R37 ;  /* 0x0000002604267223 */ /* 0x000fc40000000025 */
[C---:B------:R-:W-:Y:S02]  /*15a40*/  FFMA R30, R4.reuse, R50, R49 ;  /* 0x00000032041e7223 */ /* 0x040fe40000000031 */
[----:B------:R-:W-:Y:S02]  /*15a50*/  FFMA R73, R87, R5, R86 ;  /* 0x0000000557497223 */ /* 0x000fe40000000056 */
[----:B------:R-:W-:Y:S01]  /*15a60*/  FFMA R65, R4, R65, R19 ;  /* 0x0000004104417223 */ /* 0x000fe20000000013 */
[----:B------:R-:W1:Y:S01]  /*15a70*/  LDS.128 R84, [0x7c70] ;  /* 0x007c7000ff547984 */ /* 0x000e620000000c00 */
[----:B------:R-:W-:Y:S02]  /*15a80*/  FFMA R19, R23, R5, R22 ;  /* 0x0000000517137223 */ /* 0x000fe40000000016 */
[C---:B------:R-:W-:Y:S01]  /*15a90*/  FFMA R17, R139.reuse, R110, R17 ;  /* 0x0000006e8b117223 */ /* 0x040fe20000000011 */
[----:B------:R-:W2:Y:S01]  /*15aa0*/  LDS.128 R20, [0x8b90] ;  /* 0x008b9000ff147984 */ /* 0x000ea20000000c00 */
[----:B------:R-:W-:-:S02]  /*15ab0*/  FFMA R18, R139, R106, R18 ;  /* 0x0000006a8b127223 */ /* 0x000fc40000000012 */
[----:B------:R-:W-:Y:S01]  /*15ac0*/  FFMA R55, R147, R126, R144 ;  /* 0x0000007e93377223 */ /* 0x000fe20000000090 */
[----:B------:R-:W-:Y:S01]  /*15ad0*/  LDS.128 R136, [0x85e0] ;  /* 0x0085e000ff887984 */ /* 0x000fe20000000c00 */
[----:B------:R-:W-:Y:S02]  /*15ae0*/  FFMA R30, R51, R5, R30 ;  /* 0x00000005331e7223 */ /* 0x000fe4000000001e */
[----:B------:R-:W-:Y:S01]  /*15af0*/  FFMA R69, R127, R35, R34 ;  /* 0x000000237f457223 */ /* 0x000fe20000000022 */
[----:B------:R-:W3:Y:S01]  /*15b00*/  LDS.128 R144, [0x65c0] ;  /* 0x0065c000ff907984 */ /* 0x000ee20000000c00 */
[----:B------:R-:W-:Y:S02]  /*15b10*/  FFMA R27, R39, R5, R38 ;  /* 0x00000005271b7223 */ /* 0x000fe40000000026 */
[C---:B------:R-:W-:Y:S01]  /*15b20*/  FFMA R14, R124.reuse, R103, R102 ;  /* 0x000000677c0e7223 */ /* 0x040fe20000000066 */
[----:B------:R-:W4:Y:S01]  /*15b30*/  LDS.128 R48, [0x6d50] ;  /* 0x006d5000ff307984 */ /* 0x000f220000000c00 */
[----:B------:R-:W-:-:S02]  /*15b40*/  FFMA R17, R124, R111, R17 ;  /* 0x0000006f7c117223 */ /* 0x000fc40000000011 */
[C---:B------:R-:W-:Y:S01]  /*15b50*/  FFMA R18, R124.reuse, R107, R18 ;  /* 0x0000006b7c127223 */ /* 0x040fe20000000012 */
[----:B------:R-:W5:Y:S04]  /*15b60*/  LDS.128 R32, [0x6010] ;  /* 0x00601000ff207984 */ /* 0x000f680000000c00 */
[----:B------:R-:W5:Y:S04]  /*15b70*/  LDS.128 R36, [0x8400] ;  /* 0x00840000ff247984 */ /* 0x000f680000000c00 */
[----:B------:R-:W5:Y:S04]  /*15b80*/  LDS.128 R104, [0x8210] ;  /* 0x00821000ff687984 */ /* 0x000f680000000c00 */
[----:B------:R-:W5:Y:S04]  /*15b90*/  LDS.128 R100, [0x6b60] ;  /* 0x006b6000ff647984 */ /* 0x000f680000000c00 */
[----:B------:R-:W5:Y:S01]  /*15ba0*/  LDS.128 R108, [0x89a0] ;  /* 0x0089a000ff6c7984 */ /* 0x000f620000000c00 */
[----:B------:R-:W-:-:S02]  /*15bb0*/  FFMA R128, R124, R129, R128 ;  /* 0x000000817c807223 */ /* 0x000fc40000000080 */
[----:B0-----:R-:W-:Y:S02]  /*15bc0*/  FFMA R8, R4, R8, R59 ;  /* 0x0000000804087223 */ /* 0x001fe4000000003b */
[----:B------:R-:W-:Y:S02]  /*15bd0*/  FFMA R128, R130, R125, R128 ;  /* 0x0000007d82807223 */ /* 0x000fe40000000080 */
[----:B------:R-:W-:Y:S02]  /*15be0*/  FFMA R9, R5, R9, R8 ;  /* 0x0000000905097223 */ /* 0x000fe40000000008 */
[----:B------:R-:W-:Y:S02]  /*15bf0*/  FFMA R31, R131, R126, R128 ;  /* 0x0000007e831f7223 */ /* 0x000fe40000000080 */
[----:B-1----:R-:W-:Y:S01]  /*15c00*/  FFMA R84, R4, R84, R69 ;  /* 0x0000005404547223 */ /* 0x002fe20000000045 */
[----:B------:R-:W-:Y:S01]  /*15c10*/  LDS.128 R128, [0x76c0] ;  /* 0x0076c000ff807984 */ /* 0x000fe20000000c00 */
[----:B------:R-:W-:-:S02]  /*15c20*/  FFMA R31, R140, R127, R31 ;  /* 0x0000007f8c1f7223 */ /* 0x000fc4000000001f */
[----:B------:R-:W-:Y:S02]  /*15c30*/  FFMA R10, R28, R10, R9 ;  /* 0x0000000a1c0a7223 */ /* 0x000fe40000000009 */
[C---:B--2---:R-:W-:Y:S02]  /*15c40*/  FFMA R20, R4.reuse, R20, R70 ;  /* 0x0000001404147223 */ /* 0x044fe40000000046 */
[----:B---3--:R-:W-:Y:S02]  /*15c50*/  FFMA R144, R4, R144, R15 ;  /* 0x0000009004907223 */ /* 0x008fe4000000000f */
[----:B------:R-:W-:Y:S02]  /*15c60*/  FFMA R65, R66, R5, R65 ;  /* 0x0000000542417223 */ /* 0x000fe40000000041 */
[C---:B------:R-:W-:Y:S02]  /*15c70*/  FFMA R31, R4.reuse, R141, R31 ;  /* 0x0000008d041f7223 */ /* 0x040fe4000000001f */
[----:B----4-:R-:W-:-:S02]  /*15c80*/  FFMA R48, R4, R48, R63 ;  /* 0x0000003004307223 */ /* 0x010fc4000000003f */
[C---:B------:R-:W-:Y:S02]  /*15c90*/  FFMA R85, R5.reuse, R85, R84 ;  /* 0x0000005505557223 */ /* 0x040fe40000000054 */
[----:B------:R-:W-:Y:S02]  /*15ca0*/  FFMA R133, R134, R125, R133 ;  /* 0x0000007d86857223 */ /* 0x000fe40000000085 */
[----:B-----5:R-:W-:Y:S02]  /*15cb0*/  FFMA R6, R32, R127, R6 ;  /* 0x0000007f20067223 */ /* 0x020fe40000000006 */
[----:B------:R-:W-:Y:S02]  /*15cc0*/  FFMA R16, R4, R36, R16 ;  /* 0x0000002404107223 */ /* 0x000fe40000000010 */
[----:B------:R-:W-:Y:S02]  /*15cd0*/  FFMA R21, R5, R21, R20 ;  /* 0x0000001505157223 */ /* 0x000fe40000000014 */
[----:B------:R-:W-:-:S02]  /*15ce0*/  FFMA R13, R104, R125, R13 ;  /* 0x0000007d680d7223 */ /* 0x000fc4000000000d */
[-C--:B------:R-:W-:Y:S02]  /*15cf0*/  FFMA R14, R100, R125.reuse, R14 ;  /* 0x0000007d640e7223 */ /* 0x080fe4000000000e */
[----:B------:R-:W-:Y:S02]  /*15d00*/  FFMA R18, R108, R125, R18 ;  /* 0x0000007d6c127223 */ /* 0x000fe40000000012 */
[----:B------:R-:W-:Y:S02]  /*15d10*/  FFMA R63, R11, R29, R10 ;  /* 0x0000001d0b3f7223 */ /* 0x000fe4000000000a */
[----:B------:R-:W-:Y:S01]  /*15d20*/  FFMA R145, R5, R145, R144 ;  /* 0x0000009105917223 */ /* 0x000fe20000000090 */
[----:B------:R-:W0:Y:S01]  /*15d30*/  LDS.128 R8, [0x6200] ;  /* 0x00620000ff087984 */ /* 0x000e220000000c00 */
[----:B------:R-:W-:Y:S02]  /*15d40*/  FFMA R96, R126, R97, R96 ;  /* 0x000000617e607223 */ /* 0x000fe40000000060 */
[----:B------:R-:W-:-:S02]  /*15d50*/  FFMA R142, R142, R5, R31 ;  /* 0x000000058e8e7223 */ /* 0x000fc4000000001f */
[C---:B------:R-:W-:Y:S02]  /*15d60*/  FFMA R49, R5.reuse, R49, R48 ;  /* 0x0000003105317223 */ /* 0x040fe40000000030 */
[----:B------:R-:W-:Y:S01]  /*15d70*/  FFMA R86, R28, R86, R85 ;  /* 0x000000561c567223 */ /* 0x000fe20000000055 */
[----:B------:R-:W-:Y:S01]  /*15d80*/  MOV R144, R74 ;  /* 0x0000004a00907202 */ /* 0x000fe20000000f00 */
[----:B------:R-:W-:Y:S02]  /*15d90*/  FFMA R33, R4, R33, R6 ;  /* 0x0000002104217223 */ /* 0x000fe40000000006 */
[C---:B------:R-:W-:Y:S02]  /*15da0*/  FFMA R31, R28.reuse, R67, R65 ;  /* 0x000000431c1f7223 */ /* 0x040fe40000000041 */
[----:B------:R-:W-:Y:S01]  /*15db0*/  FFMA R37, R5, R37, R16 ;  /* 0x0000002505257223 */ /* 0x000fe20000000010 */
[----:B------:R-:W1:Y:S01]  /*15dc0*/  LDS.128 R64, [0x7300] ;  /* 0x00730000ff407984 */ /* 0x000e620000000c00 */
[----:B------:R-:W-:-:S02]  /*15dd0*/  FFMA R22, R28, R22, R21 ;  /* 0x000000161c167223 */ /* 0x000fc40000000015 */
[----:B------:R-:W-:Y:S02]  /*15de0*/  FFMA R43, R135, R126, R133 ;  /* 0x0000007e872b7223 */ /* 0x000fe40000000085 */
[C---:B------:R-:W-:Y:S01]  /*15df0*/  FFMA R13, R126.reuse, R105, R13 ;  /* 0x000000697e0d7223 */ /* 0x040fe2000000000d */
[----:B------:R-:W2:Y:S01]  /*15e00*/  LDS.128 R132, [0x67a0] ;  /* 0x0067a000ff847984 */ /* 0x000ea20000000c00 */
[C---:B------:R-:W-:Y:S02]  /*15e10*/  FFMA R14, R126.reuse, R101, R14 ;  /* 0x000000657e0e7223 */ /* 0x040fe4000000000e */
[----:B------:R-:W-:Y:S02]  /*15e20*/  FFMA R18, R126, R109, R18 ;  /* 0x0000006d7e127223 */ /* 0x000fe40000000012 */
[C---:B------:R-:W-:Y:S01]  /*15e30*/  FFMA R74, R28.reuse, R146, R145 ;  /* 0x000000921c4a7223 */ /* 0x040fe20000000091 */
[----:B------:R-:W-:Y:S01]  /*15e40*/  MOV R146, R75 ;  /* 0x0000004b00927202 */ /* 0x000fe20000000f00 */
[----:B------:R-:W-:Y:S01]  /*15e50*/  FFMA R98, R127, R98, R96 ;  /* 0x000000627f627223 */ /* 0x000fe20000000060 */
[----:B------:R-:W-:Y:S01]  /*15e60*/  MOV R141, R78 ;  /* 0x0000004e008d7202 */ /* 0x000fe20000000f00 */
[----:B------:R-:W-:-:S02]  /*15e70*/  FFMA R50, R28, R50, R49 ;  /* 0x000000321c327223 */ /* 0x000fc40000000031 */
[----:B------:R-:W-:Y:S02]  /*15e80*/  FFMA R33, R34, R5, R33 ;  /* 0x0000000522217223 */ /* 0x000fe40000000021 */
[----:B------:R-:W-:Y:S02]  /*15e90*/  FFMA R38, R28, R38, R37 ;  /* 0x000000261c267223 */ /* 0x000fe40000000025 */
[----:B------:R-:W-:Y:S02]  /*15ea0*/  FFMA R75, R87, R29, R86 ;  /* 0x0000001d574b7223 */ /* 0x000fe40000000056 */
[C---:B------:R-:W-:Y:S01]  /*15eb0*/  FFMA R13, R127.reuse, R106, R13 ;  /* 0x0000006a7f0d7223 */ /* 0x040fe2000000000d */
[----:B------:R-:W-:Y:S01]  /*15ec0*/  LDS.128 R84, [0x78b0] ;  /* 0x0078b000ff547984 */ /* 0x000fe20000000c00 */
[C---:B------:R-:W-:Y:S02]  /*15ed0*/  FFMA R14, R127.reuse, R102, R14 ;  /* 0x000000667f0e7223 */ /* 0x040fe4000000000e */
[----:B------:R-:W-:-:S02]  /*15ee0*/  FFMA R18, R127, R110, R18 ;  /* 0x0000006e7f127223 */ /* 0x000fc40000000012 */
[----:B------:R-:W-:Y:S02]  /*15ef0*/  FFMA R116, R116, R126, R7 ;  /* 0x0000007e74747223 */ /* 0x000fe40000000007 */
[----:B------:R-:W-:Y:S02]  /*15f00*/  FFMA R78, R23, R29, R22 ;  /* 0x0000001d174e7223 */ /* 0x000fe40000000016 */
[----:B------:R-:W-:Y:S01]  /*15f10*/  LDS.128 R20, [R2.X4+0xe0] ;  /* 0x0000e00002147984 */ /* 0x000fe20000004c00 */
[C---:B------:R-:W-:Y:S02]  /*15f20*/  FFMA R7, R4.reuse, R99, R98 ;  /* 0x0000006304077223 */ /* 0x040fe40000000062 */
[----:B------:R-:W-:Y:S01]  /*15f30*/  FFMA R70, R51, R29, R50 ;  /* 0x0000001d33467223 */ /* 0x000fe20000000032 */
[----:B------:R-:W3:Y:S01]  /*15f40*/  LDS.128 R96, [0x8220] ;  /* 0x00822000ff607984 */ /* 0x000ee20000000c00 */
[----:B------:R-:W-:Y:S02]  /*15f50*/  FFMA R117, R127, R117, R116 ;  /* 0x000000757f757223 */ /* 0x000fe40000000074 */
[C---:B------:R-:W-:Y:S01]  /*15f60*/  FFMA R13, R4.reuse, R107, R13 ;  /* 0x0000006b040d7223 */ /* 0x040fe2000000000d */
[----:B------:R-:W4:Y:S01]  /*15f70*/  LDS.128 R48, [0x6990] ;  /* 0x00699000ff307984 */ /* 0x000f220000000c00 */
[----:B------:R-:W-:-:S02]  /*15f80*/  FFMA R14, R4, R103, R14 ;  /* 0x00000067040e7223 */ /* 0x000fc4000000000e */
[----:B------:R-:W-:Y:S01]  /*15f90*/  FFMA R18, R4, R111, R18 ;  /* 0x0000006f04127223 */ /* 0x000fe20000000012 */
[----:B------:R-:W-:Y:S01]  /*15fa0*/  LDS.128 R100, [0x6b70] ;  /* 0x006b7000ff647984 */ /* 0x000fe20000000c00 */
[----:B------:R-:W-:Y:S02]  /*15fb0*/  FFMA R15, R28, R35, R33 ;  /* 0x000000231c0f7223 */ /* 0x000fe40000000021 */
[----:B------:R-:W-:Y:S01]  /*15fc0*/  FFMA R69, R39, R29, R38 ;  /* 0x0000001d27457223 */ /* 0x000fe20000000026 */
[----:B------:R-:W5:Y:S01]  /*15fd0*/  LDS.128 R32, [0x63e0] ;  /* 0x0063e000ff207984 */ /* 0x000f620000000c00 */
[----:B------:R-:W-:-:S03]  /*15fe0*/  FFMA R118, R4, R118, R117 ;  /* 0x0000007604767223 */ /* 0x000fc60000000075 */
[----:B------:R-:W-:Y:S04]  /*15ff0*/  LDS.128 R108, [0x7a90] ;  /* 0x007a9000ff6c7984 */ /* 0x000fe80000000c00 */
[----:B------:R-:W5:Y:S04]  /*16000*/  LDS.128 R104, [0x89b0] ;  /* 0x0089b000ff687984 */ /* 0x000f680000000c00 */
[----:B------:R-:W5:Y:S01]  /*16010*/  LDS.128 R36, [0x8040] ;  /* 0x00804000ff247984 */ /* 0x000f620000000c00 */
[----:B------:R-:W-:Y:S01]  /*16020*/  MOV R124, R71 ;  /* 0x00000047007c7202 */ /* 0x000fe20000000f00 */
[----:B------:R-:W-:-:S02]  /*16030*/  FFMA R71, R119, R5, R118 ;  /* 0x0000000577477223 */ /* 0x000fc40000000076 */
[----:B------:R-:W5:Y:S01]  /*16040*/  LDS.128 R116, [0x87d0] ;  /* 0x0087d000ff747984 */ /* 0x000f620000000c00 */
[----:B------:R-:W-:Y:S02]  /*16050*/  FFMA R121, R127, R121, R120 ;  /* 0x000000797f797223 */ /* 0x000fe40000000078 */
[----:B------:R-:W-:Y:S02]  /*16060*/  FFMA R17, R112, R125, R17 ;  /* 0x0000007d70117223 */ /* 0x000fe40000000011 */
[----:B------:R-:W-:Y:S02]  /*16070*/  FFMA R122, R4, R122, R121 ;  /* 0x0000007a047a7223 */ /* 0x000fe40000000079 */
[----:B------:R-:W-:Y:S02]  /*16080*/  FFMA R17, R126, R113, R17 ;  /* 0x000000717e117223 */ /* 0x000fe40000000011 */
[----:B0-----:R-:W-:Y:S02]  /*16090*/  FFMA R8, R28, R8, R27 ;  /* 0x000000081c087223 */ /* 0x001fe4000000001b */
[----:B------:R-:W-:-:S02]  /*160a0*/  FFMA R6, R123, R5, R122 ;  /* 0x000000057b067223 */ /* 0x000fc4000000007a */
[----:B-1----:R-:W-:Y:S02]  /*160b0*/  FFMA R7, R64, R5, R7 ;  /* 0x0000000540077223 */ /* 0x002fe40000000007 */
[-C--:B--2---:R-:W-:Y:S02]  /*160c0*/  FFMA R43, R132, R127.reuse, R43 ;  /* 0x0000007f842b7223 */ /* 0x084fe4000000002b */
[-C--:B------:R-:W-:Y:S02]  /*160d0*/  FFMA R47, R128, R127.reuse, R47 ;  /* 0x0000007f802f7223 */ /* 0x080fe4000000002f */
[----:B------:R-:W-:Y:S02]  /*160e0*/  FFMA R55, R136, R127, R55 ;  /* 0x0000007f88377223 */ /* 0x000fe40000000037 */
[----:B---3--:R-:W-:Y:S02]  /*160f0*/  FFMA R96, R96, R5, R13 ;  /* 0x0000000560607223 */ /* 0x008fe4000000000d */
[----:B----4-:R-:W-:-:S02]  /*16100*/  FFMA R48, R28, R48, R73 ;  /* 0x000000301c307223 */ /* 0x010fc40000000049 */
[-C--:B-----5:R-:W-:Y:S02]  /*16110*/  FFMA R3, R32, R5.reuse, R3 ;  /* 0x0000000520037223 */ /* 0x0a0fe40000000003 */
[-C--:B------:R-:W-:Y:S02]  /*16120*/  FFMA R14, R100, R5.reuse, R14 ;  /* 0x00000005640e7223 */ /* 0x080fe4000000000e */
[----:B------:R-:W-:Y:S01]  /*16130*/  FFMA R18, R104, R5, R18 ;  /* 0x0000000568127223 */ /* 0x000fe20000000012 */
[----:B------:R-:W-:Y:S01]  /*16140*/  MOV R145, R124 ;  /* 0x0000007c00917202 */ /* 0x000fe20000000f00 */
[----:B------:R-:W-:Y:S01]  /*16150*/  FFMA R17, R127, R114, R17 ;  /* 0x000000727f117223 */ /* 0x000fe20000000011 */
[----:B------:R-:W-:Y:S01]  /*16160*/  LDS.128 R120, [0x6f40] ;  /* 0x006f4000ff787984 */ /* 0x000fe20000000c00 */
[----:B------:R-:W-:Y:S02]  /*16170*/  FFMA R9, R29, R9, R8 ;  /* 0x000000091d097223 */ /* 0x000fe40000000008 */
[C---:B------:R-:W-:Y:S01]  /*16180*/  FFMA R7, R28.reuse, R65, R7 ;  /* 0x000000411c077223 */ /* 0x040fe20000000007 */
[----:B------:R-:W-:Y:S01]  /*16190*/  LDS.128 R124, [0x6020] ;  /* 0x00602000ff7c7984 */ /* 0x000fe20000000c00 */
[----:B------:R-:W-:-:S02]  /*161a0*/  FFMA R6, R28, R84, R6 ;  /* 0x000000541c067223 */ /* 0x000fc40000000006 */
[C---:B------:R-:W-:Y:S02]  /*161b0*/  FFMA R17, R4.reuse, R115, R17 ;  /* 0x0000007304117223 */ /* 0x040fe40000000011 */
[C---:B------:R-:W-:Y:S01]  /*161c0*/  FFMA R43, R4.reuse, R133, R43 ;  /* 0x00000085042b7223 */ /* 0x040fe2000000002b */
[----:B------:R-:W-:Y:S01]  /*161d0*/  LDS.128 R112, [0x7120] ;  /* 0x00712000ff707984 */ /* 0x000fe20000000c00 */
[C---:B------:R-:W-:Y:S02]  /*161e0*/  FFMA R47, R4.reuse, R129, R47 ;  /* 0x00000081042f7223 */ /* 0x040fe4000000002f */
[----:B------:R-:W-:Y:S02]  /*161f0*/  FFMA R55, R4, R137, R55 ;  /* 0x0000008904377223 */ /* 0x000fe40000000037 */
[----:B------:R-:W-:Y:S02]  /*16200*/  FFMA R10, R20, R10, R9 ;  /* 0x0000000a140a7223 */ /* 0x000fe40000000009 */
[----:B------:R-:W-:-:S02]  /*16210*/  FFMA R134, R134, R5, R43 ;  /* 0x0000000586867223 */ /* 0x000fc4000000002b */
[-C--:B------:R-:W-:Y:S02]  /*16220*/  FFMA R130, R130, R5.reuse, R47 ;  /* 0x0000000582827223 */ /* 0x080fe4000000002f */
[----:B------:R-:W-:Y:S02]  /*16230*/  FFMA R138, R138, R5, R55 ;  /* 0x000000058a8a7223 */ /* 0x000fe40000000037 */
[----:B------:R-:W-:Y:S02]  /*16240*/  FFMA R13, R66, R29, R7 ;  /* 0x0000001d420d7223 */ /* 0x000fe40000000007 */
[----:B------:R-:W-:Y:S02]  /*16250*/  FFMA R17, R108, R5, R17 ;  /* 0x000000056c117223 */ /* 0x000fe40000000011 */
[----:B------:R-:W-:Y:S02]  /*16260*/  FFMA R36, R28, R36, R71 ;  /* 0x000000241c247223 */ /* 0x000fe40000000047 */
[----:B------:R-:W-:-:S02]  /*16270*/  FFMA R85, R29, R85, R6 ;  /* 0x000000551d557223 */ /* 0x000fc40000000006 */
[----:B------:R-:W-:Y:S01]  /*16280*/  LDS.128 R4, [0x85f0] ;  /* 0x0085f000ff047984 */ /* 0x000fe20000000c00 */
[----:B------:R-:W-:Y:S02]  /*16290*/  FFMA R71, R11, R21, R10 ;  /* 0x000000150b477223 */ /* 0x000fe4000000000a */
[C---:B------:R-:W-:Y:S01]  /*162a0*/  FFMA R49, R29.reuse, R49, R48 ;  /* 0x000000311d317223 */ /* 0x040fe20000000030 */
[----:B------:R-:W0:Y:S01]  /*162b0*/  LDS.128 R8, [0x8410] ;  /* 0x00841000ff087984 */ /* 0x000e220000000c00 */
[C---:B------:R-:W-:Y:S02]  /*162c0*/  FFMA R3, R28.reuse, R33, R3 ;  /* 0x000000211c037223 */ /* 0x040fe40000000003 */
[C---:B------:R-:W-:Y:S02]  /*162d0*/  FFMA R17, R28.reuse, R109, R17 ;  /* 0x0000006d1c117223 */ /* 0x040fe40000000011 */
[----:B------:R-:W-:Y:S02]  /*162e0*/  FFMA R18, R28, R105, R18 ;  /* 0x000000691c127223 */ /* 0x000fe40000000012 */
[----:B------:R-:W-:-:S02]  /*162f0*/  FFMA R37, R29, R37, R36 ;  /* 0x000000251d257223 */ /* 0x000fc40000000024 */
[----:B------:R-:W-:Y:S02]  /*16300*/  FFMA R50, R20, R50, R49 ;  /* 0x0000003214327223 */ /* 0x000fe40000000031 */
[----:B------:R-:W-:Y:S02]  /*16310*/  FFMA R3, R34, R29, R3 ;  /* 0x0000001d22037223 */ /* 0x000fe40000000003 */
[C---:B------:R-:W-:Y:S02]  /*16320*/  FFMA R38, R20.reuse, R38, R37 ;  /* 0x0000002614267223 */ /* 0x040fe40000000025 */
[----:B------:R-:W-:Y:S02]  /*16330*/  FFMA R86, R20, R86, R85 ;  /* 0x0000005614567223 */ /* 0x000fe40000000055 */
[C---:B------:R-:W-:Y:S02]  /*16340*/  FFMA R47, R28.reuse, R135, R134 ;  /* 0x000000871c2f7223 */ /* 0x040fe40000000086 */
[----:B------:R-:W-:Y:S01]  /*16350*/  FFMA R55, R28, R131, R130 ;  /* 0x000000831c377223 */ /* 0x000fe20000000082 */
[----:B------:R-:W-:Y:S01]  /*16360*/  LDS.128 R132, [0x67b0] ;  /* 0x0067b000ff847984 */ /* 0x000fe20000000c00 */
[----:B------:R-:W-:-:S02]  /*16370*/  FFMA R110, R110, R29, R17 ;  /* 0x0000001d6e6e7223 */ /* 0x000fc40000000011 */
[----:B------:R-:W-:Y:S01]  /*16380*/  FFMA R106, R106, R29, R18 ;  /* 0x0000001d6a6a7223 */ /* 0x000fe20000000012 */
[----:B------:R-:W1:Y:S01]  /*16390*/  LDS.128 R128, [0x7e60] ;  /* 0x007e6000ff807984 */ /* 0x000e620000000c00 */
[C---:B------:R-:W-:Y:S02]  /*163a0*/  FFMA R116, R28.reuse, R116, R19 ;  /* 0x000000741c747223 */ /* 0x040fe40000000013 */
[----:B------:R-:W-:Y:S01]  /*163b0*/  FFMA R43, R28, R143, R142 ;  /* 0x0000008f1c2b7223 */ /* 0x000fe2000000008e */
[----:B------:R-:W2:Y:S01]  /*163c0*/  LDS.128 R16, [0x76d0] ;  /* 0x0076d000ff107984 */ /* 0x000ea20000000c00 */
[----:B------:R-:W-:Y:S01]  /*163d0*/  FFMA R74, R147, R29, R74 ;  /* 0x0000001d934a7223 */ /* 0x000fe2000000004a */
[----:B------:R-:W-:Y:S01]  /*163e0*/  MOV R142, R82 ;  /* 0x00000052008e7202 */ /* 0x000fe20000000f00 */
[C---:B------:R-:W-:Y:S01]  /*163f0*/  FFMA R3, R20.reuse, R35, R3 ;  /* 0x0000002314037223 */ /* 0x040fe20000000003 */
[----:B------:R-:W-:Y:S01]  /*16400*/  MOV R147, R79 ;  /* 0x0000004f00937202 */ /* 0x000fe20000000f00 */
[----:B------:R-:W-:Y:S01]  /*16410*/  FFMA R82, R51, R21, R50 ;  /* 0x0000001533527223 */ /* 0x000fe20000000032 */
[----:B------:R-:W-:Y:S01]  /*16420*/  MOV R140, R83 ;  /* 0x00000053008c7202 */ /* 0x000fe20000000f00 */
[----:B------:R-:W3:Y:S01]  /*16430*/  LDS.128 R32, [0x65d0] ;  /* 0x0065d000ff207984 */ /* 0x000ee20000000c00 */
[----:B------:R-:W-:-:S02]  /*16440*/  FFMA R13, R20, R67, R13 ;  /* 0x00000043140d7223 */ /* 0x000fc4000000000d */
[-C--:B------:R-:W-:Y:S01]  /*16450*/  FFMA R79, R39, R21.reuse, R38 ;  /* 0x00000015274f7223 */ /* 0x080fe20000000026 */
[----:B------:R-:W4:Y:S01]  /*16460*/  LDS.128 R48, [0x7c80] ;  /* 0x007c8000ff307984 */ /* 0x000f220000000c00 */
[----:B------:R-:W-:-:S03]  /*16470*/  FFMA R83, R87, R21, R86 ;  /* 0x0000001557537223 */ /* 0x000fc60000000056 */
[----:B------:R-:W5:Y:S04]  /*16480*/  LDS.128 R64, [0x74f0] ;  /* 0x0074f000ff407984 */ /* 0x000f680000000c00 */
[----:B------:R-:W1:Y:S04]  /*16490*/  LDS.128 R36, [0x6d60] ;  /* 0x006d6000ff247984 */ /* 0x000e680000000c00 */
[----:B------:R-:W2:Y:S01]  /*164a0*/  LDS.128 R84, [0x8ba0] ;  /* 0x008ba000ff547984 */ /* 0x000ea20000000c00 */
[C---:B------:R-:W-:Y:S02]  /*164b0*/  FFMA R96, R28.reuse, R97, R96 ;  /* 0x000000611c607223 */ /* 0x040fe40000000060 */
[----:B------:R-:W-:-:S02]  /*164c0*/  FFMA R101, R28, R101, R14 ;  /* 0x000000651c657223 */ /* 0x000fc4000000000e */
[----:B------:R-:W-:-:S04]  /*164d0*/  FFMA R14, R98, R29, R96 ;  /* 0x0000001d620e7223 */ /* 0x000fc80000000060 */
[----:B------:R-:W-:Y:S02]  /*164e0*/  FFMA R14, R20, R99, R14 ;  /* 0x00000063140e7223 */ /* 0x000fe4000000000e */
[----:B------:R-:W5:Y:S01]  /*164f0*/  LDS.128 R96, [0x63f0] ;  /* 0x0063f000ff607984 */ /* 0x000f620000000c00 */
[----:B------:R-:W-:Y:S02]  /*16500*/  FFMA R59, R28, R139, R138 ;  /* 0x0000008b1c3b7223 */ /* 0x000fe4000000008a */
[----:B0-----:R-:W-:Y:S01]  /*16510*/  FFMA R8, R20, R8, R69 ;  /* 0x0000000814087223 */ /* 0x001fe20000000045 */
[----:B------:R-:W-:Y:S01]  /*16520*/  LDS.128 R136, [0x8600] ;  /* 0x00860000ff887984 */ /* 0x000fe20000000c00 */
        /* <DEDUP_REMOVED lines=8> */
[----:B------:R-:W-:-:S02]  /*165b0*/  FFMA R124, R124, R29, R15 ;  /* 0x0000001d7c7c7223 */ /* 0x000fc4000000000f */
[-C--:B------:R-:W-:Y:S02]  /*165c0*/  FFMA R31, R120, R29.reuse, R31 ;  /* 0x0000001d781f7223 */ /* 0x080fe4000000001f */
[-C--:B-1----:R-:W-:Y:S02]  /*165d0*/  FFMA R43, R128, R29.reuse, R43 ;  /* 0x0000001d802b7223 */ /* 0x082fe4000000002b */
[-C--:B------:R-:W-:Y:S02]  /*165e0*/  FFMA R47, R132, R29.reuse, R47 ;  /* 0x0000001d842f7223 */ /* 0x080fe4000000002f */
[----:B--2---:R-:W-:Y:S02]  /*165f0*/  FFMA R16, R16, R29, R55 ;  /* 0x0000001d10107223 */ /* 0x004fe40000000037 */
[----:B------:R-:W-:Y:S02]  /*16600*/  FFMA R10, R22, R10, R9 ;  /* 0x0000000a160a7223 */ /* 0x000fe40000000009 */
[----:B---3--:R-:W-:-:S02]  /*16610*/  FFMA R32, R20, R32, R74 ;  /* 0x0000002014207223 */ /* 0x008fc4000000004a */
[C---:B----4-:R-:W-:Y:S02]  /*16620*/  FFMA R48, R20.reuse, R48, R75 ;  /* 0x0000003014307223 */ /* 0x050fe4000000004b */
[C---:B------:R-:W-:Y:S02]  /*16630*/  FFMA R114, R20.reuse, R114, R113 ;  /* 0x0000007214727223 */ /* 0x040fe40000000071 */
[C---:B------:R-:W-:Y:S02]  /*16640*/  FFMA R118, R20.reuse, R118, R117 ;  /* 0x0000007614767223 */ /* 0x040fe40000000075 */
[C---:B------:R-:W-:Y:S02]  /*16650*/  FFMA R27, R20.reuse, R103, R102 ;  /* 0x00000067141b7223 */ /* 0x040fe40000000066 */
[C---:B------:R-:W-:Y:S01]  /*16660*/  FFMA R28, R20.reuse, R111, R110 ;  /* 0x0000006f141c7223 */ /* 0x040fe2000000006e */
[----:B------:R-:W-:Y:S01]  /*16670*/  LDS.128 R100, [0x7310] ;  /* 0x00731000ff647984 */ /* 0x000fe20000000c00 */
[----:B------:R-:W-:-:S02]  /*16680*/  FFMA R30, R20, R107, R106 ;  /* 0x0000006b141e7223 */ /* 0x000fc4000000006a */
[C---:B------:R-:W-:Y:S01]  /*16690*/  FFMA R124, R20.reuse, R125, R124 ;  /* 0x0000007d147c7223 */ /* 0x040fe2000000007c */
[----:B------:R-:W-:Y:S01]  /*166a0*/  LDS.128 R104, [0x89c0] ;  /* 0x0089c000ff687984 */ /* 0x000fe20000000c00 */
[C---:B------:R-:W-:Y:S02]  /*166b0*/  FFMA R31, R20.reuse, R121, R31 ;  /* 0x00000079141f7223 */ /* 0x040fe4000000001f */
[C---:B------:R-:W-:Y:S01]  /*166c0*/  FFMA R129, R20.reuse, R129, R43 ;  /* 0x0000008114817223 */ /* 0x040fe2000000002b */
[----:B------:R-:W-:Y:S01]  /*166d0*/  LDS.128 R108, [0x7130] ;  /* 0x00713000ff6c7984 */ /* 0x000fe20000000c00 */
[C---:B------:R-:W-:Y:S02]  /*166e0*/  FFMA R47, R20.reuse, R133, R47 ;  /* 0x00000085142f7223 */ /* 0x040fe4000000002f */
[C---:B------:R-:W-:Y:S02]  /*166f0*/  FFMA R16, R20.reuse, R17, R16 ;  /* 0x0000001114107223 */ /* 0x040fe40000000010 */
[----:B-----5:R-:W-:-:S02]  /*16700*/  FFMA R64, R20, R64, R63 ;  /* 0x0000004014407223 */ /* 0x020fc4000000003f */
[----:B------:R-:W-:Y:S02]  /*16710*/  FFMA R59, R7, R22, R4 ;  /* 0x00000016073b7223 */ /* 0x000fe40000000004 */
[C---:B------:R-:W-:Y:S01]  /*16720*/  FFMA R36, R20.reuse, R36, R70 ;  /* 0x0000002414247223 */ /* 0x040fe20000000046 */
[----:B------:R-:W0:Y:S01]  /*16730*/  LDS.128 R4, [0x8230] ;  /* 0x00823000ff047984 */ /* 0x000e220000000c00 */
[----:B------:R-:W-:Y:S02]  /*16740*/  FFMA R78, R20, R84, R78 ;  /* 0x00000054144e7223 */ /* 0x000fe4000000004e */
[----:B------:R-:W-:Y:S02]  /*16750*/  FFMA R20, R23, R11, R10 ;  /* 0x0000000b17147223 */ /* 0x000fe4000000000a */
[----:B------:R-:W1:Y:S01]  /*16760*/  LDS.128 R8, [0x69a0] ;  /* 0x0069a000ff087984 */ /* 0x000e620000000c00 */
[C---:B------:R-:W-:Y:S02]  /*16770*/  FFMA R33, R21.reuse, R33, R32 ;  /* 0x0000002115217223 */ /* 0x040fe40000000020 */
[----:B------:R-:W-:-:S02]  /*16780*/  FFMA R49, R21, R49, R48 ;  /* 0x0000003115317223 */ /* 0x000fc40000000030 */
[-C--:B------:R-:W-:Y:S02]  /*16790*/  FFMA R16, R18, R21.reuse, R16 ;  /* 0x0000001512107223 */ /* 0x080fe40000000010 */
[C---:B------:R-:W-:Y:S02]  /*167a0*/  FFMA R34, R22.reuse, R34, R33 ;  /* 0x0000002216227223 */ /* 0x040fe40000000021 */
[----:B------:R-:W-:Y:S02]  /*167b0*/  FFMA R50, R22, R50, R49 ;  /* 0x0000003216327223 */ /* 0x000fe40000000031 */
[----:B------:R-:W-:Y:S02]  /*167c0*/  FFMA R15, R119, R21, R118 ;  /* 0x00000015770f7223 */ /* 0x000fe40000000076 */
[----:B------:R-:W-:Y:S01]  /*167d0*/  FFMA R55, R19, R22, R16 ;  /* 0x0000001613377223 */ /* 0x000fe20000000010 */
[----:B------:R-:W-:Y:S01]  /*167e0*/  LDS.128 R116, [R2.X4+0xf0] ;  /* 0x0000f00002747984 */ /* 0x000fe20000004c00 */
[----:B------:R-:W-:-:S03]  /*167f0*/  FFMA R65, R21, R65, R64 ;  /* 0x0000004115417223 */ /* 0x000fc60000000040 */
[----:B------:R-:W2:Y:S01]  /*16800*/  LDS.128 R16, [0x7aa0] ;  /* 0x007aa000ff107984 */ /* 0x000ea20000000c00 */
[----:B------:R-:W-:Y:S02]  /*16810*/  FFMA R63, R23, R35, R34 ;  /* 0x00000023173f7223 */ /* 0x000fe40000000022 */
[----:B------:R-:W-:Y:S01]  /*16820*/  FFMA R37, R21, R37, R36 ;  /* 0x0000002515257223 */ /* 0x000fe20000000024 */
[----:B------:R-:W3:Y:S01]  /*16830*/  LDS.128 R32, [0x6b80] ;  /* 0x006b8000ff207984 */ /* 0x000ee20000000c00 */
[----:B------:R-:W-:Y:S02]  /*16840*/  FFMA R74, R23, R51, R50 ;  /* 0x00000033174a7223 */ /* 0x000fe40000000032 */
[----:B------:R-:W-:Y:S01]  /*16850*/  FFMA R73, R115, R21, R114 ;  /* 0x0000001573497223 */ /* 0x000fe20000000072 */
[----:B------:R-:W4:Y:S01]  /*16860*/  LDS.128 R48, [0x87e0] ;  /* 0x0087e000ff307984 */ /* 0x000f220000000c00 */
[----:B------:R-:W-:-:S03]  /*16870*/  FFMA R66, R22, R66, R65 ;  /* 0x0000004216427223 */ /* 0x000fc60000000041 */
[----:B------:R-:W5:Y:S01]  /*16880*/  LDS.128 R112, [0x6210] ;  /* 0x00621000ff707984 */ /* 0x000f620000000c00 */
[----:B------:R-:W-:Y:S02]  /*16890*/  FFMA R38, R22, R38, R37 ;  /* 0x0000002616267223 */ /* 0x000fe40000000025 */
[----:B------:R-:W-:Y:S02]  /*168a0*/  FFMA R85, R21, R85, R78 ;  /* 0x0000005515557223 */ /* 0x000fe4000000004e */
[----:B------:R-:W-:Y:S02]  /*168b0*/  FFMA R3, R96, R21, R3 ;  /* 0x0000001560037223 */ /* 0x000fe40000000003 */
[C---:B------:R-:W-:Y:S02]  /*168c0*/  FFMA R86, R22.reuse, R86, R85 ;  /* 0x0000005616567223 */ /* 0x040fe40000000055 */
[C---:B------:R-:W-:Y:S02]  /*168d0*/  FFMA R69, R23.reuse, R67, R66 ;  /* 0x0000004317457223 */ /* 0x040fe40000000042 */
[----:B------:R-:W-:Y:S01]  /*168e0*/  FFMA R70, R23, R39, R38 ;  /* 0x0000002717467223 */ /* 0x000fe20000000026 */
[----:B------:R-:W5:Y:S01]  /*168f0*/  LDS.128 R64, [0x8050] ;  /* 0x00805000ff407984 */ /* 0x000f620000000c00 */
[----:B------:R-:W-:-:S03]  /*16900*/  FFMA R97, R22, R97, R3 ;  /* 0x0000006116617223 */ /* 0x000fc60000000003 */
[----:B------:R-:W5:Y:S01]  /*16910*/  LDS.128 R36, [0x78c0] ;  /* 0x0078c000ff247984 */ /* 0x000f620000000c00 */
[----:B------:R-:W-:-:S03]  /*16920*/  FFMA R3, R23, R87, R86 ;  /* 0x0000005717037223 */ /* 0x000fc60000000056 */
[----:B------:R-:W5:Y:S01]  /*16930*/  LDS.128 R84, [0x6030] ;  /* 0x00603000ff547984 */ /* 0x000f620000000c00 */
[-C--:B------:R-:W-:Y:S02]  /*16940*/  FFMA R124, R126, R21.reuse, R124 ;  /* 0x000000157e7c7223 */ /* 0x080fe4000000007c */
[-C--:B------:R-:W-:Y:S02]  /*16950*/  FFMA R122, R122, R21.reuse, R31 ;  /* 0x000000157a7a7223 */ /* 0x080fe4000000001f */
[-C--:B------:R-:W-:Y:S02]  /*16960*/  FFMA R31, R127, R22.reuse, R124 ;  /* 0x000000167f1f7223 */ /* 0x080fe4000000007c */
[----:B------:R-:W-:Y:S01]  /*16970*/  FFMA R43, R123, R22, R122 ;  /* 0x000000167b2b7223 */ /* 0x000fe2000000007a */
[----:B------:R-:W-:Y:S04]  /*16980*/  LDS.128 R124, [0x7e70] ;  /* 0x007e7000ff7c7984 */ /* 0x000fe80000000c00 */
[----:B------:R-:W5:Y:S01]  /*16990*/  LDS.128 R120, [0x6f50] ;  /* 0x006f5000ff787984 */ /* 0x000f620000000c00 */
[----:B0-----:R-:W-:-:S02]  /*169a0*/  FFMA R4, R4, R21, R14 ;  /* 0x0000001504047223 */ /* 0x001fc4000000000e */
[----:B-1----:R-:W-:Y:S02]  /*169b0*/  FFMA R8, R8, R22, R82 ;  /* 0x0000001608087223 */ /* 0x002fe40000000052 */
[----:B------:R-:W-:Y:S02]  /*169c0*/  FFMA R4, R22, R5, R4 ;  /* 0x0000000516047223 */ /* 0x000fe40000000004 */
[C---:B------:R-:W-:Y:S02]  /*169d0*/  FFMA R9, R23.reuse, R9, R8 ;  /* 0x0000000917097223 */ /* 0x040fe40000000008 */
[----:B------:R-:W-:Y:S02]  /*169e0*/  FFMA R6, R23, R6, R4 ;  /* 0x0000000617067223 */ /* 0x000fe40000000004 */
[----:B--2---:R-:W-:Y:S02]  /*169f0*/  FFMA R16, R16, R21, R28 ;  /* 0x0000001510107223 */ /* 0x004fe4000000001c */
[----:B------:R-:W-:-:S02]  /*16a00*/  FFMA R10, R116, R10, R9 ;  /* 0x0000000a740a7223 */ /* 0x000fc40000000009 */
[-C--:B------:R-:W-:Y:S02]  /*16a10*/  FFMA R13, R100, R21.reuse, R13 ;  /* 0x00000015640d7223 */ /* 0x080fe4000000000d */
[----:B---3--:R-:W-:Y:S02]  /*16a20*/  FFMA R27, R32, R21, R27 ;  /* 0x00000015201b7223 */ /* 0x008fe4000000001b */
[-C--:B----4-:R-:W-:Y:S02]  /*16a30*/  FFMA R48, R48, R22.reuse, R15 ;  /* 0x0000001630307223 */ /* 0x090fe4000000000f */
[----:B------:R-:W-:Y:S02]  /*16a40*/  FFMA R16, R22, R17, R16 ;  /* 0x0000001116107223 */ /* 0x000fe40000000010 */
[----:B-----5:R-:W-:Y:S02]  /*16a50*/  FFMA R112, R112, R22, R71 ;  /* 0x0000001670707223 */ /* 0x020fe40000000047 */
[----:B------:R-:W-:-:S02]  /*16a60*/  FFMA R15, R116, R7, R6 ;  /* 0x00000007740f7223 */ /* 0x000fc40000000006 */
[C---:B------:R-:W-:Y:S01]  /*16a70*/  FFMA R101, R22.reuse, R101, R13 ;  /* 0x0000006516657223 */ /* 0x040fe2000000000d */
[----:B------:R-:W0:Y:S01]  /*16a80*/  LDS.128 R4, [0x7500] ;  /* 0x00750000ff047984 */ /* 0x000e220000000c00 */
[----:B------:R-:W-:Y:S02]  /*16a90*/  FFMA R71, R11, R117, R10 ;  /* 0x000000750b477223 */ /* 0x000fe4000000000a */
[----:B------:R-:W-:Y:S01]  /*16aa0*/  FFMA R13, R23, R98, R97 ;  /* 0x00000062170d7223 */ /* 0x000fe20000000061 */
[----:B------:R-:W1:Y:S01]  /*16ab0*/  LDS.128 R8, [0x6d70] ;  /* 0x006d7000ff087984 */ /* 0x000e620000000c00 */
[----:B------:R-:W-:Y:S02]  /*16ac0*/  FFMA R27, R22, R33, R27 ;  /* 0x00000021161b7223 */ /* 0x000fe4000000001b */
[-C--:B------:R-:W-:Y:S02]  /*16ad0*/  FFMA R129, R130, R21.reuse, R129 ;  /* 0x0000001582817223 */ /* 0x080fe40000000081 */
[----:B------:R-:W-:-:S02]  /*16ae0*/  FFMA R47, R134, R21, R47 ;  /* 0x00000015862f7223 */ /* 0x000fc4000000002f */
[----:B------:R-:W-:Y:S02]  /*16af0*/  FFMA R30, R104, R21, R30 ;  /* 0x00000015681e7223 */ /* 0x000fe4000000001e */
[C---:B------:R-:W-:Y:S02]  /*16b00*/  FFMA R18, R23.reuse, R18, R16 ;  /* 0x0000001217127223 */ /* 0x040fe40000000010 */
[----:B------:R-:W-:Y:S02]  /*16b10*/  FFMA R13, R116, R99, R13 ;  /* 0x00000063740d7223 */ /* 0x000fe4000000000d */
[----:B------:R-:W-:Y:S01]  /*16b20*/  FFMA R21, R23, R34, R27 ;  /* 0x0000002217157223 */ /* 0x000fe2000000001b */
[----:B------:R-:W2:Y:S01]  /*16b30*/  LDS.128 R96, [0x65e0] ;  /* 0x0065e000ff607984 */ /* 0x000ea20000000c00 */
[-C--:B------:R-:W-:Y:S02]  /*16b40*/  FFMA R29, R131, R22.reuse, R129 ;  /* 0x00000016831d7223 */ /* 0x080fe40000000081 */
[----:B------:R-:W-:Y:S01]  /*16b50*/  FFMA R47, R135, R22, R47 ;  /* 0x00000016872f7223 */ /* 0x000fe2000000002f */
[----:B------:R-:W3:Y:S01]  /*16b60*/  LDS.128 R128, [0x67c0] ;  /* 0x0067c000ff807984 */ /* 0x000ee20000000c00 */
[----:B------:R-:W-:-:S02]  /*16b70*/  FFMA R27, R22, R105, R30 ;  /* 0x00000069161b7223 */ /* 0x000fc4000000001e */
[-C--:B------:R-:W-:Y:S01]  /*16b80*/  FFMA R108, R108, R22.reuse, R73 ;  /* 0x000000166c6c7223 */ /* 0x080fe20000000049 */
[----:B------:R-:W-:Y:S01]  /*16b90*/  LDS.128 R132, [0x76e0] ;  /* 0x0076e000ff847984 */ /* 0x000fe20000000c00 */
[-C--:B------:R-:W-:Y:S02]  /*16ba0*/  FFMA R64, R64, R22.reuse, R79 ;  /* 0x0000001640407223 */ /* 0x080fe4000000004f */
[----:B------:R-:W-:Y:S02]  /*16bb0*/  FFMA R36, R36, R22, R83 ;  /* 0x0000001624247223 */ /* 0x000fe40000000053 */
[----:B------:R-:W-:Y:S02]  /*16bc0*/  FFMA R22, R116, R19, R18 ;  /* 0x0000001374167223 */ /* 0x000fe40000000012 */
[----:B------:R-:W4:Y:S01]  /*16bd0*/  LDS.128 R16, [0x8420] ;  /* 0x00842000ff107984 */ /* 0x000f220000000c00 */
[----:B------:R-:W-:Y:S02]  /*16be0*/  FFMA R37, R23, R37, R36 ;  /* 0x0000002517257223 */ /* 0x000fe40000000024 */
[----:B------:R-:W-:-:S02]  /*16bf0*/  FFMA R31, R84, R23, R31 ;  /* 0x00000017541f7223 */ /* 0x000fc4000000001f */
[----:B------:R-:W-:Y:S02]  /*16c00*/  FFMA R49, R23, R49, R48 ;  /* 0x0000003117317223 */ /* 0x000fe40000000030 */
[C---:B------:R-:W-:Y:S02]  /*16c10*/  FFMA R21, R116.reuse, R35, R21 ;  /* 0x0000002374157223 */ /* 0x040fe40000000015 */
[----:B------:R-:W5:Y:S01]  /*16c20*/  LDS.128 R32, [0x7c90] ;  /* 0x007c9000ff207984 */ /* 0x000f620000000c00 */
[C---:B------:R-:W-:Y:S02]  /*16c30*/  FFMA R28, R116.reuse, R38, R37 ;  /* 0x00000026741c7223 */ /* 0x040fe40000000025 */
[C---:B------:R-:W-:Y:S02]  /*16c40*/  FFMA R31, R116.reuse, R85, R31 ;  /* 0x00000055741f7223 */ /* 0x040fe4000000001f */
[----:B------:R-:W-:Y:S02]  /*16c50*/  FFMA R50, R116, R50, R49 ;  /* 0x0000003274327223 */ /* 0x000fe40000000031 */
[----:B------:R-:W-:-:S02]  /*16c60*/  FFMA R39, R39, R117, R28 ;  /* 0x0000007527277223 */ /* 0x000fc4000000001c */
[----:B------:R-:W-:Y:S02]  /*16c70*/  FFMA R120, R120, R23, R43 ;  /* 0x0000001778787223 */ /* 0x000fe4000000002b */
[----:B------:R-:W-:Y:S02]  /*16c80*/  FFMA R86, R86, R117, R31 ;  /* 0x0000007556567223 */ /* 0x000fe4000000001f */
[----:B------:R-:W-:Y:S02]  /*16c90*/  FFMA R124, R124, R23, R29 ;  /* 0x000000177c7c7223 */ /* 0x000fe4000000001d */
[----:B------:R-:W-:Y:S01]  /*16ca0*/  FFMA R43, R51, R117, R50 ;  /* 0x00000075332b7223 */ /* 0x000fe20000000032 */
[----:B------:R-:W5:Y:S04]  /*16cb0*/  LDS.128 R28, [0x8bb0] ;  /* 0x008bb000ff1c7984 */ /* 0x000f680000000c00 */
[----:B------:R-:W5:Y:S01]  /*16cc0*/  LDS.128 R48, [0x6400] ;  /* 0x00640000ff307984 */ /* 0x000f620000000c00 */
[----:B0-----:R-:W-:-:S02]  /*16cd0*/  FFMA R4, R116, R4, R69 ;  /* 0x0000000474047223 */ /* 0x001fc40000000045 */
[C---:B-1----:R-:W-:Y:S02]  /*16ce0*/  FFMA R8, R116.reuse, R8, R70 ;  /* 0x0000000874087223 */ /* 0x042fe40000000046 */
[----:B------:R-:W-:Y:S02]  /*16cf0*/  FFMA R65, R23, R65, R64 ;  /* 0x0000004117417223 */ /* 0x000fe40000000040 */
[C---:B------:R-:W-:Y:S02]  /*16d00*/  FFMA R5, R117.reuse, R5, R4 ;  /* 0x0000000575057223 */ /* 0x040fe40000000004 */
[----:B------:R-:W-:Y:S02]  /*16d10*/  FFMA R9, R117, R9, R8 ;  /* 0x0000000975097223 */ /* 0x000fe40000000008 */
[C---:B------:R-:W-:Y:S02]  /*16d20*/  FFMA R66, R116.reuse, R66, R65 ;  /* 0x0000004274427223 */ /* 0x040fe40000000041 */
[----:B--2---:R-:W-:-:S02]  /*16d30*/  FFMA R96, R116, R96, R63 ;  /* 0x0000006074607223 */ /* 0x004fc4000000003f */
[----:B------:R-:W-:Y:S02]  /*16d40*/  FFMA R14, R23, R102, R101 ;  /* 0x00000066170e7223 */ /* 0x000fe40000000065 */
[----:B------:R-:W-:Y:S02]  /*16d50*/  FFMA R6, R118, R6, R5 ;  /* 0x0000000676067223 */ /* 0x000fe40000000005 */
[----:B---3--:R-:W-:Y:S02]  /*16d60*/  FFMA R128, R128, R23, R47 ;  /* 0x0000001780807223 */ /* 0x008fe4000000002f */
[----:B----4-:R-:W-:Y:S02]  /*16d70*/  FFMA R16, R116, R16, R20 ;  /* 0x0000001074107223 */ /* 0x010fe40000000014 */
[----:B------:R-:W-:Y:S02]  /*16d80*/  FFMA R10, R118, R10, R9 ;  /* 0x0000000a760a7223 */ /* 0x000fe40000000009 */
[----:B------:R-:W-:-:S02]  /*16d90*/  FFMA R47, R87, R118, R86 ;  /* 0x00000076572f7223 */ /* 0x000fc40000000056 */
[----:B------:R-:W-:Y:S01]  /*16da0*/  FFMA R97, R117, R97, R96 ;  /* 0x0000006175617223 */ /* 0x000fe20000000060 */
[----:B------:R-:W0:Y:S01]  /*16db0*/  LDS.128 R84, [0x7320] ;  /* 0x00732000ff547984 */ /* 0x000e220000000c00 */
[----:B------:R-:W-:Y:S02]  /*16dc0*/  FFMA R113, R23, R113, R112 ;  /* 0x0000007117717223 */ /* 0x000fe40000000070 */
[----:B------:R-:W-:Y:S02]  /*16dd0*/  FFMA R14, R116, R103, R14 ;  /* 0x00000067740e7223 */ /* 0x000fe4000000000e */
[----:B------:R-:W-:Y:S01]  /*16de0*/  FFMA R38, R67, R117, R66 ;  /* 0x0000007543267223 */ /* 0x000fe20000000042 */
[----:B------:R-:W1:Y:S01]  /*16df0*/  LDS.128 R100, [0x8240] ;  /* 0x00824000ff647984 */ /* 0x000e620000000c00 */
[----:B------:R-:W-:Y:S02]  /*16e00*/  FFMA R27, R23, R106, R27 ;  /* 0x0000006a171b7223 */ /* 0x000fe4000000001b */
[----:B------:R-:W-:Y:S01]  /*16e10*/  FFMA R17, R117, R17, R16 ;  /* 0x0000001175117223 */ /* 0x000fe20000000010 */
[----:B------:R-:W2:Y:S01]  /*16e20*/  LDS.128 R64, [0x6b90] ;  /* 0x006b9000ff407984 */ /* 0x000ea20000000c00 */
[----:B------:R-:W-:-:S02]  /*16e30*/  FFMA R75, R119, R7, R6 ;  /* 0x00000007774b7223 */ /* 0x000fc40000000006 */
[----:B-----5:R-:W-:Y:S01]  /*16e40*/  FFMA R32, R116, R32, R74 ;  /* 0x0000002074207223 */ /* 0x020fe2000000004a */
[----:B------:R-:W3:Y:S01]  /*16e50*/  LDS.128 R4, [0x6220] ;  /* 0x00622000ff047984 */ /* 0x000ee20000000c00 */
[----:B------:R-:W-:Y:S02]  /*16e60*/  FFMA R98, R118, R98, R97 ;  /* 0x0000006276627223 */ /* 0x000fe40000000061 */
[----:B------:R-:W-:Y:S02]  /*16e70*/  FFMA R74, R119, R11, R10 ;  /* 0x0000000b774a7223 */ /* 0x000fe4000000000a */
[C---:B------:R-:W-:Y:S01]  /*16e80*/  FFMA R36, R116.reuse, R114, R113 ;  /* 0x0000007274247223 */ /* 0x040fe20000000071 */
[----:B------:R-:W4:Y:S01]  /*16e90*/  LDS.128 R8, [0x8060] ;  /* 0x00806000ff087984 */ /* 0x000f220000000c00 */
[----:B------:R-:W-:Y:S02]  /*16ea0*/  FFMA R27, R116, R107, R27 ;  /* 0x0000006b741b7223 */ /* 0x000fe4000000001b */
[----:B------:R-:W-:Y:S01]  /*16eb0*/  FFMA R18, R118, R18, R17 ;  /* 0x0000001276127223 */ /* 0x000fe20000000011 */
[----:B------:R-:W5:Y:S01]  /*16ec0*/  LDS.128 R104, [0x7ab0] ;  /* 0x007ab000ff687984 */ /* 0x000f620000000c00 */
[----:B------:R-:W-:-:S02]  /*16ed0*/  FFMA R124, R116, R125, R124 ;  /* 0x0000007d747c7223 */ /* 0x000fc4000000007c */
[----:B------:R-:W-:Y:S02]  /*16ee0*/  FFMA R36, R115, R117, R36 ;  /* 0x0000007573247223 */ /* 0x000fe40000000024 */
[----:B------:R-:W-:Y:S01]  /*16ef0*/  FFMA R70, R119, R99, R98 ;  /* 0x0000006377467223 */ /* 0x000fe20000000062 */
[----:B------:R-:W-:Y:S01]  /*16f00*/  LDS.128 R112, [0x78d0] ;  /* 0x0078d000ff707984 */ /* 0x000fe20000000c00 */
[----:B------:R-:W-:-:S03]  /*16f10*/  FFMA R28, R116, R28, R3 ;  /* 0x0000001c741c7223 */ /* 0x000fc60000000003 */
[----:B------:R-:W5:Y:S01]  /*16f20*/  LDS.128 R96, [0x7140] ;  /* 0x00714000ff607984 */ /* 0x000f620000000c00 */
[----:B------:R-:W-:Y:S02]  /*16f30*/  FFMA R124, R126, R117, R124 ;  /* 0x000000757e7c7223 */ /* 0x000fe4000000007c */
[----:B------:R-:W-:Y:S02]  /*16f40*/  FFMA R3, R119, R19, R18 ;  /* 0x0000001377037223 */ /* 0x000fe40000000012 */
[----:B------:R-:W-:Y:S01]  /*16f50*/  FFMA R48, R48, R117, R13 ;  /* 0x0000007530307223 */ /* 0x000fe2000000000d */
[----:B------:R-:W5:Y:S01]  /*16f60*/  LDS.128 R16, [0x69b0] ;  /* 0x0069b000ff107984 */ /* 0x000f620000000c00 */
[----:B------:R-:W-:-:S03]  /*16f70*/  FFMA R136, R136, R23, R59 ;  /* 0x0000001788887223 */ /* 0x000fc6000000003b */
[----:B------:R-:W5:Y:S01]  /*16f80*/  LDS R13, [R2.X4+0x100] ;  /* 0x00010000020d7984 */ /* 0x000f620000004800 */
[----:B------:R-:W-:-:S03]  /*16f90*/  FFMA R59, R127, R118, R124 ;  /* 0x000000767f3b7223 */ /* 0x000fc6000000007c */
[----:B------:R-:W5:Y:S01]  /*16fa0*/  LDS.128 R124, [R2.X4+0x140] ;  /* 0x00014000027c7984 */ /* 0x000f620000004c00 */
[----:B------:R-:W-:Y:S02]  /*16fb0*/  FFMA R109, R23, R109, R108 ;  /* 0x0000006d176d7223 */ /* 0x000fe4000000006c */
[C---:B------:R-:W-:Y:S02]  /*16fc0*/  FFMA R33, R117.reuse, R33, R32 ;  /* 0x0000002175217223 */ /* 0x040fe40000000020 */
[----:B------:R-:W-:Y:S02]  /*16fd0*/  FFMA R110, R116, R110, R109 ;  /* 0x0000006e746e7223 */ /* 0x000fe4000000006d */
[----:B------:R-:W-:Y:S02]  /*16fe0*/  FFMA R29, R117, R29, R28 ;  /* 0x0000001d751d7223 */ /* 0x000fe4000000001c */
[----:B------:R-:W-:Y:S02]  /*16ff0*/  FFMA R34, R118, R34, R33 ;  /* 0x0000002276227223 */ /* 0x000fe40000000021 */
[----:B0-----:R-:W-:-:S02]  /*17000*/  FFMA R14, R84, R117, R14 ;  /* 0x00000075540e7223 */ /* 0x001fc4000000000e */
[-C--:B-1----:R-:W-:Y:S02]  /*17010*/  FFMA R15, R100, R117.reuse, R15 ;  /* 0x00000075640f7223 */ /* 0x082fe4000000000f */
[-C--:B--2---:R-:W-:Y:S02]  /*17020*/  FFMA R21, R64, R117.reuse, R21 ;  /* 0x0000007540157223 */ /* 0x084fe40000000015 */
[----:B---3--:R-:W-:Y:S02]  /*17030*/  FFMA R4, R4, R118, R36 ;  /* 0x0000007604047223 */ /* 0x008fe40000000024 */
[----:B------:R-:W-:Y:S02]  /*17040*/  FFMA R37, R111, R117, R110 ;  /* 0x000000756f257223 */ /* 0x000fe4000000006e */
[C---:B------:R-:W-:Y:S01]  /*17050*/  FFMA R30, R118.reuse, R30, R29 ;  /* 0x0000001e761e7223 */ /* 0x040fe2000000001d */
[----:B------:R-:W-:Y:S01]  /*17060*/  LDS.128 R108, [0x89d0] ;  /* 0x0089d000ff6c7984 */ /* 0x000fe20000000c00 */
[----:B------:R-:W-:-:S02]  /*17070*/  FFMA R14, R118, R85, R14 ;  /* 0x00000055760e7223 */ /* 0x000fc4000000000e */
[----:B----4-:R-:W-:Y:S02]  /*17080*/  FFMA R8, R8, R118, R38 ;  /* 0x0000007608087223 */ /* 0x010fe40000000026 */
[----:B------:R-:W-:Y:S02]  /*17090*/  FFMA R78, R119, R35, R34 ;  /* 0x00000023774e7223 */ /* 0x000fe40000000022 */
[----:B------:R-:W-:Y:S01]  /*170a0*/  FFMA R15, R118, R101, R15 ;  /* 0x00000065760f7223 */ /* 0x000fe2000000000f */
[----:B------:R-:W0:Y:S01]  /*170b0*/  LDS.128 R32, [0x7e80] ;  /* 0x007e8000ff207984 */ /* 0x000e220000000c00 */
[----:B------:R-:W-:Y:S02]  /*170c0*/  FFMA R132, R132, R23, R55 ;  /* 0x0000001784847223 */ /* 0x000fe40000000037 */
[----:B------:R-:W-:Y:S02]  /*170d0*/  FFMA R65, R118, R65, R21 ;  /* 0x0000004176417223 */ /* 0x000fe40000000015 */
[----:B-----5:R-:W-:-:S02]  /*170e0*/  FFMA R104, R104, R117, R22 ;  /* 0x0000007568687223 */ /* 0x020fc40000000016 */
[----:B------:R-:W1:Y:S01]  /*170f0*/  LDS.128 R20, [0x6040] ;  /* 0x00604000ff147984 */ /* 0x000e620000000c00 */
[C---:B------:R-:W-:Y:S02]  /*17100*/  FFMA R5, R119.reuse, R5, R4 ;  /* 0x0000000577057223 */ /* 0x040fe40000000004 */
[----:B------:R-:W-:Y:S02]  /*17110*/  FFMA R48, R118, R49, R48 ;  /* 0x0000003176307223 */ /* 0x000fe40000000030 */
[C---:B------:R-:W-:Y:S02]  /*17120*/  FFMA R86, R119.reuse, R86, R14 ;  /* 0x0000005677567223 */ /* 0x040fe4000000000e */
[C---:B------:R-:W-:Y:S02]  /*17130*/  FFMA R4, R119.reuse, R9, R8 ;  /* 0x0000000977047223 */ /* 0x040fe40000000008 */
[C---:B------:R-:W-:Y:S02]  /*17140*/  FFMA R79, R119.reuse, R31, R30 ;  /* 0x0000001f774f7223 */ /* 0x040fe4000000001e */
[----:B------:R-:W-:Y:S01]  /*17150*/  FFMA R102, R119, R102, R15 ;  /* 0x0000006677667223 */ /* 0x000fe2000000000f */
[----:B------:R-:W2:Y:S01]  /*17160*/  LDS.128 R28, [0x6f60] ;  /* 0x006f6000ff1c7984 */ /* 0x000ea20000000c00 */
[----:B------:R-:W-:-:S02]  /*17170*/  FFMA R96, R96, R118, R37 ;  /* 0x0000007660607223 */ /* 0x000fc40000000025 */
[----:B------:R-:W-:Y:S02]  /*17180*/  FFMA R112, R112, R118, R39 ;  /* 0x0000007670707223 */ /* 0x000fe40000000027 */
[----:B------:R-:W-:Y:S01]  /*17190*/  FFMA R15, R118, R105, R104 ;  /* 0x00000069760f7223 */ /* 0x000fe20000000068 */
[----:B------:R-:W3:Y:S01]  /*171a0*/  LDS.128 R36, [0x8610] ;  /* 0x00861000ff247984 */ /* 0x000ee20000000c00 */
[----:B------:R-:W-:Y:S02]  /*171b0*/  FFMA R50, R119, R50, R48 ;  /* 0x0000003277327223 */ /* 0x000fe40000000030 */
[----:B------:R-:W-:Y:S02]  /*171c0*/  FFMA R16, R16, R118, R71 ;  /* 0x0000007610107223 */ /* 0x000fe40000000047 */
[C---:B------:R-:W-:Y:S02]  /*171d0*/  FFMA R6, R13.reuse, R6, R5 ;  /* 0x000000060d067223 */ /* 0x040fe40000000005 */
[----:B------:R-:W-:-:S02]  /*171e0*/  FFMA R4, R13, R10, R4 ;  /* 0x0000000a0d047223 */ /* 0x000fc40000000004 */
[----:B------:R-:W-:Y:S02]  /*171f0*/  FFMA R120, R116, R121, R120 ;  /* 0x0000007974787223 */ /* 0x000fe40000000078 */
[----:B------:R-:W-:Y:S02]  /*17200*/  FFMA R9, R13, R87, R86 ;  /* 0x000000570d097223 */ /* 0x000fe40000000056 */
[C---:B------:R-:W-:Y:S01]  /*17210*/  FFMA R14, R119.reuse, R66, R65 ;  /* 0x00000042770e7223 */ /* 0x040fe20000000041 */
[----:B------:R-:W4:Y:S01]  /*17220*/  LDS.128 R84, [0x7510] ;  /* 0x00751000ff547984 */ /* 0x000f220000000c00 */
[C---:B------:R-:W-:Y:S02]  /*17230*/  FFMA R15, R119.reuse, R106, R15 ;  /* 0x0000006a770f7223 */ /* 0x040fe4000000000f */
[----:B------:R-:W-:Y:S02]  /*17240*/  FFMA R16, R119, R17, R16 ;  /* 0x0000001177107223 */ /* 0x000fe40000000010 */
[----:B------:R-:W-:-:S02]  /*17250*/  FFMA R120, R122, R117, R120 ;  /* 0x000000757a787223 */ /* 0x000fc40000000078 */
[C---:B------:R-:W-:Y:S02]  /*17260*/  FFMA R132, R116.reuse, R133, R132 ;  /* 0x0000008574847223 */ /* 0x040fe40000000084 */
[----:B------:R-:W-:Y:S02]  /*17270*/  FFMA R8, R13, R51, R50 ;  /* 0x000000330d087223 */ /* 0x000fe40000000032 */
[C---:B------:R-:W-:Y:S01]  /*17280*/  FFMA R17, R125.reuse, R7, R6 ;  /* 0x000000077d117223 */ /* 0x040fe20000000006 */
[----:B------:R-:W5:Y:S01]  /*17290*/  LDS.128 R48, [0x65f0] ;  /* 0x0065f000ff307984 */ /* 0x000f620000000c00 */
[----:B------:R-:W-:Y:S02]  /*172a0*/  FFMA R11, R125, R11, R4 ;  /* 0x0000000b7d0b7223 */ /* 0x000fe40000000004 */
[----:B------:R-:W-:Y:S01]  /*172b0*/  FFMA R128, R116, R129, R128 ;  /* 0x0000008174807223 */ /* 0x000fe20000000080 */
[----:B------:R-:W3:Y:S01]  /*172c0*/  LDS.128 R4, [0x8bc0] ;  /* 0x008bc000ff047984 */ /* 0x000ee20000000c00 */
[----:B------:R-:W-:-:S02]  /*172d0*/  FFMA R10, R13, R103, R102 ;  /* 0x000000670d0a7223 */ /* 0x000fc40000000066 */
[C---:B------:R-:W-:Y:S01]  /*172e0*/  FFMA R14, R13.reuse, R67, R14 ;  /* 0x000000430d0e7223 */ /* 0x040fe2000000000e */
[----:B------:R-:W-:Y:S01]  /*172f0*/  LDS.128 R100, [0x6d80] ;  /* 0x006d8000ff647984 */ /* 0x000fe20000000c00 */
[----:B------:R-:W-:-:S03]  /*17300*/  FFMA R15, R13, R107, R15 ;  /* 0x0000006b0d0f7223 */ /* 0x000fc6000000000f */
[----:B------:R-:W4:Y:S01]  /*17310*/  LDS.128 R64, [0x8430] ;  /* 0x00843000ff407984 */ /* 0x000f220000000c00 */
[----:B------:R-:W-:-:S03]  /*17320*/  FFMA R132, R134, R117, R132 ;  /* 0x0000007586847223 */ /* 0x000fc60000000084 */
[----:B------:R-:W4:Y:S01]  /*17330*/  LDS.128 R104, [0x7ca0] ;  /* 0x007ca000ff687984 */ /* 0x000f220000000c00 */
[-C--:B------:R-:W-:Y:S02]  /*17340*/  FFMA R55, R123, R118.reuse, R120 ;  /* 0x000000767b377223 */ /* 0x080fe40000000078 */
[----:B------:R-:W-:Y:S01]  /*17350*/  FFMA R73, R130, R117, R128 ;  /* 0x0000007582497223 */ /* 0x000fe20000000080 */
[----:B------:R-:W5:Y:S01]  /*17360*/  LDS.128 R120, [0x87f0] ;  /* 0x0087f000ff787984 */ /* 0x000f620000000c00 */
[-C--:B------:R-:W-:Y:S02]  /*17370*/  FFMA R63, R135, R118.reuse, R132 ;  /* 0x00000076873f7223 */ /* 0x080fe40000000084 */
[----:B------:R-:W-:Y:S01]  /*17380*/  FFMA R73, R131, R118, R73 ;  /* 0x0000007683497223 */ /* 0x000fe20000000049 */
[----:B------:R-:W-:Y:S04]  /*17390*/  LDS.128 R132, [0x76f0] ;  /* 0x0076f000ff847984 */ /* 0x000fe80000000c00 */
[----:B------:R-:W5:Y:S01]  /*173a0*/  LDS.128 R128, [0x67d0] ;  /* 0x0067d000ff807984 */ /* 0x000f620000000c00 */
[----:B------:R-:W-:-:S04]  /*173b0*/  FFMA R136, R116, R137, R136 ;  /* 0x0000008974887223 */ /* 0x000fc80000000088 */
[----:B------:R-:W-:Y:S02]  /*173c0*/  FFMA R136, R138, R117, R136 ;  /* 0x000000758a887223 */ /* 0x000fe40000000088 */
[-C--:B0-----:R-:W-:Y:S02]  /*173d0*/  FFMA R32, R32, R119.reuse, R59 ;  /* 0x0000007720207223 */ /* 0x081fe4000000003b */
[----:B------:R-:W-:Y:S02]  /*173e0*/  FFMA R69, R139, R118, R136 ;  /* 0x000000768b457223 */ /* 0x000fe40000000088 */
[-C--:B-1----:R-:W-:Y:S01]  /*173f0*/  FFMA R20, R20, R119.reuse, R47 ;  /* 0x0000007714147223 */ /* 0x082fe2000000002f */
[----:B------:R-:W-:Y:S01]  /*17400*/  LDS.128 R136, [0x6600] ;  /* 0x00660000ff887984 */ /* 0x000fe20000000c00 */
[----:B--2---:R-:W-:Y:S02]  /*17410*/  FFMA R28, R28, R119, R55 ;  /* 0x000000771c1c7223 */ /* 0x004fe40000000037 */
[----:B------:R-:W-:-:S02]  /*17420*/  FFMA R32, R13, R33, R32 ;  /* 0x000000210d207223 */ /* 0x000fc40000000020 */
[----:B---3--:R-:W-:Y:S02]  /*17430*/  FFMA R36, R36, R119, R69 ;  /* 0x0000007724247223 */ /* 0x008fe40000000045 */
[----:B------:R-:W-:Y:S02]  /*17440*/  FFMA R20, R13, R21, R20 ;  /* 0x000000150d147223 */ /* 0x000fe40000000014 */
[----:B------:R-:W-:Y:S02]  /*17450*/  FFMA R27, R108, R117, R27 ;  /* 0x000000756c1b7223 */ /* 0x000fe4000000001b */
[----:B------:R-:W-:Y:S02]  /*17460*/  FFMA R97, R119, R97, R96 ;  /* 0x0000006177617223 */ /* 0x000fe40000000060 */
[----:B------:R-:W-:Y:S02]  /*17470*/  FFMA R28, R13, R29, R28 ;  /* 0x0000001d0d1c7223 */ /* 0x000fe4000000001c */
[----:B------:R-:W-:-:S02]  /*17480*/  FFMA R32, R125, R34, R32 ;  /* 0x000000227d207223 */ /* 0x000fc40000000020 */
[C---:B------:R-:W-:Y:S02]  /*17490*/  FFMA R36, R13.reuse, R37, R36 ;  /* 0x000000250d247223 */ /* 0x040fe40000000024 */
[----:B----4-:R-:W-:Y:S02]  /*174a0*/  FFMA R84, R13, R84, R75 ;  /* 0x000000540d547223 */ /* 0x010fe4000000004b */
[----:B------:R-:W-:Y:S02]  /*174b0*/  FFMA R20, R125, R22, R20 ;  /* 0x000000167d147223 */ /* 0x000fe40000000014 */
[----:B------:R-:W-:Y:S02]  /*174c0*/  FFMA R27, R118, R109, R27 ;  /* 0x0000006d761b7223 */ /* 0x000fe4000000001b */
[----:B------:R-:W-:Y:S02]  /*174d0*/  FFMA R98, R13, R98, R97 ;  /* 0x000000620d627223 */ /* 0x000fe40000000061 */
[----:B------:R-:W-:-:S02]  /*174e0*/  FFMA R28, R125, R30, R28 ;  /* 0x0000001e7d1c7223 */ /* 0x000fc4000000001c */
[----:B-----5:R-:W-:Y:S02]  /*174f0*/  FFMA R48, R13, R48, R70 ;  /* 0x000000300d307223 */ /* 0x020fe40000000046 */
[C---:B------:R-:W-:Y:S02]  /*17500*/  FFMA R36, R125.reuse, R38, R36 ;  /* 0x000000267d247223 */ /* 0x040fe40000000024 */
[----:B------:R-:W-:Y:S02]  /*17510*/  FFMA R85, R125, R85, R84 ;  /* 0x000000557d557223 */ /* 0x000fe40000000054 */
[----:B------:R-:W-:Y:S02]  /*17520*/  FFMA R4, R13, R4, R79 ;  /* 0x000000040d047223 */ /* 0x000fe4000000004f */
[----:B------:R-:W-:Y:S02]  /*17530*/  FFMA R59, R35, R126, R32 ;  /* 0x0000007e233b7223 */ /* 0x000fe40000000020 */
[C---:B------:R-:W-:Y:S01]  /*17540*/  FFMA R64, R13.reuse, R64, R3 ;  /* 0x000000400d407223 */ /* 0x040fe20000000003 */
[----:B------:R-:W0:Y:S01]  /*17550*/  LDS.128 R32, [0x6ba0] ;  /* 0x006ba000ff207984 */ /* 0x000e220000000c00 */
[----:B------:R-:W-:-:S02]  /*17560*/  FFMA R74, R13, R100, R74 ;  /* 0x000000640d4a7223 */ /* 0x000fc4000000004a */
[----:B------:R-:W-:Y:S02]  /*17570*/  FFMA R78, R13, R104, R78 ;  /* 0x000000680d4e7223 */ /* 0x000fe4000000004e */
[----:B------:R-:W-:Y:S02]  /*17580*/  FFMA R47, R23, R126, R20 ;  /* 0x0000007e172f7223 */ /* 0x000fe40000000014 */
[----:B------:R-:W-:Y:S01]  /*17590*/  FFMA R110, R119, R110, R27 ;  /* 0x0000006e776e7223 */ /* 0x000fe2000000001b */
[----:B------:R-:W1:Y:S01]  /*175a0*/  LDS.128 R20, [0x6410] ;  /* 0x00641000ff147984 */ /* 0x000e620000000c00 */
[----:B------:R-:W-:Y:S02]  /*175b0*/  FFMA R27, R13, R18, R16 ;  /* 0x000000120d1b7223 */ /* 0x000fe40000000010 */
[----:B------:R-:W-:Y:S02]  /*175c0*/  FFMA R49, R125, R49, R48 ;  /* 0x000000317d317223 */ /* 0x000fe40000000030 */
[----:B------:R-:W-:-:S02]  /*175d0*/  FFMA R86, R86, R126, R85 ;  /* 0x0000007e56567223 */ /* 0x000fc40000000055 */
[C---:B------:R-:W-:Y:S02]  /*175e0*/  FFMA R5, R125.reuse, R5, R4 ;  /* 0x000000057d057223 */ /* 0x040fe40000000004 */
[----:B------:R-:W-:Y:S02]  /*175f0*/  FFMA R120, R120, R118, R43 ;  /* 0x0000007678787223 */ /* 0x000fe4000000002b */
[----:B------:R-:W-:Y:S02]  /*17600*/  FFMA R18, R125, R99, R98 ;  /* 0x000000637d127223 */ /* 0x000fe40000000062 */
[-C--:B------:R-:W-:Y:S01]  /*17610*/  FFMA R55, R31, R126.reuse, R28 ;  /* 0x0000007e1f377223 */ /* 0x080fe2000000001c */
[----:B------:R-:W-:Y:S01]  /*17620*/  LDS.128 R96, [0x89e0] ;  /* 0x0089e000ff607984 */ /* 0x000fe20000000c00 */
[----:B------:R-:W-:Y:S02]  /*17630*/  FFMA R70, R39, R126, R36 ;  /* 0x0000007e27467223 */ /* 0x000fe40000000024 */
[C---:B------:R-:W-:Y:S01]  /*17640*/  FFMA R65, R125.reuse, R65, R64 ;  /* 0x000000417d417223 */ /* 0x040fe20000000040 */
[----:B------:R-:W2:Y:S01]  /*17650*/  LDS.128 R28, [0x7330] ;  /* 0x00733000ff1c7984 */ /* 0x000ea20000000c00 */
[----:B------:R-:W-:-:S02]  /*17660*/  FFMA R101, R125, R101, R74 ;  /* 0x000000657d657223 */ /* 0x000fc4000000004a */
[----:B------:R-:W-:Y:S01]  /*17670*/  FFMA R105, R125, R105, R78 ;  /* 0x000000697d697223 */ /* 0x000fe2000000004e */
[----:B------:R-:W3:Y:S01]  /*17680*/  LDS.128 R36, [0x8250] ;  /* 0x00825000ff247984 */ /* 0x000ee20000000c00 */
[C---:B------:R-:W-:Y:S02]  /*17690*/  FFMA R112, R119.reuse, R113, R112 ;  /* 0x0000007177707223 */ /* 0x040fe40000000070 */
[-C--:B------:R-:W-:Y:S02]  /*176a0*/  FFMA R50, R50, R126.reuse, R49 ;  /* 0x0000007e32327223 */ /* 0x080fe40000000031 */
[----:B------:R-:W-:Y:S02]  /*176b0*/  FFMA R6, R6, R126, R5 ;  /* 0x0000007e06067223 */ /* 0x000fe40000000005 */
[----:B------:R-:W-:Y:S02]  /*176c0*/  FFMA R43, R119, R121, R120 ;  /* 0x00000079772b7223 */ /* 0x000fe40000000078 */
[----:B------:R-:W-:-:S02]  /*176d0*/  FFMA R128, R128, R119, R73 ;  /* 0x0000007780807223 */ /* 0x000fc40000000049 */
[----:B------:R-:W-:Y:S02]  /*176e0*/  FFMA R132, R132, R119, R63 ;  /* 0x0000007784847223 */ /* 0x000fe4000000003f */
[----:B------:R-:W-:Y:S01]  /*176f0*/  FFMA R71, R87, R127, R86 ;  /* 0x0000007f57477223 */ /* 0x000fe20000000056 */
[----:B------:R-:W-:Y:S01]  /*17700*/  LDS.128 R116, [R2.X4+0x150] ;  /* 0x0001500002747984 */ /* 0x000fe20000004c00 */
[-C--:B------:R-:W-:Y:S02]  /*17710*/  FFMA R66, R66, R126.reuse, R65 ;  /* 0x0000007e42427223 */ /* 0x080fe40000000041 */
[-C--:B------:R-:W-:Y:S01]  /*17720*/  FFMA R102, R102, R126.reuse, R101 ;  /* 0x0000007e66667223 */ /* 0x080fe20000000065 */
[----:B------:R-:W4:Y:S01]  /*17730*/  LDS.128 R84, [0x7150] ;  /* 0x00715000ff547984 */ /* 0x000f220000000c00 */
[----:B------:R-:W-:Y:S02]  /*17740*/  FFMA R74, R106, R126, R105 ;  /* 0x0000007e6a4a7223 */ /* 0x000fe40000000069 */
[----:B------:R-:W-:-:S02]  /*17750*/  FFMA R114, R13, R114, R112 ;  /* 0x000000720d727223 */ /* 0x000fc40000000070 */
[C---:B------:R-:W-:Y:S02]  /*17760*/  FFMA R43, R13.reuse, R122, R43 ;  /* 0x0000007a0d2b7223 */ /* 0x040fe4000000002b */
[C---:B------:R-:W-:Y:S02]  /*17770*/  FFMA R16, R13.reuse, R111, R110 ;  /* 0x0000006f0d107223 */ /* 0x040fe4000000006e */
[C---:B------:R-:W-:Y:S01]  /*17780*/  FFMA R128, R13.reuse, R129, R128 ;  /* 0x000000810d807223 */ /* 0x040fe20000000080 */
[----:B------:R-:W-:Y:S01]  /*17790*/  LDS.128 R108, [0x6230] ;  /* 0x00623000ff6c7984 */ /* 0x000fe20000000c00 */
[----:B------:R-:W-:Y:S02]  /*177a0*/  FFMA R132, R13, R133, R132 ;  /* 0x000000850d847223 */ /* 0x000fe40000000084 */
[-C--:B------:R-:W-:Y:S02]  /*177b0*/  FFMA R3, R51, R127.reuse, R50 ;  /* 0x0000007f33037223 */ /* 0x080fe40000000032 */
[-C--:B------:R-:W-:Y:S01]  /*177c0*/  FFMA R74, R107, R127.reuse, R74 ;  /* 0x0000007f6b4a7223 */ /* 0x080fe2000000004a */
[----:B------:R-:W5:Y:S01]  /*177d0*/  LDS.128 R48, [0x7ac0] ;  /* 0x007ac000ff307984 */ /* 0x000f620000000c00 */
[----:B------:R-:W-:-:S02]  /*177e0*/  FFMA R75, R7, R127, R6 ;  /* 0x0000007f074b7223 */ /* 0x000fc40000000006 */
[-C--:B------:R-:W-:Y:S01]  /*177f0*/  FFMA R13, R67, R127.reuse, R66 ;  /* 0x0000007f430d7223 */ /* 0x080fe20000000042 */
[----:B------:R-:W4:Y:S01]  /*17800*/  LDS.128 R104, [0x8800] ;  /* 0x00880000ff687984 */ /* 0x000f220000000c00 */
[----:B------:R-:W-:-:S03]  /*17810*/  FFMA R73, R103, R127, R102 ;  /* 0x0000007f67497223 */ /* 0x000fc60000000066 */
[----:B------:R-:W5:Y:S01]  /*17820*/  LDS.128 R4, [0x6050] ;  /* 0x00605000ff047984 */ /* 0x000f620000000c00 */
[----:B------:R-:W-:-:S03]  /*17830*/  FFMA R19, R125, R19, R27 ;  /* 0x000000137d137223 */ /* 0x000fc6000000001b */
[----:B------:R-:W5:Y:S01]  /*17840*/  LDS.128 R100, [0x8070] ;  /* 0x00807000ff647984 */ /* 0x000f620000000c00 */
[----:B------:R-:W-:-:S03]  /*17850*/  FFMA R27, R125, R115, R114 ;  /* 0x000000737d1b7223 */ /* 0x000fc60000000072 */
[----:B------:R-:W5:Y:S04]  /*17860*/  LDS.128 R64, [0x69c0] ;  /* 0x0069c000ff407984 */ /* 0x000f680000000c00 */
[----:B------:R-:W5:Y:S01]  /*17870*/  LDS.128 R112, [0x78e0] ;  /* 0x0078e000ff707984 */ /* 0x000f620000000c00 */
[C---:B0-----:R-:W-:Y:S02]  /*17880*/  FFMA R32, R125.reuse, R32, R14 ;  /* 0x000000207d207223 */ /* 0x041fe4000000000e */
[C---:B-1----:R-:W-:Y:S02]  /*17890*/  FFMA R8, R125.reuse, R20, R8 ;  /* 0x000000147d087223 */ /* 0x042fe40000000008 */
[C---:B--2---:R-:W-:Y:S02]  /*178a0*/  FFMA R9, R125.reuse, R28, R9 ;  /* 0x0000001c7d097223 */ /* 0x044fe40000000009 */
[----:B---3--:R-:W-:-:S02]  /*178b0*/  FFMA R10, R125, R36, R10 ;  /* 0x000000247d0a7223 */ /* 0x008fc4000000000a */
[C---:B------:R-:W-:Y:S02]  /*178c0*/  FFMA R32, R126.reuse, R33, R32 ;  /* 0x000000217e207223 */ /* 0x040fe40000000020 */
[C---:B------:R-:W-:Y:S02]  /*178d0*/  FFMA R16, R125.reuse, R96, R16 ;  /* 0x000000607d107223 */ /* 0x040fe40000000010 */
[C---:B------:R-:W-:Y:S02]  /*178e0*/  FFMA R8, R126.reuse, R21, R8 ;  /* 0x000000157e087223 */ /* 0x040fe40000000008 */
[----:B------:R-:W-:Y:S02]  /*178f0*/  FFMA R43, R125, R123, R43 ;  /* 0x0000007b7d2b7223 */ /* 0x000fe4000000002b */
[C---:B------:R-:W-:Y:S01]  /*17900*/  FFMA R9, R126.reuse, R29, R9 ;  /* 0x0000001d7e097223 */ /* 0x040fe20000000009 */
[----:B------:R-:W-:Y:S01]  /*17910*/  LDS.128 R120, [0x6f70] ;  /* 0x006f7000ff787984 */ /* 0x000fe20000000c00 */
[----:B------:R-:W-:-:S02]  /*17920*/  FFMA R10, R126, R37, R10 ;  /* 0x000000257e0a7223 */ /* 0x000fc4000000000a */
[C---:B------:R-:W-:Y:S02]  /*17930*/  FFMA R34, R127.reuse, R34, R32 ;  /* 0x000000227f227223 */ /* 0x040fe40000000020 */
[----:B------:R-:W-:Y:S02]  /*17940*/  FFMA R16, R126, R97, R16 ;  /* 0x000000617e107223 */ /* 0x000fe40000000010 */
[----:B----4-:R-:W-:Y:S02]  /*17950*/  FFMA R18, R84, R126, R18 ;  /* 0x0000007e54127223 */ /* 0x010fe40000000012 */
[----:B------:R-:W-:Y:S02]  /*17960*/  FFMA R14, R127, R22, R8 ;  /* 0x000000167f0e7223 */ /* 0x000fe40000000008 */
[----:B-----5:R-:W-:Y:S02]  /*17970*/  FFMA R15, R125, R48, R15 ;  /* 0x000000307d0f7223 */ /* 0x020fe4000000000f */
[----:B------:R-:W-:-:S02]  /*17980*/  FFMA R38, R127, R38, R10 ;  /* 0x000000267f267223 */ /* 0x000fc4000000000a */
[----:B------:R-:W-:Y:S02]  /*17990*/  FFMA R104, R104, R126, R43 ;  /* 0x0000007e68687223 */ /* 0x000fe4000000002b */
[----:B------:R-:W-:Y:S02]  /*179a0*/  FFMA R4, R4, R127, R47 ;  /* 0x0000007f04047223 */ /* 0x000fe4000000002f */
[C---:B------:R-:W-:Y:S02]  /*179b0*/  FFMA R30, R127.reuse, R30, R9 ;  /* 0x0000001e7f1e7223 */ /* 0x040fe40000000009 */
[----:B------:R-:W-:Y:S02]  /*179c0*/  FFMA R108, R108, R126, R17 ;  /* 0x0000007e6c6c7223 */ /* 0x000fe40000000011 */
[C---:B------:R-:W-:Y:S02]  /*179d0*/  FFMA R48, R127.reuse, R98, R16 ;  /* 0x000000627f307223 */ /* 0x040fe40000000010 */
[----:B------:R-:W-:-:S02]  /*179e0*/  FFMA R85, R127, R85, R18 ;  /* 0x000000557f557223 */ /* 0x000fc40000000012 */
[-C--:B------:R-:W-:Y:S02]  /*179f0*/  FFMA R100, R100, R126.reuse, R11 ;  /* 0x0000007e64647223 */ /* 0x080fe4000000000b */
[-C--:B------:R-:W-:Y:S01]  /*17a00*/  FFMA R64, R64, R126.reuse, R19 ;  /* 0x0000007e40407223 */ /* 0x080fe20000000013 */
[----:B------:R-:W0:Y:S01]  /*17a10*/  LDS.128 R8, [0x67e0] ;  /* 0x0067e000ff087984 */ /* 0x000e220000000c00 */
[C---:B------:R-:W-:Y:S02]  /*17a20*/  FFMA R14, R116.reuse, R23, R14 ;  /* 0x00000017740e7223 */ /* 0x040fe4000000000e */
[----:B------:R-:W-:Y:S01]  /*17a30*/  FFMA R43, R116, R35, R34 ;  /* 0x00000023742b7223 */ /* 0x000fe20000000022 */
[----:B------:R-:W1:Y:S01]  /*17a40*/  LDS.128 R16, [0x7700] ;  /* 0x00770000ff107984 */ /* 0x000e620000000c00 */
[----:B------:R-:W-:-:S03]  /*17a50*/  FFMA R112, R112, R126, R27 ;  /* 0x0000007e70707223 */ /* 0x000fc6000000001b */
[----:B------:R-:W2:Y:S01]  /*17a60*/  LDS.128 R20, [0x7520] ;  /* 0x00752000ff147984 */ /* 0x000ea20000000c00 */
[----:B------:R-:W-:-:S03]  /*17a70*/  FFMA R4, R116, R5, R4 ;  /* 0x0000000574047223 */ /* 0x000fc60000000004 */
[----:B------:R-:W3:Y:S01]  /*17a80*/  LDS.128 R32, [0x6d90] ;  /* 0x006d9000ff207984 */ /* 0x000ee20000000c00 */
[----:B------:R-:W-:Y:S02]  /*17a90*/  FFMA R69, R125, R134, R132 ;  /* 0x000000867d457223 */ /* 0x000fe40000000084 */
[----:B------:R-:W-:Y:S02]  /*17aa0*/  FFMA R27, R116, R39, R38 ;  /* 0x00000027741b7223 */ /* 0x000fe40000000026 */
[----:B------:R-:W4:Y:S01]  /*17ab0*/  LDS.128 R36, [0x7cb0] ;  /* 0x007cb000ff247984 */ /* 0x000f220000000c00 */
[----:B------:R-:W-:Y:S02]  /*17ac0*/  FFMA R4, R6, R117, R4 ;  /* 0x0000007506047223 */ /* 0x000fe40000000004 */
[----:B------:R-:W-:Y:S02]  /*17ad0*/  FFMA R69, R135, R126, R69 ;  /* 0x0000007e87457223 */ /* 0x000fe40000000045 */
[----:B------:R-:W-:Y:S01]  /*17ae0*/  FFMA R15, R126, R49, R15 ;  /* 0x000000317e0f7223 */ /* 0x000fe2000000000f */
[----:B------:R-:W5:Y:S01]  /*17af0*/  LDS.128 R132, [0x8620] ;  /* 0x00862000ff847984 */ /* 0x000f620000000c00 */
[----:B------:R-:W-:-:S02]  /*17b00*/  FFMA R65, R127, R65, R64 ;  /* 0x000000417f417223 */ /* 0x000fc40000000040 */
[----:B------:R-:W-:Y:S02]  /*17b10*/  FFMA R50, R127, R50, R15 ;  /* 0x000000327f327223 */ /* 0x000fe4000000000f */
[----:B------:R-:W-:Y:S02]  /*17b20*/  FFMA R79, R7, R118, R4 ;  /* 0x00000076074f7223 */ /* 0x000fe40000000004 */
[C---:B------:R-:W-:Y:S01]  /*17b30*/  FFMA R15, R116.reuse, R31, R30 ;  /* 0x0000001f740f7223 */ /* 0x040fe2000000001e */
[----:B------:R-:W5:Y:S01]  /*17b40*/  LDS.128 R4, [0x8bd0] ;  /* 0x008bd000ff047984 */ /* 0x000f620000000c00 */
[----:B------:R-:W-:-:S03]  /*17b50*/  FFMA R66, R116, R66, R65 ;  /* 0x0000004274427223 */ /* 0x000fc60000000041 */
[----:B------:R-:W5:Y:S01]  /*17b60*/  LDS.128 R28, [0x8440] ;  /* 0x00844000ff1c7984 */ /* 0x000f620000000c00 */
[----:B------:R-:W-:Y:S02]  /*17b70*/  FFMA R128, R125, R130, R128 ;  /* 0x000000827d807223 */ /* 0x000fe40000000080 */
[----:B------:R-:W-:Y:S02]  /*17b80*/  FFMA R78, R67, R117, R66 ;  /* 0x00000075434e7223 */ /* 0x000fe40000000042 */
[----:B------:R-:W5:Y:S01]  /*17b90*/  LDS.128 R64, [0x6420] ;  /* 0x00642000ff407984 */ /* 0x000f620000000c00 */
[----:B------:R-:W-:-:S03]  /*17ba0*/  FFMA R63, R131, R126, R128 ;  /* 0x0000007e833f7223 */ /* 0x000fc60000000080 */
[----:B------:R-:W5:Y:S01]  /*17bb0*/  LDS.128 R128, [0x7e90] ;  /* 0x007e9000ff807984 */ /* 0x000f620000000c00 */
[-C--:B0-----:R-:W-:Y:S02]  /*17bc0*/  FFMA R8, R8, R127.reuse, R63 ;  /* 0x0000007f08087223 */ /* 0x081fe4000000003f */
[----:B-1----:R-:W-:Y:S02]  /*17bd0*/  FFMA R16, R16, R127, R69 ;  /* 0x0000007f10107223 */ /* 0x002fe40000000045 */
[C---:B--2---:R-:W-:Y:S02]  /*17be0*/  FFMA R20, R116.reuse, R20, R71 ;  /* 0x0000001474147223 */ /* 0x044fe40000000047 */
[C---:B---3--:R-:W-:Y:S02]  /*17bf0*/  FFMA R32, R116.reuse, R32, R73 ;  /* 0x0000002074207223 */ /* 0x048fe40000000049 */
[C---:B------:R-:W-:Y:S02]  /*17c00*/  FFMA R8, R116.reuse, R9, R8 ;  /* 0x0000000974087223 */ /* 0x040fe40000000008 */
[----:B------:R-:W-:-:S02]  /*17c10*/  FFMA R16, R116, R17, R16 ;  /* 0x0000001174107223 */ /* 0x000fc40000000010 */
[C---:B------:R-:W-:Y:S02]  /*17c20*/  FFMA R21, R117.reuse, R21, R20 ;  /* 0x0000001575157223 */ /* 0x040fe40000000014 */
[----:B----4-:R-:W-:Y:S02]  /*17c30*/  FFMA R36, R116, R36, R74 ;  /* 0x0000002474247223 */ /* 0x010fe4000000004a */
[----:B------:R-:W-:Y:S02]  /*17c40*/  FFMA R33, R117, R33, R32 ;  /* 0x0000002175217223 */ /* 0x000fe40000000020 */
[----:B------:R-:W-:Y:S02]  /*17c50*/  FFMA R8, R10, R117, R8 ;  /* 0x000000750a087223 */ /* 0x000fe40000000008 */
[----:B-----5:R-:W-:Y:S02]  /*17c60*/  FFMA R70, R132, R127, R70 ;  /* 0x0000007f84467223 */ /* 0x020fe40000000046 */
[----:B------:R-:W-:-:S02]  /*17c70*/  FFMA R16, R18, R117, R16 ;  /* 0x0000007512107223 */ /* 0x000fc40000000010 */
[C---:B------:R-:W-:Y:S02]  /*17c80*/  FFMA R22, R118.reuse, R22, R21 ;  /* 0x0000001676167223 */ /* 0x040fe40000000015 */
[----:B------:R-:W-:Y:S02]  /*17c90*/  FFMA R37, R117, R37, R36 ;  /* 0x0000002575257223 */ /* 0x000fe40000000024 */
[----:B------:R-:W-:Y:S02]  /*17ca0*/  FFMA R34, R118, R34, R33 ;  /* 0x0000002276227223 */ /* 0x000fe40000000021 */
[C---:B------:R-:W-:Y:S02]  /*17cb0*/  FFMA R101, R127.reuse, R101, R100 ;  /* 0x000000657f657223 */ /* 0x040fe40000000064 */
[----:B------:R-:W-:Y:S02]  /*17cc0*/  FFMA R113, R127, R113, R112 ;  /* 0x000000717f717223 */ /* 0x000fe40000000070 */
[----:B------:R-:W-:-:S02]  /*17cd0*/  FFMA R136, R116, R136, R3 ;  /* 0x0000008874887223 */ /* 0x000fc40000000003 */
[----:B------:R-:W-:Y:S02]  /*17ce0*/  FFMA R133, R116, R133, R70 ;  /* 0x0000008574857223 */ /* 0x000fe40000000046 */
[----:B------:R-:W-:Y:S02]  /*17cf0*/  FFMA R38, R118, R38, R37 ;  /* 0x0000002676267223 */ /* 0x000fe40000000025 */
[C---:B------:R-:W-:Y:S02]  /*17d00*/  FFMA R4, R116.reuse, R4, R75 ;  /* 0x0000000474047223 */ /* 0x040fe4000000004b */
[-C--:B------:R-:W-:Y:S02]  /*17d10*/  FFMA R3, R11, R118.reuse, R8 ;  /* 0x000000760b037223 */ /* 0x080fe40000000008 */
[----:B------:R-:W-:Y:S01]  /*17d20*/  FFMA R70, R19, R118, R16 ;  /* 0x0000007613467223 */ /* 0x000fe20000000010 */
[----:B------:R-:W0:Y:S01]  /*17d30*/  LDS.128 R8, [0x7340] ;  /* 0x00734000ff087984 */ /* 0x000e220000000c00 */
[----:B------:R-:W-:-:S02]  /*17d40*/  FFMA R28, R116, R28, R13 ;  /* 0x0000001c741c7223 */ /* 0x000fc4000000000d */
[C---:B------:R-:W-:Y:S01]  /*17d50*/  FFMA R73, R119.reuse, R23, R22 ;  /* 0x0000001777497223 */ /* 0x040fe20000000016 */
[----:B------:R-:W1:Y:S01]  /*17d60*/  LDS.128 R16, [0x8260] ;  /* 0x00826000ff107984 */ /* 0x000e620000000c00 */
[----:B------:R-:W-:-:S03]  /*17d70*/  FFMA R75, R119, R35, R34 ;  /* 0x00000023774b7223 */ /* 0x000fc60000000022 */
[----:B------:R-:W2:Y:S01]  /*17d80*/  LDS.128 R20, [0x6240] ;  /* 0x00624000ff147984 */ /* 0x000ea20000000c00 */
[----:B------:R-:W-:-:S03]  /*17d90*/  FFMA R105, R127, R105, R104 ;  /* 0x000000697f697223 */ /* 0x000fc60000000068 */
[----:B------:R-:W3:Y:S01]  /*17da0*/  LDS.128 R32, [0x69d0] ;  /* 0x0069d000ff207984 */ /* 0x000ee20000000c00 */
[C---:B------:R-:W-:Y:S02]  /*17db0*/  FFMA R102, R116.reuse, R102, R101 ;  /* 0x0000006674667223 */ /* 0x040fe40000000065 */
[C---:B------:R-:W-:Y:S02]  /*17dc0*/  FFMA R114, R116.reuse, R114, R113 ;  /* 0x0000007274727223 */ /* 0x040fe40000000071 */
[C---:B------:R-:W-:Y:S02]  /*17dd0*/  FFMA R5, R117.reuse, R5, R4 ;  /* 0x0000000575057223 */ /* 0x040fe40000000004 */
[----:B------:R-:W-:Y:S02]  /*17de0*/  FFMA R29, R117, R29, R28 ;  /* 0x0000001d751d7223 */ /* 0x000fe4000000001c */
[----:B------:R-:W-:Y:S02]  /*17df0*/  FFMA R82, R119, R39, R38 ;  /* 0x0000002777527223 */ /* 0x000fe40000000026 */
[----:B------:R-:W4:Y:S01]  /*17e00*/  LDS.128 R36, [0x8810] ;  /* 0x00881000ff247984 */ /* 0x000f220000000c00 */
[----:B------:R-:W-:-:S02]  /*17e10*/  FFMA R106, R116, R106, R105 ;  /* 0x0000006a746a7223 */ /* 0x000fc40000000069 */
[----:B------:R-:W-:Y:S02]  /*17e20*/  FFMA R51, R116, R51, R50 ;  /* 0x0000003374337223 */ /* 0x000fe40000000032 */
[----:B------:R-:W-:Y:S02]  /*17e30*/  FFMA R120, R120, R127, R55 ;  /* 0x0000007f78787223 */ /* 0x000fe40000000037 */
[----:B------:R-:W-:Y:S02]  /*17e40*/  FFMA R14, R64, R117, R14 ;  /* 0x00000075400e7223 */ /* 0x000fe4000000000e */
[----:B------:R-:W-:Y:S02]  /*17e50*/  FFMA R6, R118, R6, R5 ;  /* 0x0000000676067223 */ /* 0x000fe40000000005 */
[----:B------:R-:W-:Y:S02]  /*17e60*/  FFMA R48, R116, R99, R48 ;  /* 0x0000006374307223 */ /* 0x000fe40000000030 */
[-C--:B------:R-:W-:Y:S01]  /*17e70*/  FFMA R50, R103, R117.reuse, R102 ;  /* 0x0000007567327223 */ /* 0x080fe20000000066 */
[----:B------:R-:W5:Y:S01]  /*17e80*/  LDS.128 R96, [0x7ad0] ;  /* 0x007ad000ff607984 */ /* 0x000f620000000c00 */
[----:B------:R-:W-:-:S02]  /*17e90*/  FFMA R55, R115, R117, R114 ;  /* 0x0000007573377223 */ /* 0x000fc40000000072 */
[----:B------:R-:W-:Y:S01]  /*17ea0*/  FFMA R30, R118, R30, R29 ;  /* 0x0000001e761e7223 */ /* 0x000fe2000000001d */
[----:B------:R-:W4:Y:S01]  /*17eb0*/  LDS.128 R100, [0x89f0] ;  /* 0x0089f000ff647984 */ /* 0x000f220000000c00 */
[----:B------:R-:W-:-:S03]  /*17ec0*/  FFMA R128, R128, R127, R59 ;  /* 0x0000007f80807223 */ /* 0x000fc6000000003b */
[----:B------:R-:W5:Y:S01]  /*17ed0*/  LDS.128 R112, [R2.X4+0x160] ;  /* 0x0001600002707984 */ /* 0x000f620000004c00 */
[----:B------:R-:W-:Y:S02]  /*17ee0*/  FFMA R65, R118, R65, R14 ;  /* 0x0000004176417223 */ /* 0x000fe4000000000e */
[----:B------:R-:W-:Y:S02]  /*17ef0*/  FFMA R59, R107, R117, R106 ;  /* 0x000000756b3b7223 */ /* 0x000fe4000000006a */
[C---:B------:R-:W-:Y:S01]  /*17f00*/  FFMA R14, R119.reuse, R7, R6 ;  /* 0x00000007770e7223 */ /* 0x040fe20000000006 */
[----:B------:R-:W5:Y:S01]  /*17f10*/  LDS.128 R104, [0x8080] ;  /* 0x00808000ff687984 */ /* 0x000f620000000c00 */
[----:B------:R-:W-:-:S03]  /*17f20*/  FFMA R74, R119, R31, R30 ;  /* 0x0000001f774a7223 */ /* 0x000fc6000000001e */
[----:B------:R-:W5:Y:S01]  /*17f30*/  LDS.128 R4, [0x6060] ;  /* 0x00606000ff047984 */ /* 0x000f620000000c00 */
[----:B------:R-:W-:-:S03]  /*17f40*/  FFMA R109, R127, R109, R108 ;  /* 0x0000006d7f6d7223 */ /* 0x000fc6000000006c */
[----:B------:R-:W5:Y:S01]  /*17f50*/  LDS.128 R28, [0x7160] ;  /* 0x00716000ff1c7984 */ /* 0x000f620000000c00 */
[----:B------:R-:W-:Y:S02]  /*17f60*/  FFMA R110, R116, R110, R109 ;  /* 0x0000006e746e7223 */ /* 0x000fe4000000006d */
[-C--:B0-----:R-:W-:Y:S01]  /*17f70*/  FFMA R8, R8, R117.reuse, R15 ;  /* 0x0000007508087223 */ /* 0x081fe2000000000f */
[----:B------:R-:W-:Y:S01]  /*17f80*/  LDS.128 R124, [0x7ea0] ;  /* 0x007ea000ff7c7984 */ /* 0x000fe20000000c00 */
[----:B------:R-:W-:-:S03]  /*17f90*/  FFMA R49, R111, R117, R110 ;  /* 0x000000756f317223 */ /* 0x000fc6000000006e */
[----:B------:R-:W0:Y:S01]  /*17fa0*/  LDS.128 R108, [0x78f0] ;  /* 0x0078f000ff6c7984 */ /* 0x000e220000000c00 */
[----:B-1----:R-:W-:Y:S02]  /*17fb0*/  FFMA R16, R16, R117, R27 ;  /* 0x0000007510107223 */ /* 0x002fe4000000001b */
[-C--:B--2---:R-:W-:Y:S02]  /*17fc0*/  FFMA R20, R20, R118.reuse, R49 ;  /* 0x0000007614147223 */ /* 0x084fe40000000031 */
[----:B---3--:R-:W-:Y:S02]  /*17fd0*/  FFMA R32, R32, R118, R78 ;  /* 0x0000007620207223 */ /* 0x008fe4000000004e */
[----:B------:R-:W-:Y:S02]  /*17fe0*/  FFMA R86, R116, R86, R85 ;  /* 0x0000005674567223 */ /* 0x000fe40000000055 */
[C---:B------:R-:W-:Y:S02]  /*17ff0*/  FFMA R8, R118.reuse, R9, R8 ;  /* 0x0000000976087223 */ /* 0x040fe40000000008 */
[----:B------:R-:W-:-:S02]  /*18000*/  FFMA R16, R118, R17, R16 ;  /* 0x0000001176107223 */ /* 0x000fc40000000010 */
[C---:B------:R-:W-:Y:S02]  /*18010*/  FFMA R21, R119.reuse, R21, R20 ;  /* 0x0000001577157223 */ /* 0x040fe40000000014 */
[----:B----4-:R-:W-:Y:S02]  /*18020*/  FFMA R36, R36, R118, R59 ;  /* 0x0000007624247223 */ /* 0x010fe4000000003b */
[----:B------:R-:W-:Y:S02]  /*18030*/  FFMA R33, R119, R33, R32 ;  /* 0x0000002177217223 */ /* 0x000fe40000000020 */
[-C--:B------:R-:W-:Y:S02]  /*18040*/  FFMA R47, R87, R117.reuse, R86 ;  /* 0x00000075572f7223 */ /* 0x080fe40000000056 */
[----:B-----5:R-:W-:Y:S01]  /*18050*/  FFMA R51, R96, R117, R51 ;  /* 0x0000007560337223 */ /* 0x020fe20000000033 */
[----:B------:R-:W1:Y:S01]  /*18060*/  LDS.128 R84, [0x6bb0] ;  /* 0x006bb000ff547984 */ /* 0x000e620000000c00 */
        /* <DEDUP_REMOVED lines=14> */
[----:B------:R-:W2:Y:S01]  /*18150*/  LDS.128 R8, [0x7530] ;  /* 0x00753000ff087984 */ /* 0x000ea20000000c00 */
[-C--:B------:R-:W-:Y:S02]  /*18160*/  FFMA R37, R23, R113.reuse, R22 ;  /* 0x0000007117257223 */ /* 0x080fe40000000016 */
[----:B------:R-:W-:Y:S01]  /*18170*/  FFMA R35, R35, R113, R20 ;  /* 0x0000007123237223 */ /* 0x000fe20000000014 */
[----:B------:R-:W3:Y:S01]  /*18180*/  LDS.128 R16, [0x8450] ;  /* 0x00845000ff107984 */ /* 0x000ee20000000c00 */
[----:B------:R-:W-:-:S03]  /*18190*/  FFMA R137, R117, R137, R136 ;  /* 0x0000008975897223 */ /* 0x000fc60000000088 */
[----:B------:R-:W4:Y:S01]  /*181a0*/  LDS.128 R20, [0x6da0] ;  /* 0x006da000ff147984 */ /* 0x000f220000000c00 */
[----:B------:R-:W-:Y:S02]  /*181b0*/  FFMA R133, R134, R117, R133 ;  /* 0x0000007586857223 */ /* 0x000fe40000000085 */
[----:B------:R-:W-:Y:S02]  /*181c0*/  FFMA R4, R112, R5, R4 ;  /* 0x0000000570047223 */ /* 0x000fe40000000004 */
[C---:B------:R-:W-:Y:S02]  /*181d0*/  FFMA R98, R119.reuse, R98, R51 ;  /* 0x0000006277627223 */ /* 0x040fe40000000033 */
[C---:B------:R-:W-:Y:S02]  /*181e0*/  FFMA R102, R119.reuse, R102, R48 ;  /* 0x0000006677667223 */ /* 0x040fe40000000030 */
[C---:B------:R-:W-:Y:S02]  /*181f0*/  FFMA R29, R119.reuse, R29, R28 ;  /* 0x0000001d771d7223 */ /* 0x040fe4000000001c */
[----:B------:R-:W-:-:S02]  /*18200*/  FFMA R105, R119, R105, R50 ;  /* 0x0000006977697223 */ /* 0x000fc40000000032 */
[----:B------:R-:W5:Y:S01]  /*18210*/  LDS.128 R48, [0x67f0] ;  /* 0x0067f000ff307984 */ /* 0x000f620000000c00 */
[----:B------:R-:W-:Y:S02]  /*18220*/  FFMA R138, R118, R138, R137 ;  /* 0x0000008a768a7223 */ /* 0x000fe40000000089 */
[----:B------:R-:W-:Y:S02]  /*18230*/  FFMA R4, R6, R113, R4 ;  /* 0x0000007106047223 */ /* 0x000fe40000000004 */
[----:B------:R-:W-:Y:S02]  /*18240*/  FFMA R13, R135, R118, R133 ;  /* 0x00000076870d7223 */ /* 0x000fe40000000085 */
[----:B------:R-:W-:Y:S01]  /*18250*/  FFMA R30, R112, R30, R29 ;  /* 0x0000001e701e7223 */ /* 0x000fe2000000001d */
[----:B------:R-:W3:Y:S01]  /*18260*/  LDS.128 R132, [0x8630] ;  /* 0x00863000ff847984 */ /* 0x000ee20000000c00 */
[----:B------:R-:W-:Y:S02]  /*18270*/  FFMA R120, R116, R121, R120 ;  /* 0x0000007974787223 */ /* 0x000fe40000000078 */
[----:B0-----:R-:W-:-:S02]  /*18280*/  FFMA R108, R108, R118, R55 ;  /* 0x000000766c6c7223 */ /* 0x001fc40000000037 */
[----:B------:R-:W-:Y:S02]  /*18290*/  FFMA R71, R119, R139, R138 ;  /* 0x0000008b77477223 */ /* 0x000fe4000000008a */
[----:B------:R-:W-:Y:S01]  /*182a0*/  FFMA R55, R7, R114, R4 ;  /* 0x0000007207377223 */ /* 0x000fe20000000004 */
[----:B------:R-:W0:Y:S01]  /*182b0*/  LDS.128 R136, [0x6610] ;  /* 0x00661000ff887984 */ /* 0x000e220000000c00 */
[----:B------:R-:W-:Y:S02]  /*182c0*/  FFMA R128, R116, R129, R128 ;  /* 0x0000008174807223 */ /* 0x000fe40000000080 */
[----:B------:R-:W-:Y:S01]  /*182d0*/  FFMA R120, R122, R117, R120 ;  /* 0x000000757a787223 */ /* 0x000fe20000000078 */
[----:B------:R-:W0:Y:S01]  /*182e0*/  LDS.128 R4, [0x8be0] ;  /* 0x008be000ff047984 */ /* 0x000e220000000c00 */
[----:B------:R-:W-:-:S03]  /*182f0*/  FFMA R38, R31, R113, R30 ;  /* 0x000000711f267223 */ /* 0x000fc6000000001e */
[----:B------:R-:W0:Y:S01]  /*18300*/  LDS.128 R28, [0x7cc0] ;  /* 0x007cc000ff1c7984 */ /* 0x000e220000000c00 */
[----:B------:R-:W-:Y:S02]  /*18310*/  FFMA R128, R130, R117, R128 ;  /* 0x0000007582807223 */ /* 0x000fe40000000080 */
[-C--:B------:R-:W-:Y:S02]  /*18320*/  FFMA R63, R123, R118.reuse, R120 ;  /* 0x000000767b3f7223 */ /* 0x080fe40000000078 */
[----:B------:R-:W0:Y:S01]  /*18330*/  LDS.128 R120, [0x6f80] ;  /* 0x006f8000ff787984 */ /* 0x000e220000000c00 */
[----:B------:R-:W-:-:S03]  /*18340*/  FFMA R69, R131, R118, R128 ;  /* 0x0000007683457223 */ /* 0x000fc60000000080 */
[----:B------:R-:W0:Y:S01]  /*18350*/  LDS.128 R128, [0x7710] ;  /* 0x00771000ff807984 */ /* 0x000e220000000c00 */
[----:B------:R-:W-:Y:S02]  /*18360*/  FFMA R15, R119, R66, R65 ;  /* 0x00000042770f7223 */ /* 0x000fe40000000041 */
[----:B-1----:R-:W-:Y:S02]  /*18370*/  FFMA R43, R84, R117, R43 ;  /* 0x00000075542b7223 */ /* 0x002fe4000000002b */
[----:B------:R-:W-:Y:S02]  /*18380*/  FFMA R15, R112, R67, R15 ;  /* 0x00000043700f7223 */ /* 0x000fe4000000000f */
[----:B------:R-:W-:Y:S02]  /*18390*/  FFMA R39, R39, R113, R64 ;  /* 0x0000007127277223 */ /* 0x000fe40000000040 */
[----:B------:R-:W1:Y:S01]  /*183a0*/  LDS.128 R64, [0x6430] ;  /* 0x00643000ff407984 */ /* 0x000e620000000c00 */
[----:B------:R-:W-:-:S02]  /*183b0*/  FFMA R43, R118, R85, R43 ;  /* 0x00000055762b7223 */ /* 0x000fc4000000002b */
[C---:B------:R-:W-:Y:S02]  /*183c0*/  FFMA R106, R112.reuse, R106, R105 ;  /* 0x0000006a706a7223 */ /* 0x040fe40000000069 */
[C---:B--2---:R-:W-:Y:S02]  /*183d0*/  FFMA R8, R112.reuse, R8, R73 ;  /* 0x0000000870087223 */ /* 0x044fe40000000049 */
[C---:B---3--:R-:W-:Y:S02]  /*183e0*/  FFMA R16, R112.reuse, R16, R74 ;  /* 0x0000001070107223 */ /* 0x048fe4000000004a */
[----:B----4-:R-:W-:Y:S02]  /*183f0*/  FFMA R20, R112, R20, R75 ;  /* 0x0000001470147223 */ /* 0x010fe4000000004b */
[----:B------:R-:W-:Y:S02]  /*18400*/  FFMA R86, R119, R86, R43 ;  /* 0x0000005677567223 */ /* 0x000fe4000000002b */
[----:B------:R-:W-:-:S02]  /*18410*/  FFMA R43, R107, R113, R106 ;  /* 0x000000716b2b7223 */ /* 0x000fc4000000006a */
[----:B-----5:R-:W-:Y:S01]  /*18420*/  FFMA R48, R48, R119, R3 ;  /* 0x0000007730307223 */ /* 0x020fe20000000003 */
[----:B------:R-:W2:Y:S01]  /*18430*/  LDS.128 R104, [0x8a00] ;  /* 0x008a0000ff687984 */ /* 0x000ea20000000c00 */
[C---:B------:R-:W-:Y:S02]  /*18440*/  FFMA R9, R113.reuse, R9, R8 ;  /* 0x0000000971097223 */ /* 0x040fe40000000008 */
[C---:B------:R-:W-:Y:S02]  /*18450*/  FFMA R17, R113.reuse, R17, R16 ;  /* 0x0000001171117223 */ /* 0x040fe40000000010 */
[----:B------:R-:W-:Y:S02]  /*18460*/  FFMA R21, R113, R21, R20 ;  /* 0x0000001571157223 */ /* 0x000fe40000000014 */
[----:B------:R-:W-:Y:S02]  /*18470*/  FFMA R69, R124, R119, R69 ;  /* 0x000000777c457223 */ /* 0x000fe40000000045 */
[----:B------:R-:W-:-:S02]  /*18480*/  FFMA R48, R112, R49, R48 ;  /* 0x0000003170307223 */ /* 0x000fc40000000030 */
[----:B------:R-:W-:Y:S02]  /*18490*/  FFMA R13, R132, R119, R13 ;  /* 0x00000077840d7223 */ /* 0x000fe4000000000d */
[C---:B------:R-:W-:Y:S02]  /*184a0*/  FFMA R10, R114.reuse, R10, R9 ;  /* 0x0000000a720a7223 */ /* 0x040fe40000000009 */
[C---:B------:R-:W-:Y:S02]  /*184b0*/  FFMA R18, R114.reuse, R18, R17 ;  /* 0x0000001272127223 */ /* 0x040fe40000000011 */
[----:B------:R-:W-:Y:S02]  /*184c0*/  FFMA R22, R114, R22, R21 ;  /* 0x0000001672167223 */ /* 0x000fe40000000015 */
[C---:B------:R-:W-:Y:S02]  /*184d0*/  FFMA R69, R112.reuse, R125, R69 ;  /* 0x0000007d70457223 */ /* 0x040fe40000000045 */
[----:B0-----:R-:W-:-:S02]  /*184e0*/  FFMA R136, R112, R136, R71 ;  /* 0x0000008870887223 */ /* 0x001fc40000000047 */
[----:B------:R-:W-:Y:S02]  /*184f0*/  FFMA R48, R50, R113, R48 ;  /* 0x0000007132307223 */ /* 0x000fe40000000030 */
[C---:B------:R-:W-:Y:S02]  /*18500*/  FFMA R13, R112.reuse, R133, R13 ;  /* 0x00000085700d7223 */ /* 0x040fe4000000000d */
[C---:B------:R-:W-:Y:S02]  /*18510*/  FFMA R4, R112.reuse, R4, R14 ;  /* 0x0000000470047223 */ /* 0x040fe4000000000e */
[C---:B------:R-:W-:Y:S02]  /*18520*/  FFMA R33, R112.reuse, R87, R86 ;  /* 0x0000005770217223 */ /* 0x040fe40000000056 */
[C---:B------:R-:W-:Y:S01]  /*18530*/  FFMA R34, R112.reuse, R99, R98 ;  /* 0x0000006370227223 */ /* 0x040fe20000000062 */
[----:B------:R-:W0:Y:S01]  /*18540*/  LDS.128 R84, [0x7350] ;  /* 0x00735000ff547984 */ /* 0x000e220000000c00 */
[----:B------:R-:W-:-:S02]  /*18550*/  FFMA R36, R112, R103, R102 ;  /* 0x0000006770247223 */ /* 0x000fc40000000066 */
[----:B------:R-:W-:Y:S01]  /*18560*/  FFMA R28, R112, R28, R82 ;  /* 0x0000001c701c7223 */ /* 0x000fe20000000052 */
[----:B------:R-:W3:Y:S01]  /*18570*/  LDS.128 R96, [0x6bc0] ;  /* 0x006bc000ff607984 */ /* 0x000ee20000000c00 */
[C---:B------:R-:W-:Y:S02]  /*18580*/  FFMA R71, R115.reuse, R11, R10 ;  /* 0x0000000b73477223 */ /* 0x040fe4000000000a */
[C---:B------:R-:W-:Y:S01]  /*18590*/  FFMA R73, R115.reuse, R19, R18 ;  /* 0x0000001373497223 */ /* 0x040fe20000000012 */
[----:B------:R-:W4:Y:S01]  /*185a0*/  LDS.128 R100, [0x7ae0] ;  /* 0x007ae000ff647984 */ /* 0x000f220000000c00 */
[----:B------:R-:W-:Y:S02]  /*185b0*/  FFMA R14, R115, R23, R22 ;  /* 0x00000017730e7223 */ /* 0x000fe40000000016 */
[-C--:B------:R-:W-:Y:S01]  /*185c0*/  FFMA R59, R126, R113.reuse, R69 ;  /* 0x000000717e3b7223 */ /* 0x080fe20000000045 */
[----:B------:R-:W5:Y:S01]  /*185d0*/  LDS.128 R8, [0x6250] ;  /* 0x00625000ff087984 */ /* 0x000f620000000c00 */
[----:B------:R-:W-:-:S03]  /*185e0*/  FFMA R69, R134, R113, R13 ;  /* 0x0000007186457223 */ /* 0x000fc6000000000d */
[----:B------:R-:W0:Y:S01]  /*185f0*/  LDS.128 R16, [0x7170] ;  /* 0x00717000ff107984 */ /* 0x000e220000000c00 */
[----:B------:R-:W-:-:S03]  /*18600*/  FFMA R13, R51, R114, R48 ;  /* 0x00000072330d7223 */ /* 0x000fc60000000030 */
[----:B------:R-:W0:Y:S01]  /*18610*/  LDS.128 R20, [0x8820] ;  /* 0x00882000ff147984 */ /* 0x000e220000000c00 */
[----:B------:R-:W-:Y:S02]  /*18620*/  FFMA R29, R113, R29, R28 ;  /* 0x0000001d711d7223 */ /* 0x000fe4000000001c */
[----:B------:R-:W-:Y:S01]  /*18630*/  FFMA R63, R120, R119, R63 ;  /* 0x00000077783f7223 */ /* 0x000fe2000000003f */
[----:B------:R-:W0:Y:S01]  /*18640*/  LDS.128 R48, [0x8270] ;  /* 0x00827000ff307984 */ /* 0x000e220000000c00 */
[----:B------:R-:W-:Y:S02]  /*18650*/  FFMA R30, R114, R30, R29 ;  /* 0x0000001e721e7223 */ /* 0x000fe4000000001d */
[----:B------:R-:W-:Y:S02]  /*18660*/  FFMA R109, R119, R109, R108 ;  /* 0x0000006d776d7223 */ /* 0x000fe4000000006c */
[----:B------:R-:W-:Y:S02]  /*18670*/  FFMA R63, R112, R121, R63 ;  /* 0x00000079703f7223 */ /* 0x000fe4000000003f */
[----:B------:R-:W-:-:S02]  /*18680*/  FFMA R70, R128, R119, R70 ;  /* 0x0000007780467223 */ /* 0x000fc40000000046 */
[----:B------:R-:W5:Y:S01]  /*18690*/  LDS.128 R116, [0x69e0] ;  /* 0x0069e000ff747984 */ /* 0x000f620000000c00 */
[----:B------:R-:W-:Y:S02]  /*186a0*/  FFMA R63, R122, R113, R63 ;  /* 0x000000717a3f7223 */ /* 0x000fe4000000003f */
[----:B------:R-:W-:Y:S02]  /*186b0*/  FFMA R74, R115, R31, R30 ;  /* 0x0000001f734a7223 */ /* 0x000fe4000000001e */
[----:B------:R-:W-:Y:S01]  /*186c0*/  FFMA R110, R112, R110, R109 ;  /* 0x0000006e706e7223 */ /* 0x000fe2000000006d */
[----:B------:R-:W5:Y:S01]  /*186d0*/  LDS.128 R28, [0x7900] ;  /* 0x00790000ff1c7984 */ /* 0x000f620000000c00 */
[----:B------:R-:W-:Y:S02]  /*186e0*/  FFMA R3, R123, R114, R63 ;  /* 0x000000727b037223 */ /* 0x000fe4000000003f */
[----:B------:R-:W-:Y:S01]  /*186f0*/  FFMA R47, R111, R113, R110 ;  /* 0x000000716f2f7223 */ /* 0x000fe2000000006e */
[----:B------:R-:W5:Y:S01]  /*18700*/  LDS.128 R120, [R2.X4+0x1b0] ;  /* 0x0001b00002787984 */ /* 0x000f620000004c00 */
[----:B------:R-:W-:-:S03]  /*18710*/  FFMA R5, R113, R5, R4 ;  /* 0x0000000571057223 */ /* 0x000fc60000000004 */
[----:B------:R-:W5:Y:S01]  /*18720*/  LDS.128 R108, [0x8090] ;  /* 0x00809000ff6c7984 */ /* 0x000f620000000c00 */
[----:B-1----:R-:W-:Y:S02]  /*18730*/  FFMA R15, R64, R113, R15 ;  /* 0x00000071400f7223 */ /* 0x002fe4000000000f */
[C---:B------:R-:W-:Y:S02]  /*18740*/  FFMA R6, R114.reuse, R6, R5 ;  /* 0x0000000672067223 */ /* 0x040fe40000000005 */
[----:B------:R-:W-:Y:S02]  /*18750*/  FFMA R65, R114, R65, R15 ;  /* 0x0000004172417223 */ /* 0x000fe4000000000f */
[----:B------:R-:W-:Y:S02]  /*18760*/  FFMA R70, R112, R129, R70 ;  /* 0x0000008170467223 */ /* 0x000fe40000000046 */
[----:B------:R-:W-:Y:S02]  /*18770*/  FFMA R15, R115, R7, R6 ;  /* 0x00000007730f7223 */ /* 0x000fe40000000006 */
[----:B------:R-:W1:Y:S01]  /*18780*/  LDS.128 R4, [0x6f90] ;  /* 0x006f9000ff047984 */ /* 0x000e620000000c00 */
[----:B--2---:R-:W-:-:S02]  /*18790*/  FFMA R36, R104, R113, R36 ;  /* 0x0000007168247223 */ /* 0x004fc40000000024 */
[----:B------:R-:W-:Y:S02]  /*187a0*/  FFMA R63, R130, R113, R70 ;  /* 0x00000071823f7223 */ /* 0x000fe40000000046 */
[----:B------:R-:W-:Y:S02]  /*187b0*/  FFMA R36, R114, R105, R36 ;  /* 0x0000006972247223 */ /* 0x000fe40000000024 */
[----:B------:R-:W-:Y:S02]  /*187c0*/  FFMA R63, R131, R114, R63 ;  /* 0x00000072833f7223 */ /* 0x000fe4000000003f */
[----:B------:R-:W2:Y:S01]  /*187d0*/  LDS.128 R128, [0x7eb0] ;  /* 0x007eb000ff807984 */ /* 0x000ea20000000c00 */
[-C--:B0-----:R-:W-:Y:S02]  /*187e0*/  FFMA R27, R84, R113.reuse, R27 ;  /* 0x00000071541b7223 */ /* 0x081fe4000000001b */
[-C--:B---3--:R-:W-:Y:S02]  /*187f0*/  FFMA R33, R96, R113.reuse, R33 ;  /* 0x0000007160217223 */ /* 0x088fe40000000021 */
[----:B----4-:R-:W-:-:S02]  /*18800*/  FFMA R34, R100, R113, R34 ;  /* 0x0000007164227223 */ /* 0x010fc40000000022 */
[----:B------:R-:W-:Y:S02]  /*18810*/  FFMA R106, R115, R106, R36 ;  /* 0x0000006a736a7223 */ /* 0x000fe40000000024 */
[-C--:B-----5:R-:W-:Y:S02]  /*18820*/  FFMA R8, R8, R114.reuse, R37 ;  /* 0x0000007208087223 */ /* 0x0a0fe40000000025 */
[-C--:B------:R-:W-:Y:S02]  /*18830*/  FFMA R16, R16, R114.reuse, R38 ;  /* 0x0000007210107223 */ /* 0x080fe40000000026 */
[-C--:B------:R-:W-:Y:S02]  /*18840*/  FFMA R20, R20, R114.reuse, R39 ;  /* 0x0000007214147223 */ /* 0x080fe40000000027 */
[----:B------:R-:W0:Y:S01]  /*18850*/  LDS.128 R36, [0x7720] ;  /* 0x00772000ff247984 */ /* 0x000e220000000c00 */
[----:B------:R-:W-:Y:S02]  /*18860*/  FFMA R69, R135, R114, R69 ;  /* 0x0000007287457223 */ /* 0x000fe40000000045 */
[----:B------:R-:W-:Y:S01]  /*18870*/  FFMA R27, R114, R85, R27 ;  /* 0x00000055721b7223 */ /* 0x000fe2000000001b */
[----:B------:R-:W3:Y:S01]  /*18880*/  LDS.128 R132, [0x8640] ;  /* 0x00864000ff847984 */ /* 0x000ee20000000c00 */
[----:B------:R-:W-:-:S02]  /*18890*/  FFMA R32, R48, R113, R32 ;  /* 0x0000007130207223 */ /* 0x000fc40000000020 */
[C---:B------:R-:W-:Y:S02]  /*188a0*/  FFMA R33, R114.reuse, R97, R33 ;  /* 0x0000006172217223 */ /* 0x040fe40000000021 */
[C---:B------:R-:W-:Y:S02]  /*188b0*/  FFMA R34, R114.reuse, R101, R34 ;  /* 0x0000006572227223 */ /* 0x040fe40000000022 */
[C---:B------:R-:W-:Y:S02]  /*188c0*/  FFMA R86, R115.reuse, R86, R27 ;  /* 0x0000005673567223 */ /* 0x040fe4000000001b */
[----:B------:R-:W-:Y:S02]  /*188d0*/  FFMA R27, R114, R49, R32 ;  /* 0x00000031721b7223 */ /* 0x000fe40000000020 */
[C---:B------:R-:W-:Y:S02]  /*188e0*/  FFMA R98, R115.reuse, R98, R33 ;  /* 0x0000006273627223 */ /* 0x040fe40000000021 */
[----:B------:R-:W-:-:S02]  /*188f0*/  FFMA R102, R115, R102, R34 ;  /* 0x0000006673667223 */ /* 0x000fc40000000022 */
[----:B------:R-:W-:Y:S02]  /*18900*/  FFMA R116, R116, R114, R35 ;  /* 0x0000007274747223 */ /* 0x000fe40000000023 */
[----:B------:R-:W4:Y:S01]  /*18910*/  LDS.128 R32, [0x6800] ;  /* 0x00680000ff207984 */ /* 0x000f220000000c00 */
[C---:B------:R-:W-:Y:S02]  /*18920*/  FFMA R27, R115.reuse, R50, R27 ;  /* 0x00000032731b7223 */ /* 0x040fe4000000001b */
[C---:B------:R-:W-:Y:S02]  /*18930*/  FFMA R9, R115.reuse, R9, R8 ;  /* 0x0000000973097223 */ /* 0x040fe40000000008 */
[----:B------:R-:W-:Y:S02]  /*18940*/  FFMA R28, R28, R114, R47 ;  /* 0x000000721c1c7223 */ /* 0x000fe4000000002f */
[C---:B------:R-:W-:Y:S02]  /*18950*/  FFMA R66, R115.reuse, R66, R65 ;  /* 0x0000004273427223 */ /* 0x040fe40000000041 */
[----:B------:R-:W-:-:S02]  /*18960*/  FFMA R17, R115, R17, R16 ;  /* 0x0000001173117223 */ /* 0x000fc40000000010 */
[C---:B------:R-:W-:Y:S02]  /*18970*/  FFMA R29, R115.reuse, R29, R28 ;  /* 0x0000001d731d7223 */ /* 0x040fe4000000001c */
[C---:B------:R-:W-:Y:S02]  /*18980*/  FFMA R10, R120.reuse, R10, R9 ;  /* 0x0000000a780a7223 */ /* 0x040fe40000000009 */
[----:B------:R-:W-:Y:S02]  /*18990*/  FFMA R27, R120, R51, R27 ;  /* 0x00000033781b7223 */ /* 0x000fe4000000001b */
[----:B------:R-:W5:Y:S01]  /*189a0*/  LDS.128 R48, [0x7540] ;  /* 0x00754000ff307984 */ /* 0x000f620000000c00 */
[----:B------:R-:W-:Y:S02]  /*189b0*/  FFMA R108, R108, R114, R43 ;  /* 0x000000726c6c7223 */ /* 0x000fe4000000002b */
[----:B------:R-:W-:Y:S02]  /*189c0*/  FFMA R43, R115, R21, R20 ;  /* 0x00000015732b7223 */ /* 0x000fe40000000014 */
[----:B------:R-:W-:-:S02]  /*189d0*/  FFMA R18, R120, R18, R17 ;  /* 0x0000001278127223 */ /* 0x000fc40000000011 */
[C---:B------:R-:W-:Y:S02]  /*189e0*/  FFMA R20, R120.reuse, R67, R66 ;  /* 0x0000004378147223 */ /* 0x040fe40000000042 */
[C---:B------:R-:W-:Y:S01]  /*189f0*/  FFMA R78, R120.reuse, R30, R29 ;  /* 0x0000001e784e7223 */ /* 0x040fe2000000001d */
[----:B------:R-:W5:Y:S01]  /*18a00*/  LDS.128 R64, [0x7cd0] ;  /* 0x007cd000ff407984 */ /* 0x000f620000000c00 */
[-C--:B------:R-:W-:Y:S02]  /*18a10*/  FFMA R30, R11, R121.reuse, R10 ;  /* 0x000000790b1e7223 */ /* 0x080fe4000000000a */
[----:B------:R-:W-:Y:S01]  /*18a20*/  FFMA R82, R120, R22, R43 ;  /* 0x0000001678527223 */ /* 0x000fe2000000002b */
[----:B------:R-:W5:Y:S01]  /*18a30*/  LDS.128 R8, [0x8460] ;  /* 0x00846000ff087984 */ /* 0x000f620000000c00 */
[----:B------:R-:W-:-:S03]  /*18a40*/  FFMA R43, R19, R121, R18 ;  /* 0x00000079132b7223 */ /* 0x000fc60000000012 */
[----:B------:R-:W5:Y:S01]  /*18a50*/  LDS.128 R16, [0x6db0] ;  /* 0x006db000ff107984 */ /* 0x000f620000000c00 */
[----:B-1----:R-:W-:Y:S02]  /*18a60*/  FFMA R4, R4, R115, R3 ;  /* 0x0000007304047223 */ /* 0x002fe40000000003 */
[----:B------:R-:W-:Y:S02]  /*18a70*/  FFMA R59, R127, R114, R59 ;  /* 0x000000727f3b7223 */ /* 0x000fe4000000003b */
[----:B------:R-:W-:Y:S01]  /*18a80*/  FFMA R4, R120, R5, R4 ;  /* 0x0000000578047223 */ /* 0x000fe20000000004 */
[----:B------:R-:W1:Y:S01]  /*18a90*/  LDS.128 R124, [0x6070] ;  /* 0x00607000ff7c7984 */ /* 0x000e620000000c00 */
[----:B--2---:R-:W-:Y:S02]  /*18aa0*/  FFMA R59, R128, R115, R59 ;  /* 0x00000073803b7223 */ /* 0x004fe4000000003b */
[----:B------:R-:W-:Y:S02]  /*18ab0*/  FFMA R4, R6, R121, R4 ;  /* 0x0000007906047223 */ /* 0x000fe40000000004 */
[----:B------:R-:W-:-:S02]  /*18ac0*/  FFMA R129, R120, R129, R59 ;  /* 0x0000008178817223 */ /* 0x000fc4000000003b */
[-C--:B0-----:R-:W-:Y:S02]  /*18ad0*/  FFMA R36, R36, R115.reuse, R63 ;  /* 0x0000007324247223 */ /* 0x081fe4000000003f */
[----:B------:R-:W-:Y:S02]  /*18ae0*/  FFMA R59, R7, R122, R4 ;  /* 0x0000007a073b7223 */ /* 0x000fe40000000004 */
[----:B------:R-:W0:Y:S01]  /*18af0*/  LDS.128 R4, [0x8bf0] ;  /* 0x008bf000ff047984 */ /* 0x000e220000000c00 */
[----:B---3--:R-:W-:Y:S02]  /*18b00*/  FFMA R69, R132, R115, R69 ;  /* 0x0000007384457223 */ /* 0x008fe40000000045 */
[C---:B------:R-:W-:Y:S02]  /*18b10*/  FFMA R36, R120.reuse, R37, R36 ;  /* 0x0000002578247223 */ /* 0x040fe40000000024 */
[----:B------:R-:W-:Y:S02]  /*18b20*/  FFMA R69, R120, R133, R69 ;  /* 0x0000008578457223 */ /* 0x000fe40000000045 */
[----:B------:R-:W-:-:S02]  /*18b30*/  FFMA R36, R38, R121, R36 ;  /* 0x0000007926247223 */ /* 0x000fc40000000024 */
[----:B----4-:R-:W-:Y:S02]  /*18b40*/  FFMA R32, R32, R115, R13 ;  /* 0x0000007320207223 */ /* 0x010fe4000000000d */
[----:B------:R-:W-:Y:S02]  /*18b50*/  FFMA R134, R134, R121, R69 ;  /* 0x0000007986867223 */ /* 0x000fe40000000045 */
[----:B------:R-:W-:Y:S02]  /*18b60*/  FFMA R32, R120, R33, R32 ;  /* 0x0000002178207223 */ /* 0x000fe40000000020 */
[----:B------:R-:W-:Y:S02]  /*18b70*/  FFMA R69, R39, R122, R36 ;  /* 0x0000007a27457223 */ /* 0x000fe40000000024 */
[----:B------:R-:W2:Y:S01]  /*18b80*/  LDS.128 R36, [0x8280] ;  /* 0x00828000ff247984 */ /* 0x000ea20000000c00 */
[----:B------:R-:W-:Y:S02]  /*18b90*/  FFMA R32, R34, R121, R32 ;  /* 0x0000007922207223 */ /* 0x000fe40000000020 */
[----:B-----5:R-:W-:-:S02]  /*18ba0*/  FFMA R48, R120, R48, R71 ;  /* 0x0000003078307223 */ /* 0x020fc40000000047 */
[C---:B------:R-:W-:Y:S02]  /*18bb0*/  FFMA R64, R120.reuse, R64, R74 ;  /* 0x0000004078407223 */ /* 0x040fe4000000004a */
[----:B------:R-:W-:Y:S02]  /*18bc0*/  FFMA R49, R121, R49, R48 ;  /* 0x0000003179317223 */ /* 0x000fe40000000030 */
[----:B------:R-:W-:Y:S02]  /*18bd0*/  FFMA R63, R35, R122, R32 ;  /* 0x0000007a233f7223 */ /* 0x000fe40000000020 */
[C---:B------:R-:W-:Y:S01]  /*18be0*/  FFMA R8, R120.reuse, R8, R73 ;  /* 0x0000000878087223 */ /* 0x040fe20000000049 */
[----:B------:R-:W3:Y:S01]  /*18bf0*/  LDS.128 R32, [0x7360] ;  /* 0x00736000ff207984 */ /* 0x000ee20000000c00 */
[----:B------:R-:W-:Y:S02]  /*18c00*/  FFMA R14, R120, R16, R14 ;  /* 0x00000010780e7223 */ /* 0x000fe4000000000e */
[----:B------:R-:W-:-:S02]  /*18c10*/  FFMA R50, R122, R50, R49 ;  /* 0x000000327a327223 */ /* 0x000fc40000000031 */
[----:B------:R-:W-:Y:S02]  /*18c20*/  FFMA R65, R121, R65, R64 ;  /* 0x0000004179417223 */ /* 0x000fe40000000040 */
[----:B------:R-:W-:Y:S02]  /*18c30*/  FFMA R117, R115, R117, R116 ;  /* 0x0000007573757223 */ /* 0x000fe40000000074 */
[C---:B------:R-:W-:Y:S02]  /*18c40*/  FFMA R22, R120.reuse, R99, R98 ;  /* 0x0000006378167223 */ /* 0x040fe40000000062 */
[----:B------:R-:W-:Y:S01]  /*18c50*/  FFMA R29, R120, R107, R106 ;  /* 0x0000006b781d7223 */ /* 0x000fe2000000006a */
[----:B------:R-:W4:Y:S01]  /*18c60*/  LDS.128 R96, [0x7af0] ;  /* 0x007af000ff607984 */ /* 0x000f220000000c00 */
[----:B------:R-:W-:-:S03]  /*18c70*/  FFMA R9, R121, R9, R8 ;  /* 0x0000000979097223 */ /* 0x000fc60000000008 */
[----:B------:R-:W5:Y:S01]  /*18c80*/  LDS.128 R104, [0x8a10] ;  /* 0x008a1000ff687984 */ /* 0x000f620000000c00 */
[----:B------:R-:W-:Y:S02]  /*18c90*/  FFMA R17, R121, R17, R14 ;  /* 0x0000001179117223 */ /* 0x000fe4000000000e */
[----:B------:R-:W-:Y:S02]  /*18ca0*/  FFMA R66, R122, R66, R65 ;  /* 0x000000427a427223 */ /* 0x000fe40000000041 */
[----:B------:R-:W-:Y:S02]  /*18cb0*/  FFMA R118, R120, R118, R117 ;  /* 0x0000007678767223 */ /* 0x000fe40000000075 */
[----:B------:R-:W-:Y:S02]  /*18cc0*/  FFMA R14, R123, R51, R50 ;  /* 0x000000337b0e7223 */ /* 0x000fe40000000032 */
[----:B------:R-:W-:Y:S01]  /*18cd0*/  FFMA R10, R122, R10, R9 ;  /* 0x0000000a7a0a7223 */ /* 0x000fe20000000009 */
[----:B------:R-:W2:Y:S01]  /*18ce0*/  LDS.128 R48, [0x6260] ;  /* 0x00626000ff307984 */ /* 0x000ea20000000c00 */
[----:B------:R-:W-:-:S02]  /*18cf0*/  FFMA R21, R120, R87, R86 ;  /* 0x0000005778157223 */ /* 0x000fc40000000056 */
[----:B------:R-:W-:Y:S01]  /*18d00*/  FFMA R28, R120, R103, R102 ;  /* 0x00000067781c7223 */ /* 0x000fe20000000066 */
[----:B------:R-:W3:Y:S01]  /*18d10*/  LDS.128 R84, [0x6440] ;  /* 0x00644000ff547984 */ /* 0x000ee20000000c00 */
[----:B------:R-:W-:-:S03]  /*18d20*/  FFMA R137, R113, R137, R136 ;  /* 0x0000008971897223 */ /* 0x000fc60000000088 */
[----:B------:R-:W3:Y:S01]  /*18d30*/  LDS.128 R100, [0x6bd0] ;  /* 0x006bd000ff647984 */ /* 0x000ee20000000c00 */
[----:B------:R-:W-:Y:S02]  /*18d40*/  FFMA R74, R123, R67, R66 ;  /* 0x000000437b4a7223 */ /* 0x000fe40000000042 */
[----:B------:R-:W-:Y:S01]  /*18d50*/  FFMA R47, R119, R121, R118 ;  /* 0x00000079772f7223 */ /* 0x000fe20000000076 */
[----:B------:R-:W3:Y:S01]  /*18d60*/  LDS.128 R64, [0x80a0] ;  /* 0x0080a000ff407984 */ /* 0x000ee20000000c00 */
[----:B------:R-:W-:Y:S02]  /*18d70*/  FFMA R73, R123, R11, R10 ;  /* 0x0000000b7b497223 */ /* 0x000fe4000000000a */
[----:B------:R-:W-:Y:S01]  /*18d80*/  FFMA R70, R114, R138, R137 ;  /* 0x0000008a72467223 */ /* 0x000fe20000000089 */
[----:B------:R-:W4:Y:S01]  /*18d90*/  LDS.128 R8, [0x7910] ;  /* 0x00791000ff087984 */ /* 0x000f220000000c00 */
[----:B------:R-:W-:-:S03]  /*18da0*/  FFMA R109, R115, R109, R108 ;  /* 0x0000006d736d7223 */ /* 0x000fc6000000006c */
[----:B------:R-:W4:Y:S01]  /*18db0*/  LDS.128 R116, [R2.X4+0x1c0] ;  /* 0x0001c00002747984 */ /* 0x000f220000004c00 */
[----:B------:R-:W-:Y:S02]  /*18dc0*/  FFMA R18, R122, R18, R17 ;  /* 0x000000127a127223 */ /* 0x000fe40000000011 */
[----:B------:R-:W-:Y:S02]  /*18dd0*/  FFMA R70, R115, R139, R70 ;  /* 0x0000008b73467223 */ /* 0x000fe40000000046 */
[----:B-1----:R-:W-:Y:S01]  /*18de0*/  FFMA R55, R124, R115, R55 ;  /* 0x000000737c377223 */ /* 0x002fe20000000037 */
[----:B------:R-:W-:Y:S01]  /*18df0*/  LDS.128 R136, [0x6620] ;  /* 0x00662000ff887984 */ /* 0x000fe20000000c00 */
[C---:B------:R-:W-:Y:S02]  /*18e00*/  FFMA R110, R120.reuse, R110, R109 ;  /* 0x0000006e786e7223 */ /* 0x040fe4000000006d */
[----:B0-----:R-:W-:Y:S01]  /*18e10*/  FFMA R4, R120, R4, R15 ;  /* 0x0000000478047223 */ /* 0x001fe2000000000f */
[----:B------:R-:W0:Y:S01]  /*18e20*/  LDS.128 R112, [0x8830] ;  /* 0x00883000ff707984 */ /* 0x000e220000000c00 */
[----:B------:R-:W-:-:S03]  /*18e30*/  FFMA R15, R123, R19, R18 ;  /* 0x000000137b0f7223 */ /* 0x000fc60000000012 */
[----:B------:R-:W1:Y:S01]  /*18e40*/  LDS.128 R16, [0x69f0] ;  /* 0x0069f000ff107984 */ /* 0x000e620000000c00 */
[----:B------:R-:W-:Y:S02]  /*18e50*/  FFMA R3, R111, R121, R110 ;  /* 0x000000796f037223 */ /* 0x000fe4000000006e */
[----:B------:R-:W-:Y:S01]  /*18e60*/  FFMA R5, R121, R5, R4 ;  /* 0x0000000579057223 */ /* 0x000fe20000000004 */
[----:B------:R-:W0:Y:S03]  /*18e70*/  LDS.128 R108, [0x7180] ;  /* 0x00718000ff6c7984 */ /* 0x000e260000000c00 */
[----:B------:R-:W-:Y:S02]  /*18e80*/  FFMA R6, R122, R6, R5 ;  /* 0x000000067a067223 */ /* 0x000fe40000000005 */
[----:B--2---:R-:W-:Y:S02]  /*18e90*/  FFMA R36, R36, R121, R27 ;  /* 0x0000007924247223 */ /* 0x004fe4000000001b */
[----:B------:R-:W-:-:S02]  /*18ea0*/  FFMA R55, R120, R125, R55 ;  /* 0x0000007d78377223 */ /* 0x000fc40000000037 */
[----:B------:R-:W-:Y:S02]  /*18eb0*/  FFMA R27, R123, R7, R6 ;  /* 0x000000077b1b7223 */ /* 0x000fe40000000006 */
[----:B------:R-:W2:Y:S01]  /*18ec0*/  LDS.128 R4, [0x6080] ;  /* 0x00608000ff047984 */ /* 0x000ea20000000c00 */
[-C--:B------:R-:W-:Y:S02]  /*18ed0*/  FFMA R55, R126, R121.reuse, R55 ;  /* 0x000000797e377223 */ /* 0x080fe40000000037 */
[----:B---3--:R-:W-:Y:S02]  /*18ee0*/  FFMA R21, R32, R121, R21 ;  /* 0x0000007920157223 */ /* 0x008fe40000000015 */
[----:B------:R-:W-:Y:S02]  /*18ef0*/  FFMA R55, R127, R122, R55 ;  /* 0x0000007a7f377223 */ /* 0x000fe40000000037 */
[----:B------:R-:W3:Y:S01]  /*18f00*/  LDS.128 R124, [0x7ec0] ;  /* 0x007ec000ff7c7984 */ /* 0x000ee20000000c00 */
[----:B------:R-:W-:-:S02]  /*18f10*/  FFMA R21, R122, R33, R21 ;  /* 0x000000217a157223 */ /* 0x000fc40000000015 */
[----:B------:R-:W-:Y:S02]  /*18f20*/  FFMA R36, R122, R37, R36 ;  /* 0x000000257a247223 */ /* 0x000fe40000000024 */
[-C--:B----4-:R-:W-:Y:S02]  /*18f30*/  FFMA R28, R96, R121.reuse, R28 ;  /* 0x00000079601c7223 */ /* 0x090fe4000000001c */
[-C--:B-----5:R-:W-:Y:S02]  /*18f40*/  FFMA R29, R104, R121.reuse, R29 ;  /* 0x00000079681d7223 */ /* 0x0a0fe4000000001d */
[----:B------:R-:W-:Y:S02]  /*18f50*/  FFMA R31, R31, R121, R78 ;  /* 0x000000791f1f7223 */ /* 0x000fe4000000004e */
[C---:B------:R-:W-:Y:S02]  /*18f60*/  FFMA R34, R123.reuse, R34, R21 ;  /* 0x000000227b227223 */ /* 0x040fe40000000015 */
[----:B------:R-:W-:-:S02]  /*18f70*/  FFMA R38, R123, R38, R36 ;  /* 0x000000267b267223 */ /* 0x000fc40000000024 */
[C---:B------:R-:W-:Y:S02]  /*18f80*/  FFMA R28, R122.reuse, R97, R28 ;  /* 0x000000617a1c7223 */ /* 0x040fe4000000001c */
[----:B------:R-:W-:Y:S02]  /*18f90*/  FFMA R29, R122, R105, R29 ;  /* 0x000000697a1d7223 */ /* 0x000fe4000000001d */
[-C--:B------:R-:W-:Y:S02]  /*18fa0*/  FFMA R30, R48, R122.reuse, R30 ;  /* 0x0000007a301e7223 */ /* 0x080fe4000000001e */
[-C--:B------:R-:W-:Y:S02]  /*18fb0*/  FFMA R20, R84, R121.reuse, R20 ;  /* 0x0000007954147223 */ /* 0x080fe40000000014 */
[----:B------:R-:W-:Y:S02]  /*18fc0*/  FFMA R22, R100, R121, R22 ;  /* 0x0000007964167223 */ /* 0x000fe40000000016 */
[----:B------:R-:W-:-:S02]  /*18fd0*/  FFMA R64, R64, R122, R3 ;  /* 0x0000007a40407223 */ /* 0x000fc40000000003 */
[----:B------:R-:W-:Y:S02]  /*18fe0*/  FFMA R23, R23, R121, R82 ;  /* 0x0000007917177223 */ /* 0x000fe40000000052 */
[C---:B------:R-:W-:Y:S02]  /*18ff0*/  FFMA R20, R122.reuse, R85, R20 ;  /* 0x000000557a147223 */ /* 0x040fe40000000014 */
[----:B------:R-:W-:Y:S02]  /*19000*/  FFMA R22, R122, R101, R22 ;  /* 0x000000657a167223 */ /* 0x000fe40000000016 */
[C---:B------:R-:W-:Y:S02]  /*19010*/  FFMA R98, R123.reuse, R98, R28 ;  /* 0x000000627b627223 */ /* 0x040fe4000000001c */
[C---:B------:R-:W-:Y:S02]  /*19020*/  FFMA R106, R123.reuse, R106, R29 ;  /* 0x0000006a7b6a7223 */ /* 0x040fe4000000001d */
[----:B------:R-:W-:-:S02]  /*19030*/  FFMA R49, R123, R49, R30 ;  /* 0x000000317b317223 */ /* 0x000fc4000000001e */
[----:B------:R-:W-:Y:S02]  /*19040*/  FFMA R8, R8, R122, R31 ;  /* 0x0000007a08087223 */ /* 0x000fe4000000001f */
[C---:B------:R-:W-:Y:S01]  /*19050*/  FFMA R79, R116.reuse, R35, R34 ;  /* 0x00000023744f7223 */ /* 0x040fe20000000022 */
[----:B------:R-:W4:Y:S01]  /*19060*/  LDS.128 R28, [0x8650] ;  /* 0x00865000ff1c7984 */ /* 0x000f220000000c00 */
[----:B------:R-:W-:-:S03]  /*19070*/  FFMA R3, R116, R39, R38 ;  /* 0x0000002774037223 */ /* 0x000fc60000000026 */
[----:B------:R-:W5:Y:S04]  /*19080*/  LDS.128 R32, [0x6630] ;  /* 0x00663000ff207984 */ /* 0x000f680000000c00 */
[----:B------:R-:W3:Y:S01]  /*19090*/  LDS.128 R36, [0x7550] ;  /* 0x00755000ff247984 */ /* 0x000ee20000000c00 */
[C---:B------:R-:W-:Y:S02]  /*190a0*/  FFMA R82, R123.reuse, R86, R20 ;  /* 0x000000567b527223 */ /* 0x040fe40000000014 */
[----:B------:R-:W-:Y:S02]  /*190b0*/  FFMA R102, R123, R102, R22 ;  /* 0x000000667b667223 */ /* 0x000fe40000000016 */
[----:B0-----:R-:W-:Y:S02]  /*190c0*/  FFMA R112, R112, R122, R23 ;  /* 0x0000007a70707223 */ /* 0x001fe40000000017 */
[----:B------:R-:W0:Y:S01]  /*190d0*/  LDS.128 R20, [0x7730] ;  /* 0x00773000ff147984 */ /* 0x000e220000000c00 */
[----:B------:R-:W-:-:S02]  /*190e0*/  FFMA R50, R116, R50, R49 ;  /* 0x0000003274327223 */ /* 0x000fc40000000031 */
[-C--:B-1----:R-:W-:Y:S02]  /*190f0*/  FFMA R16, R16, R122.reuse, R47 ;  /* 0x0000007a10107223 */ /* 0x082fe4000000002f */
[----:B------:R-:W-:Y:S02]  /*19100*/  FFMA R108, R108, R122, R43 ;  /* 0x0000007a6c6c7223 */ /* 0x000fe4000000002b */
[C---:B------:R-:W-:Y:S02]  /*19110*/  FFMA R17, R123.reuse, R17, R16 ;  /* 0x000000117b117223 */ /* 0x040fe40000000010 */
[----:B------:R-:W-:Y:S02]  /*19120*/  FFMA R9, R123, R9, R8 ;  /* 0x000000097b097223 */ /* 0x000fe40000000008 */
[----:B------:R-:W-:Y:S02]  /*19130*/  FFMA R43, R51, R117, R50 ;  /* 0x00000075332b7223 */ /* 0x000fe40000000032 */
[----:B------:R-:W1:Y:S01]  /*19140*/  LDS.128 R48, [0x6dc0] ;  /* 0x006dc000ff307984 */ /* 0x000e620000000c00 */
[----:B------:R-:W-:-:S02]  /*19150*/  FFMA R18, R116, R18, R17 ;  /* 0x0000001274127223 */ /* 0x000fc40000000011 */
[----:B------:R-:W-:Y:S02]  /*19160*/  FFMA R16, R116, R10, R9 ;  /* 0x0000000a74107223 */ /* 0x000fe40000000009 */
[----:B------:R-:W-:Y:S02]  /*19170*/  FFMA R129, R130, R121, R129 ;  /* 0x0000007982817223 */ /* 0x000fe40000000081 */
[----:B--2---:R-:W-:Y:S02]  /*19180*/  FFMA R4, R4, R123, R55 ;  /* 0x0000007b04047223 */ /* 0x004fe40000000037 */
[-C--:B------:R-:W-:Y:S02]  /*19190*/  FFMA R55, R19, R117.reuse, R18 ;  /* 0x0000007513377223 */ /* 0x080fe40000000012 */
[----:B------:R-:W-:Y:S02]  /*191a0*/  FFMA R11, R11, R117, R16 ;  /* 0x000000750b0b7223 */ /* 0x000fe40000000010 */
[----:B------:R-:W2:Y:S01]  /*191b0*/  LDS.128 R16, [0x7ce0] ;  /* 0x007ce000ff107984 */ /* 0x000ea20000000c00 */
[----:B------:R-:W-:-:S02]  /*191c0*/  FFMA R13, R131, R122, R129 ;  /* 0x0000007a830d7223 */ /* 0x000fc40000000081 */
[----:B------:R-:W-:Y:S01]  /*191d0*/  FFMA R4, R116, R5, R4 ;  /* 0x0000000574047223 */ /* 0x000fe20000000004 */
[----:B------:R-:W-:Y:S01]  /*191e0*/  LDS.128 R128, [0x6fa0] ;  /* 0x006fa000ff807984 */ /* 0x000fe20000000c00 */
[----:B------:R-:W-:Y:S02]  /*191f0*/  FFMA R70, R120, R136, R70 ;  /* 0x0000008878467223 */ /* 0x000fe40000000046 */
[----:B---3--:R-:W-:Y:S02]  /*19200*/  FFMA R13, R124, R123, R13 ;  /* 0x0000007b7c0d7223 */ /* 0x008fe4000000000d */
[----:B------:R-:W-:Y:S02]  /*19210*/  FFMA R4, R6, R117, R4 ;  /* 0x0000007506047223 */ /* 0x000fe40000000004 */
[----:B------:R-:W-:Y:S02]  /*19220*/  FFMA R137, R121, R137, R70 ;  /* 0x0000008979897223 */ /* 0x000fe40000000046 */
[----:B------:R-:W-:-:S02]  /*19230*/  FFMA R125, R116, R125, R13 ;  /* 0x0000007d747d7223 */ /* 0x000fc4000000000d */
[----:B------:R-:W-:Y:S02]  /*19240*/  FFMA R138, R122, R138, R137 ;  /* 0x0000008a7a8a7223 */ /* 0x000fe40000000089 */
[----:B------:R-:W-:Y:S02]  /*19250*/  FFMA R13, R7, R118, R4 ;  /* 0x00000076070d7223 */ /* 0x000fe40000000004 */
[----:B------:R-:W3:Y:S01]  /*19260*/  LDS.128 R4, [0x6450] ;  /* 0x00645000ff047984 */ /* 0x000ee20000000c00 */
[----:B------:R-:W-:Y:S02]  /*19270*/  FFMA R70, R135, R122, R134 ;  /* 0x0000007a87467223 */ /* 0x000fe40000000086 */
[C---:B------:R-:W-:Y:S01]  /*19280*/  FFMA R71, R123.reuse, R139, R138 ;  /* 0x0000008b7b477223 */ /* 0x040fe2000000008a */
[----:B------:R-:W-:Y:S01]  /*19290*/  LDS.128 R132, [0x6810] ;  /* 0x00681000ff847984 */ /* 0x000fe20000000c00 */
[----:B------:R-:W-:Y:S02]  /*192a0*/  FFMA R65, R123, R65, R64 ;  /* 0x000000417b417223 */ /* 0x000fe40000000040 */
[----:B----4-:R-:W-:Y:S01]  /*192b0*/  FFMA R28, R28, R123, R70 ;  /* 0x0000007b1c1c7223 */ /* 0x010fe20000000046 */
[----:B------:R-:W-:Y:S01]  /*192c0*/  LDS.128 R136, [R2.X4+0x220] ;  /* 0x0002200002887984 */ /* 0x000fe20000004c00 */
[----:B-----5:R-:W-:-:S02]  /*192d0*/  FFMA R32, R116, R32, R71 ;  /* 0x0000002074207223 */ /* 0x020fc40000000047 */
[C---:B------:R-:W-:Y:S02]  /*192e0*/  FFMA R36, R116.reuse, R36, R14 ;  /* 0x0000002474247223 */ /* 0x040fe4000000000e */
[C---:B------:R-:W-:Y:S02]  /*192f0*/  FFMA R66, R116.reuse, R66, R65 ;  /* 0x0000004274427223 */ /* 0x040fe40000000041 */
[----:B------:R-:W-:Y:S02]  /*19300*/  FFMA R28, R116, R29, R28 ;  /* 0x0000001d741c7223 */ /* 0x000fe4000000001c */
[C---:B------:R-:W-:Y:S02]  /*19310*/  FFMA R33, R117.reuse, R33, R32 ;  /* 0x0000002175217223 */ /* 0x040fe40000000020 */
[----:B------:R-:W-:Y:S02]  /*19320*/  FFMA R37, R117, R37, R36 ;  /* 0x0000002575257223 */ /* 0x000fe40000000024 */
[----:B0-----:R-:W-:-:S02]  /*19330*/  FFMA R20, R20, R123, R69 ;  /* 0x0000007b14147223 */ /* 0x001fc40000000045 */
[-C--:B------:R-:W-:Y:S02]  /*19340*/  FFMA R75, R67, R117.reuse, R66 ;  /* 0x00000075434b7223 */ /* 0x080fe40000000042 */
[----:B------:R-:W0:Y:S01]  /*19350*/  LDS.128 R64, [0x8c00] ;  /* 0x008c0000ff407984 */ /* 0x000e220000000c00 */
[----:B------:R-:W-:Y:S02]  /*19360*/  FFMA R28, R30, R117, R28 ;  /* 0x000000751e1c7223 */ /* 0x000fe4000000001c */
[C---:B------:R-:W-:Y:S02]  /*19370*/  FFMA R34, R118.reuse, R34, R33 ;  /* 0x0000002276227223 */ /* 0x040fe40000000021 */
[----:B------:R-:W-:Y:S02]  /*19380*/  FFMA R38, R118, R38, R37 ;  /* 0x0000002676267223 */ /* 0x000fe40000000025 */
[C---:B------:R-:W-:Y:S02]  /*19390*/  FFMA R20, R116.reuse, R21, R20 ;  /* 0x0000001574147223 */ /* 0x040fe40000000014 */
[----:B-1----:R-:W-:-:S02]  /*193a0*/  FFMA R48, R116, R48, R15 ;  /* 0x0000003074307223 */ /* 0x002fc4000000000f */
[----:B------:R-:W-:Y:S02]  /*193b0*/  FFMA R109, R123, R109, R108 ;  /* 0x0000006d7b6d7223 */ /* 0x000fe4000000006c */
[----:B------:R-:W-:Y:S02]  /*193c0*/  FFMA R20, R22, R117, R20 ;  /* 0x0000007516147223 */ /* 0x000fe40000000014 */
[----:B------:R-:W-:Y:S02]  /*193d0*/  FFMA R70, R31, R118, R28 ;  /* 0x000000761f467223 */ /* 0x000fe4000000001c */
[C---:B------:R-:W-:Y:S01]  /*193e0*/  FFMA R15, R119.reuse, R35, R34 ;  /* 0x00000023770f7223 */ /* 0x040fe20000000022 */
[----:B------:R-:W1:Y:S01]  /*193f0*/  LDS.128 R28, [0x6be0] ;  /* 0x006be000ff1c7984 */ /* 0x000e620000000c00 */
[----:B------:R-:W-:-:S03]  /*19400*/  FFMA R71, R119, R39, R38 ;  /* 0x0000002777477223 */ /* 0x000fc60000000026 */
[----:B------:R-:W4:Y:S01]  /*19410*/  LDS.128 R32, [0x7b00] ;  /* 0x007b0000ff207984 */ /* 0x000f220000000c00 */
[----:B------:R-:W-:-:S03]  /*19420*/  FFMA R110, R116, R110, R109 ;  /* 0x0000006e746e7223 */ /* 0x000fc6000000006d */
[----:B------:R-:W5:Y:S01]  /*19430*/  LDS.128 R36, [0x8a20] ;  /* 0x008a2000ff247984 */ /* 0x000f620000000c00 */
[----:B------:R-:W-:-:S03]  /*19440*/  FFMA R14, R23, R118, R20 ;  /* 0x00000076170e7223 */ /* 0x000fc60000000014 */
[----:B------:R-:W1:Y:S01]  /*19450*/  LDS.128 R20, [0x8290] ;  /* 0x00829000ff147984 */ /* 0x000e620000000c00 */
[C---:B--2---:R-:W-:Y:S02]  /*19460*/  FFMA R16, R116.reuse, R16, R74 ;  /* 0x0000001074107223 */ /* 0x044fe4000000004a */
[----:B------:R-:W-:Y:S02]  /*19470*/  FFMA R47, R111, R117, R110 ;  /* 0x000000756f2f7223 */ /* 0x000fe4000000006e */
[C---:B------:R-:W-:Y:S01]  /*19480*/  FFMA R82, R116.reuse, R87, R82 ;  /* 0x0000005774527223 */ /* 0x040fe20000000052 */
[----:B------:R-:W2:Y:S01]  /*19490*/  LDS.128 R108, [0x7920] ;  /* 0x00792000ff6c7984 */ /* 0x000ea20000000c00 */
[----:B------:R-:W-:Y:S02]  /*194a0*/  FFMA R9, R116, R99, R98 ;  /* 0x0000006374097223 */ /* 0x000fe40000000062 */
[----:B------:R-:W-:Y:S01]  /*194b0*/  FFMA R17, R117, R17, R16 ;  /* 0x0000001175117223 */ /* 0x000fe20000000010 */
[----:B------:R-:W2:Y:S04]  /*194c0*/  LDS.128 R84, [0x8470] ;  /* 0x00847000ff547984 */ /* 0x000ea80000000c00 */
[----:B------:R-:W2:Y:S01]  /*194d0*/  LDS.128 R96, [0x7370] ;  /* 0x00737000ff607984 */ /* 0x000ea20000000c00 */
[----:B------:R-:W-:-:S02]  /*194e0*/  FFMA R18, R118, R18, R17 ;  /* 0x0000001276127223 */ /* 0x000fc40000000011 */
[----:B---3--:R-:W-:Y:S02]  /*194f0*/  FFMA R82, R4, R117, R82 ;  /* 0x0000007504527223 */ /* 0x008fe40000000052 */
[----:B------:R-:W-:Y:S02]  /*19500*/  FFMA R4, R119, R19, R18 ;  /* 0x0000001377047223 */ /* 0x000fe40000000012 */
[----:B------:R-:W3:Y:S01]  /*19510*/  LDS.128 R16, [R2.X4+0x1d0] ;  /* 0x0001d00002107984 */ /* 0x000ee20000004c00 */
[----:B0-----:R-:W-:Y:S02]  /*19520*/  FFMA R64, R116, R64, R27 ;  /* 0x0000004074407223 */ /* 0x001fe4000000001b */
[----:B------:R-:W-:Y:S02]  /*19530*/  FFMA R113, R123, R113, R112 ;  /* 0x000000717b717223 */ /* 0x000fe40000000070 */
[----:B------:R-:W-:Y:S02]  /*19540*/  FFMA R59, R128, R123, R59 ;  /* 0x0000007b803b7223 */ /* 0x000fe4000000003b */
[----:B------:R-:W-:-:S02]  /*19550*/  FFMA R49, R117, R49, R48 ;  /* 0x0000003175317223 */ /* 0x000fc40000000030 */
[C---:B------:R-:W-:Y:S02]  /*19560*/  FFMA R8, R116.reuse, R103, R102 ;  /* 0x0000006774087223 */ /* 0x040fe40000000066 */
[C---:B------:R-:W-:Y:S01]  /*19570*/  FFMA R10, R116.reuse, R107, R106 ;  /* 0x0000006b740a7223 */ /* 0x040fe2000000006a */
[----:B------:R-:W-:Y:S01]  /*19580*/  LDS.128 R100, [0x80b0] ;  /* 0x0080b000ff647984 */ /* 0x000fe20000000c00 */
[----:B------:R-:W-:Y:S02]  /*19590*/  FFMA R65, R117, R65, R64 ;  /* 0x0000004175417223 */ /* 0x000fe40000000040 */
[C---:B------:R-:W-:Y:S01]  /*195a0*/  FFMA R78, R116.reuse, R114, R113 ;  /* 0x00000072744e7223 */ /* 0x040fe20000000071 */
[----:B------:R-:W-:Y:S01]  /*195b0*/  LDS.128 R104, [0x7190] ;  /* 0x00719000ff687984 */ /* 0x000fe20000000c00 */
[----:B------:R-:W-:Y:S02]  /*195c0*/  FFMA R59, R116, R129, R59 ;  /* 0x00000081743b7223 */ /* 0x000fe4000000003b */
[----:B------:R-:W-:-:S02]  /*195d0*/  FFMA R50, R118, R50, R49 ;  /* 0x0000003276327223 */ /* 0x000fc40000000031 */
[-C--:B-1----:R-:W-:Y:S02]  /*195e0*/  FFMA R8, R28, R117.reuse, R8 ;  /* 0x000000751c087223 */ /* 0x082fe40000000008 */
[-C--:B----4-:R-:W-:Y:S02]  /*195f0*/  FFMA R9, R32, R117.reuse, R9 ;  /* 0x0000007520097223 */ /* 0x090fe40000000009 */
[-C--:B-----5:R-:W-:Y:S02]  /*19600*/  FFMA R10, R36, R117.reuse, R10 ;  /* 0x00000075240a7223 */ /* 0x0a0fe4000000000a */
[----:B------:R-:W-:Y:S02]  /*19610*/  FFMA R66, R118, R66, R65 ;  /* 0x0000004276427223 */ /* 0x000fe40000000041 */
[-C--:B------:R-:W-:Y:S02]  /*19620*/  FFMA R78, R115, R117.reuse, R78 ;  /* 0x00000075734e7223 */ /* 0x080fe4000000004e */
[----:B------:R-:W-:Y:S01]  /*19630*/  FFMA R59, R130, R117, R59 ;  /* 0x00000075823b7223 */ /* 0x000fe2000000003b */
[----:B------:R-:W0:Y:S01]  /*19640*/  LDS.128 R112, [0x8840] ;  /* 0x00884000ff707984 */ /* 0x000e220000000c00 */
[----:B------:R-:W-:-:S02]  /*19650*/  FFMA R27, R119, R51, R50 ;  /* 0x00000033771b7223 */ /* 0x000fc40000000032 */
[C---:B------:R-:W-:Y:S01]  /*19660*/  FFMA R8, R118.reuse, R29, R8 ;  /* 0x0000001d76087223 */ /* 0x040fe20000000008 */
[----:B------:R-:W1:Y:S01]  /*19670*/  LDS.128 R48, [0x6a00] ;  /* 0x006a0000ff307984 */ /* 0x000e620000000c00 */
[C---:B------:R-:W-:Y:S02]  /*19680*/  FFMA R9, R118.reuse, R33, R9 ;  /* 0x0000002176097223 */ /* 0x040fe40000000009 */
[----:B------:R-:W-:Y:S02]  /*19690*/  FFMA R10, R118, R37, R10 ;  /* 0x00000025760a7223 */ /* 0x000fe4000000000a */
[----:B------:R-:W-:Y:S02]  /*196a0*/  FFMA R20, R20, R117, R3 ;  /* 0x0000007514147223 */ /* 0x000fe40000000003 */
[----:B------:R-:W-:Y:S02]  /*196b0*/  FFMA R59, R131, R118, R59 ;  /* 0x00000076833b7223 */ /* 0x000fe4000000003b */
[----:B------:R-:W-:Y:S01]  /*196c0*/  FFMA R3, R119, R67, R66 ;  /* 0x0000004377037223 */ /* 0x000fe20000000042 */
[----:B------:R-:W-:Y:S01]  /*196d0*/  LDS.128 R128, [0x6820] ;  /* 0x00682000ff807984 */ /* 0x000fe20000000c00 */
[----:B------:R-:W-:-:S03]  /*196e0*/  FFMA R63, R132, R123, R63 ;  /* 0x0000007b843f7223 */ /* 0x000fc6000000003f */
[----:B------:R-:W4:Y:S01]  /*196f0*/  LDS.128 R64, [0x6fb0] ;  /* 0x006fb000ff407984 */ /* 0x000f220000000c00 */
[C---:B------:R-:W-:Y:S02]  /*19700*/  FFMA R30, R119.reuse, R30, R8 ;  /* 0x0000001e771e7223 */ /* 0x040fe40000000008 */
[C---:B------:R-:W-:Y:S01]  /*19710*/  FFMA R34, R119.reuse, R34, R9 ;  /* 0x0000002277227223 */ /* 0x040fe20000000009 */
[----:B------:R-:W5:Y:S01]  /*19720*/  LDS.128 R120, [0x6090] ;  /* 0x00609000ff787984 */ /* 0x000f620000000c00 */
[----:B------:R-:W-:Y:S02]  /*19730*/  FFMA R38, R119, R38, R10 ;  /* 0x0000002677267223 */ /* 0x000fe4000000000a */
[----:B--2---:R-:W-:Y:S02]  /*19740*/  FFMA R108, R108, R118, R11 ;  /* 0x000000766c6c7223 */ /* 0x004fe4000000000b */
[----:B------:R-:W-:Y:S01]  /*19750*/  FFMA R84, R116, R84, R73 ;  /* 0x0000005474547223 */ /* 0x000fe20000000049 */
[----:B------:R-:W2:Y:S01]  /*19760*/  LDS.128 R8, [0x7740] ;  /* 0x00774000ff087984 */ /* 0x000ea20000000c00 */
[----:B------:R-:W-:-:S02]  /*19770*/  FFMA R79, R96, R117, R79 ;  /* 0x00000075604f7223 */ /* 0x000fc4000000004f */
[C---:B------:R-:W-:Y:S02]  /*19780*/  FFMA R20, R118.reuse, R21, R20 ;  /* 0x0000001576147223 */ /* 0x040fe40000000014 */
[----:B------:R-:W-:Y:S02]  /*19790*/  FFMA R85, R117, R85, R84 ;  /* 0x0000005575557223 */ /* 0x000fe40000000054 */
[C---:B------:R-:W-:Y:S02]  /*197a0*/  FFMA R79, R118.reuse, R97, R79 ;  /* 0x00000061764f7223 */ /* 0x040fe4000000004f */
[----:B------:R-:W-:Y:S02]  /*197b0*/  FFMA R22, R119, R22, R20 ;  /* 0x0000001677167223 */ /* 0x000fe40000000014 */
[----:B------:R-:W-:Y:S02]  /*197c0*/  FFMA R86, R118, R86, R85 ;  /* 0x0000005676567223 */ /* 0x000fe40000000055 */
[----:B------:R-:W-:-:S02]  /*197d0*/  FFMA R133, R116, R133, R63 ;  /* 0x0000008574857223 */ /* 0x000fc4000000003f */
[C---:B------:R-:W-:Y:S02]  /*197e0*/  FFMA R98, R119.reuse, R98, R79 ;  /* 0x0000006277627223 */ /* 0x040fe4000000004f */
[----:B---3--:R-:W-:Y:S02]  /*197f0*/  FFMA R79, R16, R23, R22 ;  /* 0x00000017104f7223 */ /* 0x008fe40000000016 */
[-C--:B------:R-:W-:Y:S01]  /*19800*/  FFMA R125, R126, R117.reuse, R125 ;  /* 0x000000757e7d7223 */ /* 0x080fe2000000007d */
[----:B------:R-:W3:Y:S01]  /*19810*/  LDS.128 R20, [0x6640] ;  /* 0x00664000ff147984 */ /* 0x000ee20000000c00 */
[----:B------:R-:W-:Y:S02]  /*19820*/  FFMA R69, R134, R117, R133 ;  /* 0x0000007586457223 */ /* 0x000fe40000000085 */
[----:B------:R-:W-:Y:S02]  /*19830*/  FFMA R73, R119, R87, R86 ;  /* 0x0000005777497223 */ /* 0x000fe40000000056 */
[----:B------:R-:W3:Y:S01]  /*19840*/  LDS.128 R84, [0x6270] ;  /* 0x00627000ff547984 */ /* 0x000ee20000000c00 */
[----:B------:R-:W-:-:S02]  /*19850*/  FFMA R63, R127, R118, R125 ;  /* 0x000000767f3f7223 */ /* 0x000fc4000000007d */
[-C--:B------:R-:W-:Y:S01]  /*19860*/  FFMA R69, R135, R118.reuse, R69 ;  /* 0x0000007687457223 */ /* 0x080fe20000000045 */
[----:B------:R-:W3:Y:S04]  /*19870*/  LDS.128 R124, [0x7ed0] ;  /* 0x007ed000ff7c7984 */ /* 0x000ee80000000c00 */
[----:B------:R-:W3:Y:S01]  /*19880*/  LDS.128 R132, [0x8660] ;  /* 0x00866000ff847984 */ /* 0x000ee20000000c00 */
[----:B------:R-:W-:Y:S02]  /*19890*/  FFMA R5, R118, R5, R82 ;  /* 0x0000000576057223 */ /* 0x000fe40000000052 */
[----:B0-----:R-:W-:Y:S02]  /*198a0*/  FFMA R78, R112, R118, R78 ;  /* 0x00000076704e7223 */ /* 0x001fe4000000004e */
[----:B------:R-:W-:-:S02]  /*198b0*/  FFMA R82, R16, R31, R30 ;  /* 0x0000001f10527223 */ /* 0x000fc4000000001e */
[----:B-1----:R-:W-:Y:S01]  /*198c0*/  FFMA R48, R48, R118, R55 ;  /* 0x0000007630307223 */ /* 0x002fe20000000037 */
[----:B------:R-:W0:Y:S01]  /*198d0*/  LDS.128 R28, [0x7560] ;  /* 0x00756000ff1c7984 */ /* 0x000e220000000c00 */
[C---:B------:R-:W-:Y:S02]  /*198e0*/  FFMA R113, R119.reuse, R113, R78 ;  /* 0x0000007177717223 */ /* 0x040fe4000000004e */
[-C--:B----4-:R-:W-:Y:S02]  /*198f0*/  FFMA R59, R64, R119.reuse, R59 ;  /* 0x00000077403b7223 */ /* 0x090fe4000000003b */
[----:B------:R-:W-:Y:S02]  /*19900*/  FFMA R69, R128, R119, R69 ;  /* 0x0000007780457223 */ /* 0x000fe40000000045 */
[----:B------:R-:W-:Y:S02]  /*19910*/  FFMA R78, R16, R99, R98 ;  /* 0x00000063104e7223 */ /* 0x000fe40000000062 */
[----:B------:R-:W-:Y:S01]  /*19920*/  FFMA R49, R119, R49, R48 ;  /* 0x0000003177317223 */ /* 0x000fe20000000030 */
[----:B------:R-:W1:Y:S01]  /*19930*/  LDS.128 R96, [0x7380] ;  /* 0x00738000ff607984 */ /* 0x000e620000000c00 */
[----:B-----5:R-:W-:-:S02]  /*19940*/  FFMA R13, R120, R119, R13 ;  /* 0x00000077780d7223 */ /* 0x020fc4000000000d */
[----:B--2---:R-:W-:Y:S02]  /*19950*/  FFMA R8, R8, R119, R14 ;  /* 0x0000007708087223 */ /* 0x004fe4000000000e */
[C---:B------:R-:W-:Y:S02]  /*19960*/  FFMA R59, R16.reuse, R65, R59 ;  /* 0x00000041103b7223 */ /* 0x040fe4000000003b */
[C---:B------:R-:W-:Y:S02]  /*19970*/  FFMA R69, R16.reuse, R129, R69 ;  /* 0x0000008110457223 */ /* 0x040fe40000000045 */
[C---:B------:R-:W-:Y:S02]  /*19980*/  FFMA R13, R16.reuse, R121, R13 ;  /* 0x00000079100d7223 */ /* 0x040fe4000000000d */
[C---:B------:R-:W-:Y:S02]  /*19990*/  FFMA R50, R16.reuse, R50, R49 ;  /* 0x0000003210327223 */ /* 0x040fe40000000031 */
[----:B------:R-:W-:-:S02]  /*199a0*/  FFMA R8, R16, R9, R8 ;  /* 0x0000000910087223 */ /* 0x000fc40000000008 */
[----:B------:R-:W-:Y:S02]  /*199b0*/  FFMA R55, R66, R17, R59 ;  /* 0x0000001142377223 */ /* 0x000fe4000000003b */
[----:B------:R-:W-:Y:S02]  /*199c0*/  FFMA R104, R104, R118, R47 ;  /* 0x0000007668687223 */ /* 0x000fe4000000002f */
[----:B------:R-:W-:Y:S02]  /*199d0*/  FFMA R74, R16, R35, R34 ;  /* 0x00000023104a7223 */ /* 0x000fe40000000022 */
[-C--:B------:R-:W-:Y:S01]  /*199e0*/  FFMA R59, R130, R17.reuse, R69 ;  /* 0x00000011823b7223 */ /* 0x080fe20000000045 */
[----:B------:R-:W2:Y:S01]  /*199f0*/  LDS.128 R32, [0x8480] ;  /* 0x00848000ff207984 */ /* 0x000ea20000000c00 */
[-C--:B------:R-:W-:Y:S02]  /*19a00*/  FFMA R47, R122, R17.reuse, R13 ;  /* 0x000000117a2f7223 */ /* 0x080fe4000000000d */
[-C--:B------:R-:W-:Y:S01]  /*19a10*/  FFMA R13, R51, R17.reuse, R50 ;  /* 0x00000011330d7223 */ /* 0x080fe20000000032 */
[----:B------:R-:W4:Y:S01]  /*19a20*/  LDS R69, [R2.X4+0x21c] ;  /* 0x00021c0002457984 */ /* 0x000f220000004800 */
[----:B------:R-:W-:-:S02]  /*19a30*/  FFMA R8, R10, R17, R8 ;  /* 0x000000110a087223 */ /* 0x000fc40000000008 */
[----:B------:R-:W-:Y:S01]  /*19a40*/  FFMA R100, R100, R118, R75 ;  /* 0x0000007664647223 */ /* 0x000fe2000000004b */
[----:B------:R-:W5:Y:S01]  /*19a50*/  LDS.128 R48, [0x7cf0] ;  /* 0x007cf000ff307984 */ /* 0x000f620000000c00 */
[C---:B------:R-:W-:Y:S02]  /*19a60*/  FFMA R75, R16.reuse, R39, R38 ;  /* 0x00000027104b7223 */ /* 0x040fe40000000026 */
[----:B---3--:R-:W-:Y:S01]  /*19a70*/  FFMA R20, R16, R20, R15 ;  /* 0x0000001410147223 */ /* 0x008fe2000000000f */
[----:B------:R-:W3:Y:S01]  /*19a80*/  LDS.128 R36, [0x6dd0] ;  /* 0x006dd000ff247984 */ /* 0x000ee20000000c00 */
[----:B------:R-:W-:Y:S02]  /*19a90*/  FFMA R15, R11, R18, R8 ;  /* 0x000000120b0f7223 */ /* 0x000fe40000000008 */
[----:B------:R-:W-:Y:S01]  /*19aa0*/  FFMA R84, R84, R118, R43 ;  /* 0x0000007654547223 */ /* 0x000fe2000000002b */
[----:B------:R-:W0:Y:S01]  /*19ab0*/  LDS.128 R8, [0x6280] ;  /* 0x00628000ff087984 */ /* 0x000e220000000c00 */
[----:B------:R-:W-:-:S02]  /*19ac0*/  FFMA R6, R119, R6, R5 ;  /* 0x0000000677067223 */ /* 0x000fc40000000005 */
[C---:B------:R-:W-:Y:S02]  /*19ad0*/  FFMA R85, R119.reuse, R85, R84 ;  /* 0x0000005577557223 */ /* 0x040fe40000000054 */
[C---:B------:R-:W-:Y:S02]  /*19ae0*/  FFMA R105, R119.reuse, R105, R104 ;  /* 0x0000006977697223 */ /* 0x040fe40000000068 */
[C---:B------:R-:W-:Y:S02]  /*19af0*/  FFMA R101, R119.reuse, R101, R100 ;  /* 0x0000006577657223 */ /* 0x040fe40000000064 */
[----:B------:R-:W-:Y:S02]  /*19b00*/  FFMA R109, R119, R109, R108 ;  /* 0x0000006d776d7223 */ /* 0x000fe4000000006c */
[----:B------:R-:W-:Y:S02]  /*19b10*/  FFMA R63, R124, R119, R63 ;  /* 0x000000777c3f7223 */ /* 0x000fe4000000003f */
[----:B------:R-:W-:-:S02]  /*19b20*/  FFMA R47, R123, R18, R47 ;  /* 0x000000127b2f7223 */ /* 0x000fc4000000002f */
[----:B------:R-:W-:Y:S01]  /*19b30*/  FFMA R70, R132, R119, R70 ;  /* 0x0000007784467223 */ /* 0x000fe20000000046 */
[----:B------:R-:W-:Y:S04]  /*19b40*/  LDS.128 R120, [0x80c0] ;  /* 0x0080c000ff787984 */ /* 0x000fe80000000c00 */
[----:B------:R-:W1:Y:S01]  /*19b50*/  LDS.128 R116, [0x71a0] ;  /* 0x0071a000ff747984 */ /* 0x000e620000000c00 */
[C---:B------:R-:W-:Y:S02]  /*19b60*/  FFMA R86, R16.reuse, R86, R85 ;  /* 0x0000005610567223 */ /* 0x040fe40000000055 */
[C---:B------:R-:W-:Y:S02]  /*19b70*/  FFMA R106, R16.reuse, R106, R105 ;  /* 0x0000006a106a7223 */ /* 0x040fe40000000069 */
[----:B------:R-:W-:-:S02]  /*19b80*/  FFMA R102, R16, R102, R101 ;  /* 0x0000006610667223 */ /* 0x000fc40000000065 */
[C---:B------:R-:W-:Y:S02]  /*19b90*/  FFMA R110, R16.reuse, R110, R109 ;  /* 0x0000006e106e7223 */ /* 0x040fe4000000006d */
[C---:B------:R-:W-:Y:S02]  /*19ba0*/  FFMA R114, R16.reuse, R114, R113 ;  /* 0x0000007210727223 */ /* 0x040fe40000000071 */
[C---:B------:R-:W-:Y:S02]  /*19bb0*/  FFMA R63, R16.reuse, R125, R63 ;  /* 0x0000007d103f7223 */ /* 0x040fe4000000003f */
[----:B------:R-:W-:Y:S02]  /*19bc0*/  FFMA R5, R87, R17, R86 ;  /* 0x0000001157057223 */ /* 0x000fe40000000056 */
[C---:B------:R-:W-:Y:S01]  /*19bd0*/  FFMA R70, R16.reuse, R133, R70 ;  /* 0x0000008510467223 */ /* 0x040fe20000000046 */
[----:B------:R-:W2:Y:S01]  /*19be0*/  LDS.128 R84, [0x8c10] ;  /* 0x008c1000ff547984 */ /* 0x000ea20000000c00 */
[----:B------:R-:W-:-:S02]  /*19bf0*/  FFMA R83, R16, R7, R6 ;  /* 0x0000000710537223 */ /* 0x000fc40000000006 */
[-C--:B------:R-:W-:Y:S02]  /*19c00*/  FFMA R14, R126, R17.reuse, R63 ;  /* 0x000000117e0e7223 */ /* 0x080fe4000000003f */
[-C--:B------:R-:W-:Y:S02]  /*19c10*/  FFMA R6, R107, R17.reuse, R106 ;  /* 0x000000116b067223 */ /* 0x080fe4000000006a */
[-C--:B------:R-:W-:Y:S01]  /*19c20*/  FFMA R7, R103, R17.reuse, R102 ;  /* 0x0000001167077223 */ /* 0x080fe20000000066 */
[----:B------:R-:W-:Y:S01]  /*19c30*/  LDS.128 R104, [0x82a0] ;  /* 0x0082a000ff687984 */ /* 0x000fe20000000c00 */
[-C--:B------:R-:W-:Y:S02]  /*19c40*/  FFMA R19, R111, R17.reuse, R110 ;  /* 0x000000116f137223 */ /* 0x080fe4000000006e */
[----:B------:R-:W-:Y:S01]  /*19c50*/  FFMA R43, R115, R17, R114 ;  /* 0x00000011732b7223 */ /* 0x000fe20000000072 */
[----:B------:R-:W-:Y:S01]  /*19c60*/  LDS.128 R100, [0x6bf0] ;  /* 0x006bf000ff647984 */ /* 0x000fe20000000c00 */
[----:B------:R-:W-:-:S02]  /*19c70*/  FFMA R55, R67, R18, R55 ;  /* 0x0000001243377223 */ /* 0x000fc40000000037 */
[----:B------:R-:W-:Y:S01]  /*19c80*/  FFMA R63, R134, R17, R70 ;  /* 0x00000011863f7223 */ /* 0x000fe20000000046 */
[----:B------:R-:W3:Y:S01]  /*19c90*/  LDS.128 R64, [0x6460] ;  /* 0x00646000ff407984 */ /* 0x000ee20000000c00 */
[----:B0-----:R-:W-:-:S03]  /*19ca0*/  FFMA R28, R16, R28, R71 ;  /* 0x0000001c101c7223 */ /* 0x001fc60000000047 */
[----:B------:R-:W0:Y:S01]  /*19cb0*/  LDS.128 R108, [0x7b10] ;  /* 0x007b1000ff6c7984 */ /* 0x000e220000000c00 */
[----:B------:R-:W-:-:S03]  /*19cc0*/  FFMA R14, R127, R18, R14 ;  /* 0x000000127f0e7223 */ /* 0x000fc6000000000e */
[----:B------:R-:W0:Y:S01]  /*19cd0*/  LDS.128 R112, [0x8a30] ;  /* 0x008a3000ff707984 */ /* 0x000e220000000c00 */
[-C--:B------:R-:W-:Y:S02]  /*19ce0*/  FFMA R59, R131, R18.reuse, R59 ;  /* 0x00000012833b7223 */ /* 0x080fe4000000003b */
[----:B------:R-:W-:Y:S01]  /*19cf0*/  FFMA R63, R135, R18, R63 ;  /* 0x00000012873f7223 */ /* 0x000fe2000000003f */
[----:B------:R-:W0:Y:S01]  /*19d00*/  LDS.128 R124, [0x6a10] ;  /* 0x006a1000ff7c7984 */ /* 0x000e220000000c00 */
[C---:B------:R-:W-:Y:S02]  /*19d10*/  FFMA R21, R17.reuse, R21, R20 ;  /* 0x0000001511157223 */ /* 0x040fe40000000014 */
[----:B------:R-:W-:Y:S01]  /*19d20*/  FFMA R29, R17, R29, R28 ;  /* 0x0000001d111d7223 */ /* 0x000fe2000000001c */
[----:B------:R-:W0:Y:S01]  /*19d30*/  LDS.128 R128, [0x7930] ;  /* 0x00793000ff807984 */ /* 0x000e220000000c00 */
[----:B-1----:R-:W-:-:S03]  /*19d40*/  FFMA R78, R96, R17, R78 ;  /* 0x00000011604e7223 */ /* 0x002fc6000000004e */
[----:B------:R-:W1:Y:S01]  /*19d50*/  LDS.128 R132, [0x8850] ;  /* 0x00885000ff847984 */ /* 0x000e620000000c00 */
[C---:B------:R-:W-:Y:S02]  /*19d60*/  FFMA R22, R18.reuse, R22, R21 ;  /* 0x0000001612167223 */ /* 0x040fe40000000015 */
[C---:B------:R-:W-:Y:S02]  /*19d70*/  FFMA R30, R18.reuse, R30, R29 ;  /* 0x0000001e121e7223 */ /* 0x040fe4000000001d */
[----:B------:R-:W-:Y:S02]  /*19d80*/  FFMA R78, R18, R97, R78 ;  /* 0x00000061124e7223 */ /* 0x000fe4000000004e */
[----:B--2---:R-:W-:Y:S02]  /*19d90*/  FFMA R32, R16, R32, R73 ;  /* 0x0000002010207223 */ /* 0x004fe40000000049 */
[C---:B----4-:R-:W-:Y:S02]  /*19da0*/  FFMA R98, R69.reuse, R98, R78 ;  /* 0x0000006245627223 */ /* 0x050fe4000000004e */
[----:B------:R-:W-:-:S02]  /*19db0*/  FFMA R78, R69, R23, R22 ;  /* 0x00000017454e7223 */ /* 0x000fc40000000016 */
[----:B------:R-:W-:Y:S01]  /*19dc0*/  FFMA R73, R69, R31, R30 ;  /* 0x0000001f45497223 */ /* 0x000fe2000000001e */
[----:B------:R-:W2:Y:S01]  /*19dd0*/  LDS.128 R20, [0x60a0] ;  /* 0x0060a000ff147984 */ /* 0x000ea20000000c00 */
[----:B-----5:R-:W-:-:S03]  /*19de0*/  FFMA R4, R16, R48, R4 ;  /* 0x0000003010047223 */ /* 0x020fc60000000004 */
[----:B------:R-:W4:Y:S01]  /*19df0*/  LDS.128 R28, [0x6fc0] ;  /* 0x006fc000ff1c7984 */ /* 0x000f220000000c00 */
[----:B---3--:R-:W-:Y:S02]  /*19e00*/  FFMA R36, R16, R36, R27 ;  /* 0x0000002410247223 */ /* 0x008fe4000000001b */
[----:B------:R-:W-:Y:S02]  /*19e10*/  FFMA R27, R17, R49, R4 ;  /* 0x00000031111b7223 */ /* 0x000fe40000000004 */
[-C--:B------:R-:W-:Y:S02]  /*19e20*/  FFMA R4, R8, R18.reuse, R5 ;  /* 0x0000001208047223 */ /* 0x080fe40000000005 */
[-C--:B------:R-:W-:Y:S02]  /*19e30*/  FFMA R116, R116, R18.reuse, R6 ;  /* 0x0000001274747223 */ /* 0x080fe40000000006 */
[----:B------:R-:W-:Y:S02]  /*19e40*/  FFMA R9, R69, R9, R4 ;  /* 0x0000000945097223 */ /* 0x000fe40000000004 */
[----:B------:R-:W-:-:S02]  /*19e50*/  FFMA R120, R120, R18, R7 ;  /* 0x0000001278787223 */ /* 0x000fc40000000007 */
[----:B------:R-:W3:Y:S01]  /*19e60*/  LDS.128 R4, [0x7ee0] ;  /* 0x007ee000ff047984 */ /* 0x000ee20000000c00 */
[----:B------:R-:W-:Y:S02]  /*19e70*/  FFMA R84, R16, R84, R3 ;  /* 0x0000005410547223 */ /* 0x000fe40000000003 */
[C---:B------:R-:W-:Y:S02]  /*19e80*/  FFMA R33, R17.reuse, R33, R32 ;  /* 0x0000002111217223 */ /* 0x040fe40000000020 */
[C---:B------:R-:W-:Y:S02]  /*19e90*/  FFMA R37, R17.reuse, R37, R36 ;  /* 0x0000002511257223 */ /* 0x040fe40000000024 */
[----:B------:R-:W-:Y:S02]  /*19ea0*/  FFMA R85, R17, R85, R84 ;  /* 0x0000005511557223 */ /* 0x000fe40000000054 */
[-C--:B------:R-:W-:Y:S02]  /*19eb0*/  FFMA R64, R64, R17.reuse, R83 ;  /* 0x0000001140407223 */ /* 0x080fe40000000053 */
[----:B------:R-:W-:-:S02]  /*19ec0*/  FFMA R79, R104, R17, R79 ;  /* 0x00000011684f7223 */ /* 0x000fc4000000004f */
[-C--:B------:R-:W-:Y:S02]  /*19ed0*/  FFMA R82, R100, R17.reuse, R82 ;  /* 0x0000001164527223 */ /* 0x080fe40000000052 */
[-C--:B0-----:R-:W-:Y:S02]  /*19ee0*/  FFMA R74, R108, R17.reuse, R74 ;  /* 0x000000116c4a7223 */ /* 0x081fe4000000004a */
        /* <DEDUP_REMOVED lines=10> */
[-C--:B------:R-:W-:Y:S02]  /*19f90*/  FFMA R124, R124, R18.reuse, R13 ;  /* 0x000000127c7c7223 */ /* 0x080fe4000000000d */
[-C--:B------:R-:W-:Y:S02]  /*19fa0*/  FFMA R128, R128, R18.reuse, R19 ;  /* 0x0000001280807223 */ /* 0x080fe40000000013 */
[----:B-1----:R-:W-:Y:S02]  /*19fb0*/  FFMA R132, R132, R18, R43 ;  /* 0x0000001284847223 */ /* 0x002fe4000000002b */
[----:B------:R-:W0:Y:S01]  /*19fc0*/  LDS.128 R16, [0x7750] ;  /* 0x00775000ff107984 */ /* 0x000e220000000c00 */
[C---:B------:R-:W-:Y:S02]  /*19fd0*/  FFMA R66, R69.reuse, R66, R65 ;  /* 0x0000004245427223 */ /* 0x040fe40000000041 */
[C---:B------:R-:W-:Y:S02]  /*19fe0*/  FFMA R110, R69.reuse, R110, R74 ;  /* 0x0000006e456e7223 */ /* 0x040fe4000000004a */
[----:B------:R-:W-:-:S02]  /*19ff0*/  FFMA R3, R69, R39, R3 ;  /* 0x0000002745037223 */ /* 0x000fc40000000003 */
[C---:B------:R-:W-:Y:S01]  /*1a000*/  FFMA R75, R69.reuse, R35, R34 ;  /* 0x00000023454b7223 */ /* 0x040fe20000000022 */
[----:B------:R-:W1:Y:S01]  /*1a010*/  LDS.128 R36, [0x8670] ;  /* 0x00867000ff247984 */ /* 0x000e620000000c00 */
[----:B------:R-:W-:Y:S02]  /*1a020*/  FFMA R74, R136, R67, R66 ;  /* 0x00000043884a7223 */ /* 0x000fe40000000042 */
[C---:B------:R-:W-:Y:S01]  /*1a030*/  FFMA R106, R69.reuse, R106, R79 ;  /* 0x0000006a456a7223 */ /* 0x040fe2000000004f */
[----:B------:R-:W5:Y:S01]  /*1a040*/  LDS.128 R32, [0x6830] ;  /* 0x00683000ff207984 */ /* 0x000f620000000c00 */
[----:B--2---:R-:W-:Y:S02]  /*1a050*/  FFMA R79, R20, R69, R47 ;  /* 0x00000045144f7223 */ /* 0x004fe4000000002f */
[C---:B----4-:R-:W-:Y:S01]  /*1a060*/  FFMA R28, R69.reuse, R28, R55 ;  /* 0x0000001c451c7223 */ /* 0x050fe20000000037 */
[----:B------:R-:W2:Y:S01]  /*1a070*/  LDS.128 R64, [0x7570] ;  /* 0x00757000ff407984 */ /* 0x000ea20000000c00 */
[----:B------:R-:W-:-:S02]  /*1a080*/  FFMA R102, R69, R102, R82 ;  /* 0x0000006645667223 */ /* 0x000fc40000000052 */
[----:B------:R-:W-:Y:S02]  /*1a090*/  FFMA R8, R69, R87, R86 ;  /* 0x0000005745087223 */ /* 0x000fe40000000056 */
[----:B------:R-:W4:Y:S01]  /*1a0a0*/  LDS.128 R84, [0x8490] ;  /* 0x00849000ff547984 */ /* 0x000f220000000c00 */
[C---:B------:R-:W-:Y:S02]  /*1a0b0*/  FFMA R82, R136.reuse, R10, R9 ;  /* 0x0000000a88527223 */ /* 0x040fe40000000009 */
[C---:B------:R-:W-:Y:S02]  /*1a0c0*/  FFMA R79, R136.reuse, R21, R79 ;  /* 0x00000015884f7223 */ /* 0x040fe4000000004f */
[C---:B------:R-:W-:Y:S02]  /*1a0d0*/  FFMA R28, R136.reuse, R29, R28 ;  /* 0x0000001d881c7223 */ /* 0x040fe4000000001c */
[C---:B------:R-:W-:Y:S02]  /*1a0e0*/  FFMA R10, R136.reuse, R107, R106 ;  /* 0x0000006b880a7223 */ /* 0x040fe4000000006a */
[----:B------:R-:W-:Y:S01]  /*1a0f0*/  FFMA R13, R136, R103, R102 ;  /* 0x00000067880d7223 */ /* 0x000fe20000000066 */
[----:B------:R-:W4:Y:S01]  /*1a100*/  LDS.128 R104, [0x8c20] ;  /* 0x008c2000ff687984 */ /* 0x000f220000000c00 */
[----:B------:R-:W-:-:S02]  /*1a110*/  FFMA R22, R22, R137, R79 ;  /* 0x0000008916167223 */ /* 0x000fc4000000004f */
[----:B------:R-:W-:Y:S01]  /*1a120*/  FFMA R28, R30, R137, R28 ;  /* 0x000000891e1c7223 */ /* 0x000fe2000000001c */
[----:B------:R-:W4:Y:S01]  /*1a130*/  LDS.128 R100, [0x7d00] ;  /* 0x007d0000ff647984 */ /* 0x000f220000000c00 */
[----:B---3--:R-:W-:Y:S02]  /*1a140*/  FFMA R4, R69, R4, R14 ;  /* 0x0000000445047223 */ /* 0x008fe4000000000e */
[-C--:B------:R-:W-:Y:S02]  /*1a150*/  FFMA R14, R23, R138.reuse, R22 ;  /* 0x0000008a170e7223 */ /* 0x080fe40000000016 */
[----:B------:R-:W-:Y:S02]  /*1a160*/  FFMA R22, R31, R138, R28 ;  /* 0x0000008a1f167223 */ /* 0x000fe4000000001c */
[----:B------:R-:W3:Y:S01]  /*1a170*/  LDS.128 R28, [0x6470] ;  /* 0x00647000ff1c7984 */ /* 0x000ee20000000c00 */
[----:B------:R-:W-:-:S03]  /*1a180*/  FFMA R27, R69, R51, R27 ;  /* 0x00000033451b7223 */ /* 0x000fc6000000001b */
[----:B------:R-:W3:Y:S01]  /*1a190*/  LDS.128 R48, [0x6650] ;  /* 0x00665000ff307984 */ /* 0x000ee20000000c00 */
[----:B------:R-:W-:-:S03]  /*1a1a0*/  FFMA R9, R136, R99, R98 ;  /* 0x0000006388097223 */ /* 0x000fc60000000062 */
[----:B------:R-:W3:Y:S01]  /*1a1b0*/  LDS.128 R96, [0x6de0] ;  /* 0x006de000ff607984 */ /* 0x000ee20000000c00 */
[----:B0-----:R-:W-:-:S04]  /*1a1c0*/  FFMA R15, R69, R16, R15 ;  /* 0x00000010450f7223 */ /* 0x001fc8000000000f */
[C---:B------:R-:W-:Y:S02]  /*1a1d0*/  FFMA R17, R136.reuse, R17, R15 ;  /* 0x0000001188117223 */ /* 0x040fe4000000000f */
[----:B------:R-:W-:Y:S02]  /*1a1e0*/  FFMA R4, R136, R5, R4 ;  /* 0x0000000588047223 */ /* 0x000fe40000000004 */
[C---:B-1----:R-:W-:Y:S02]  /*1a1f0*/  FFMA R36, R69.reuse, R36, R63 ;  /* 0x0000002445247223 */ /* 0x042fe4000000003f */
[----:B------:R-:W-:Y:S02]  /*1a200*/  FFMA R17, R18, R137, R17 ;  /* 0x0000008912117223 */ /* 0x000fe40000000011 */
[----:B-----5:R-:W-:Y:S02]  /*1a210*/  FFMA R32, R69, R32, R59 ;  /* 0x0000002045207223 */ /* 0x020fe4000000003b */
[----:B--2---:R-:W-:-:S02]  /*1a220*/  FFMA R64, R136, R64, R73 ;  /* 0x0000004088407223 */ /* 0x004fc40000000049 */
[----:B------:R-:W-:Y:S02]  /*1a230*/  FFMA R4, R6, R137, R4 ;  /* 0x0000008906047223 */ /* 0x000fe40000000004 */
[C---:B------:R-:W-:Y:S02]  /*1a240*/  FFMA R36, R136.reuse, R37, R36 ;  /* 0x0000002588247223 */ /* 0x040fe40000000024 */
[C---:B----4-:R-:W-:Y:S02]  /*1a250*/  FFMA R84, R136.reuse, R84, R75 ;  /* 0x0000005488547223 */ /* 0x050fe4000000004b */
[----:B------:R-:W-:Y:S02]  /*1a260*/  FFMA R32, R136, R33, R32 ;  /* 0x0000002188207223 */ /* 0x000fe40000000020 */
[----:B------:R-:W-:Y:S02]  /*1a270*/  FFMA R59, R19, R138, R17 ;  /* 0x0000008a133b7223 */ /* 0x000fe40000000011 */
[----:B------:R-:W-:Y:S01]  /*1a280*/  FFMA R65, R137, R65, R64 ;  /* 0x0000004189417223 */ /* 0x000fe20000000040 */
[----:B------:R-:W0:Y:S01]  /*1a290*/  LDS.128 R16, [0x82b0] ;  /* 0x0082b000ff107984 */ /* 0x000e220000000c00 */
[----:B------:R-:W-:-:S02]  /*1a2a0*/  FFMA R36, R38, R137, R36 ;  /* 0x0000008926247223 */ /* 0x000fc40000000024 */
[----:B------:R-:W-:Y:S02]  /*1a2b0*/  FFMA R85, R137, R85, R84 ;  /* 0x0000005589557223 */ /* 0x000fe40000000054 */
[----:B------:R-:W-:Y:S02]  /*1a2c0*/  FFMA R8, R136, R104, R8 ;  /* 0x0000006888087223 */ /* 0x000fe40000000008 */
[----:B------:R-:W-:Y:S02]  /*1a2d0*/  FFMA R23, R34, R137, R32 ;  /* 0x0000008922177223 */ /* 0x000fe40000000020 */
[----:B------:R-:W-:Y:S02]  /*1a2e0*/  FFMA R15, R7, R138, R4 ;  /* 0x0000008a070f7223 */ /* 0x000fe40000000004 */
[----:B------:R-:W-:Y:S01]  /*1a2f0*/  FFMA R66, R138, R66, R65 ;  /* 0x000000428a427223 */ /* 0x000fe20000000041 */
[----:B------:R-:W1:Y:S01]  /*1a300*/  LDS.128 R4, [0x7390] ;  /* 0x00739000ff047984 */ /* 0x000e620000000c00 */
[----:B------:R-:W-:-:S02]  /*1a310*/  FFMA R100, R136, R100, R27 ;  /* 0x0000006488647223 */ /* 0x000fc4000000001b */
[----:B------:R-:W-:Y:S02]  /*1a320*/  FFMA R86, R138, R86, R85 ;  /* 0x000000568a567223 */ /* 0x000fe40000000055 */
[----:B------:R-:W-:Y:S02]  /*1a330*/  FFMA R105, R137, R105, R8 ;  /* 0x0000006989697223 */ /* 0x000fe40000000008 */
[C---:B------:R-:W-:Y:S02]  /*1a340*/  FFMA R70, R69.reuse, R114, R70 ;  /* 0x0000007245467223 */ /* 0x040fe40000000046 */
[C---:B------:R-:W-:Y:S02]  /*1a350*/  FFMA R117, R69.reuse, R117, R116 ;  /* 0x0000007545757223 */ /* 0x040fe40000000074 */
[C---:B------:R-:W-:Y:S02]  /*1a360*/  FFMA R121, R69.reuse, R121, R120 ;  /* 0x0000007945797223 */ /* 0x040fe40000000078 */
[----:B------:R-:W-:-:S02]  /*1a370*/  FFMA R125, R69, R125, R124 ;  /* 0x0000007d457d7223 */ /* 0x000fc4000000007c */
[C---:B------:R-:W-:Y:S02]  /*1a380*/  FFMA R129, R69.reuse, R129, R128 ;  /* 0x0000008145817223 */ /* 0x040fe40000000080 */
[----:B------:R-:W-:Y:S02]  /*1a390*/  FFMA R133, R69, R133, R132 ;  /* 0x0000008545857223 */ /* 0x000fe40000000084 */
[-C--:B------:R-:W-:Y:S02]  /*1a3a0*/  FFMA R23, R35, R138.reuse, R23 ;  /* 0x0000008a23177223 */ /* 0x080fe40000000017 */
[----:B------:R-:W-:Y:S01]  /*1a3b0*/  FFMA R63, R39, R138, R36 ;  /* 0x0000008a273f7223 */ /* 0x000fe20000000024 */
[----:B------:R-:W2:Y:S01]  /*1a3c0*/  LDS.128 R32, [0x6c00] ;  /* 0x006c0000ff207984 */ /* 0x000ea20000000c00 */
[----:B------:R-:W-:Y:S02]  /*1a3d0*/  FFMA R101, R137, R101, R100 ;  /* 0x0000006589657223 */ /* 0x000fe40000000064 */
[----:B------:R-:W-:Y:S01]  /*1a3e0*/  FFMA R69, R139, R67, R66 ;  /* 0x000000438b457223 */ /* 0x000fe20000000042 */
[----:B------:R-:W4:Y:S01]  /*1a3f0*/  LDS.128 R36, [0x7b20] ;  /* 0x007b2000ff247984 */ /* 0x000f220000000c00 */
[----:B------:R-:W-:-:S02]  /*1a400*/  FFMA R106, R138, R106, R105 ;  /* 0x0000006a8a6a7223 */ /* 0x000fc40000000069 */
[----:B---3--:R-:W-:Y:S01]  /*1a410*/  FFMA R28, R28, R137, R74 ;  /* 0x000000891c1c7223 */ /* 0x008fe2000000004a */
[----:B------:R-:W3:Y:S01]  /*1a420*/  LDS.128 R64, [0x6290] ;  /* 0x00629000ff407984 */ /* 0x000ee20000000c00 */
[----:B------:R-:W-:Y:S02]  /*1a430*/  FFMA R122, R136, R122, R121 ;  /* 0x0000007a887a7223 */ /* 0x000fe40000000079 */
[----:B------:R-:W-:Y:S02]  /*1a440*/  FFMA R27, R139, R87, R86 ;  /* 0x000000578b1b7223 */ /* 0x000fe40000000056 */
[----:B------:R-:W-:Y:S01]  /*1a450*/  FFMA R102, R138, R102, R101 ;  /* 0x000000668a667223 */ /* 0x000fe20000000065 */
[----:B------:R-:W5:Y:S01]  /*1a460*/  LDS.128 R84, [0x71b0] ;  /* 0x0071b000ff547984 */ /* 0x000f620000000c00 */
[----:B------:R-:W-:Y:S02]  /*1a470*/  FFMA R48, R136, R48, R78 ;  /* 0x0000003088307223 */ /* 0x000fe4000000004e */
[----:B------:R-:W-:-:S02]  /*1a480*/  FFMA R8, R138, R29, R28 ;  /* 0x0000001d8a087223 */ /* 0x000fc4000000001c */
[C---:B------:R-:W-:Y:S02]  /*1a490*/  FFMA R96, R136.reuse, R96, R3 ;  /* 0x0000006088607223 */ /* 0x040fe40000000003 */
[C---:B------:R-:W-:Y:S02]  /*1a4a0*/  FFMA R43, R136.reuse, R111, R110 ;  /* 0x0000006f882b7223 */ /* 0x040fe4000000006e */
[----:B------:R-:W-:Y:S01]  /*1a4b0*/  FFMA R11, R11, R137, R82 ;  /* 0x000000890b0b7223 */ /* 0x000fe20000000052 */
[----:B------:R-:W-:Y:S01]  /*1a4c0*/  LDS.128 R108, [0x80d0] ;  /* 0x0080d000ff6c7984 */ /* 0x000fe20000000c00 */
[----:B------:R-:W-:Y:S02]  /*1a4d0*/  FFMA R70, R136, R115, R70 ;  /* 0x0000007388467223 */ /* 0x000fe40000000046 */
[----:B------:R-:W-:Y:S01]  /*1a4e0*/  FFMA R29, R139, R107, R106 ;  /* 0x0000006b8b1d7223 */ /* 0x000fe2000000006a */
[----:B------:R-:W2:Y:S01]  /*1a4f0*/  LDS.128 R112, [0x7940] ;  /* 0x00794000ff707984 */ /* 0x000ea20000000c00 */
[----:B------:R-:W-:-:S02]  /*1a500*/  FFMA R47, R123, R137, R122 ;  /* 0x000000897b2f7223 */ /* 0x000fc4000000007a */
[----:B------:R-:W-:Y:S01]  /*1a510*/  FFMA R49, R137, R49, R48 ;  /* 0x0000003189317223 */ /* 0x000fe20000000030 */
[----:B------:R-:W3:Y:S01]  /*1a520*/  LDS.128 R104, [0x6fd0] ;  /* 0x006fd000ff687984 */ /* 0x000ee20000000c00 */
[----:B------:R-:W-:-:S03]  /*1a530*/  FFMA R28, R139, R103, R102 ;  /* 0x000000678b1c7223 */ /* 0x000fc60000000066 */
[----:B------:R-:W3:Y:S01]  /*1a540*/  LDS.128 R120, [R2.X4+0x230] ;  /* 0x0002300002787984 */ /* 0x000ee20000004c00 */
[----:B------:R-:W-:-:S03]  /*1a550*/  FFMA R50, R138, R50, R49 ;  /* 0x000000328a327223 */ /* 0x000fc60000000031 */
[----:B------:R-:W5:Y:S01]  /*1a560*/  LDS.128 R100, [0x60b0] ;  /* 0x0060b000ff647984 */ /* 0x000f620000000c00 */
[----:B------:R-:W-:Y:S02]  /*1a570*/  FFMA R126, R136, R126, R125 ;  /* 0x0000007e887e7223 */ /* 0x000fe4000000007d */
[----:B------:R-:W-:Y:S01]  /*1a580*/  FFMA R3, R139, R51, R50 ;  /* 0x000000338b037223 */ /* 0x000fe20000000032 */
[----:B------:R-:W-:Y:S01]  /*1a590*/  MOV R83, R142 ;  /* 0x0000008e00537202 */ /* 0x000fe20000000f00 */
[----:B------:R-:W5:Y:S01]  /*1a5a0*/  LDS.128 R48, [0x8a40] ;  /* 0x008a4000ff307984 */ /* 0x000f620000000c00 */
[----:B------:R-:W-:-:S03]  /*1a5b0*/  FFMA R71, R127, R137, R126 ;  /* 0x000000897f477223 */ /* 0x000fc6000000007e */
[----:B------:R-:W5:Y:S01]  /*1a5c0*/  LDS.128 R124, [0x6840] ;  /* 0x00684000ff7c7984 */ /* 0x000f620000000c00 */
[----:B------:R-:W-:Y:S02]  /*1a5d0*/  FFMA R97, R137, R97, R96 ;  /* 0x0000006189617223 */ /* 0x000fe40000000060 */
[----:B0-----:R-:W-:Y:S01]  /*1a5e0*/  FFMA R10, R16, R137, R10 ;  /* 0x00000089100a7223 */ /* 0x001fe2000000000a */
[----:B------:R-:W-:Y:S01]  /*1a5f0*/  MOV R75, R141 ;  /* 0x0000008d004b7202 */ /* 0x000fe20000000f00 */
[----:B------:R-:W-:Y:S01]  /*1a600*/  FFMA R118, R136, R118, R117 ;  /* 0x0000007688767223 */ /* 0x000fe20000000075 */
[----:B------:R-:W-:Y:S01]  /*1a610*/  LDS.64 R78, [R2.X4+0x288] ;  /* 0x00028800024e7984 */ /* 0x000fe20000004a00 */
[----:B------:R-:W-:Y:S02]  /*1a620*/  FFMA R98, R138, R98, R97 ;  /* 0x000000628a627223 */ /* 0x000fe40000000061 */
[----:B-1----:R-:W-:Y:S02]  /*1a630*/  FFMA R4, R4, R137, R9 ;  /* 0x0000008904047223 */ /* 0x002fe40000000009 */
[----:B------:R-:W-:-:S02]  /*1a640*/  FFMA R10, R138, R17, R10 ;  /* 0x000000118a0a7223 */ /* 0x000fc4000000000a */
[----:B------:R-:W-:Y:S02]  /*1a650*/  FFMA R130, R136, R130, R129 ;  /* 0x0000008288827223 */ /* 0x000fe40000000081 */
[----:B------:R-:W-:Y:S02]  /*1a660*/  FFMA R20, R119, R137, R118 ;  /* 0x0000008977147223 */ /* 0x000fe40000000076 */
[----:B------:R-:W-:Y:S01]  /*1a670*/  FFMA R4, R138, R5, R4 ;  /* 0x000000058a047223 */ /* 0x000fe20000000004 */
[----:B------:R-:W-:Y:S01]  /*1a680*/  LDS.128 R116, [0x6a20] ;  /* 0x006a2000ff747984 */ /* 0x000fe20000000c00 */
[-C--:B--2---:R-:W-:Y:S02]  /*1a690*/  FFMA R13, R32, R137.reuse, R13 ;  /* 0x00000089200d7223 */ /* 0x084fe4000000000d */
[----:B----4-:R-:W-:Y:S02]  /*1a6a0*/  FFMA R36, R36, R137, R43 ;  /* 0x0000008924247223 */ /* 0x010fe4000000002b */
[----:B------:R-:W-:-:S02]  /*1a6b0*/  FFMA R73, R139, R99, R98 ;  /* 0x000000638b497223 */ /* 0x000fc40000000062 */
[C---:B------:R-:W-:Y:S01]  /*1a6c0*/  FFMA R30, R139.reuse, R30, R8 ;  /* 0x0000001e8b1e7223 */ /* 0x040fe20000000008 */
[----:B------:R-:W-:Y:S01]  /*1a6d0*/  LDS.128 R96, [0x8860] ;  /* 0x00886000ff607984 */ /* 0x000fe20000000c00 */
[----:B------:R-:W-:Y:S02]  /*1a6e0*/  FFMA R18, R139, R18, R10 ;  /* 0x000000128b127223 */ /* 0x000fe4000000000a */
[----:B---3--:R-:W-:Y:S02]  /*1a6f0*/  FFMA R64, R64, R138, R11 ;  /* 0x0000008a40407223 */ /* 0x008fe4000000000b */
[----:B------:R-:W0:Y:S01]  /*1a700*/  LDS.128 R8, [0x7ef0] ;  /* 0x007ef000ff087984 */ /* 0x000e220000000c00 */
[----:B------:R-:W-:Y:S02]  /*1a710*/  FFMA R21, R131, R137, R130 ;  /* 0x0000008983157223 */ /* 0x000fe40000000082 */
[----:B------:R-:W-:Y:S01]  /*1a720*/  FFMA R6, R139, R6, R4 ;  /* 0x000000068b067223 */ /* 0x000fe20000000004 */
[----:B------:R-:W-:Y:S01]  /*1a730*/  LDS.128 R128, [0x7760] ;  /* 0x00776000ff807984 */ /* 0x000fe20000000c00 */
[----:B------:R-:W-:-:S02]  /*1a740*/  FFMA R13, R138, R33, R13 ;  /* 0x000000218a0d7223 */ /* 0x000fc4000000000d */
[----:B------:R-:W-:Y:S02]  /*1a750*/  FFMA R36, R138, R37, R36 ;  /* 0x000000258a247223 */ /* 0x000fe40000000024 */
[----:B-----5:R-:W-:Y:S02]  /*1a760*/  FFMA R20, R84, R138, R20 ;  /* 0x0000008a54147223 */ /* 0x020fe40000000014 */
[C---:B------:R-:W-:Y:S02]  /*1a770*/  FFMA R34, R139.reuse, R34, R13 ;  /* 0x000000228b227223 */ /* 0x040fe4000000000d */
[C---:B------:R-:W-:Y:S02]  /*1a780*/  FFMA R38, R139.reuse, R38, R36 ;  /* 0x000000268b267223 */ /* 0x040fe40000000024 */
[----:B------:R-:W-:Y:S02]  /*1a790*/  FFMA R85, R139, R85, R20 ;  /* 0x000000558b557223 */ /* 0x000fe40000000014 */
[----:B------:R-:W-:-:S02]  /*1a7a0*/  FFMA R112, R112, R138, R21 ;  /* 0x0000008a70707223 */ /* 0x000fc40000000015 */
[----:B------:R-:W-:Y:S02]  /*1a7b0*/  FFMA R22, R104, R139, R22 ;  /* 0x0000008b68167223 */ /* 0x000fe40000000016 */
[C---:B------:R-:W-:Y:S02]  /*1a7c0*/  FFMA R20, R120.reuse, R7, R6 ;  /* 0x0000000778147223 */ /* 0x040fe40000000006 */
[----:B------:R-:W-:Y:S01]  /*1a7d0*/  FFMA R21, R120, R19, R18 ;  /* 0x0000001378157223 */ /* 0x000fe20000000012 */
[----:B------:R-:W1:Y:S01]  /*1a7e0*/  LDS.128 R4, [0x7580] ;  /* 0x00758000ff047984 */ /* 0x000e620000000c00 */
[----:B------:R-:W-:-:S03]  /*1a7f0*/  FFMA R100, R100, R139, R14 ;  /* 0x0000008b64647223 */ /* 0x000fc6000000000e */
[----:B------:R-:W2:Y:S01]  /*1a800*/  LDS.128 R16, [0x84a0] ;  /* 0x0084a000ff107984 */ /* 0x000ea20000000c00 */
[----:B------:R-:W-:Y:S02]  /*1a810*/  FFMA R65, R139, R65, R64 ;  /* 0x000000418b417223 */ /* 0x000fe40000000040 */
[C---:B------:R-:W-:Y:S02]  /*1a820*/  FFMA R13, R120.reuse, R31, R30 ;  /* 0x0000001f780d7223 */ /* 0x040fe4000000001e */
[C---:B------:R-:W-:Y:S02]  /*1a830*/  FFMA R105, R120.reuse, R105, R22 ;  /* 0x0000006978697223 */ /* 0x040fe40000000016 */
[C---:B------:R-:W-:Y:S02]  /*1a840*/  FFMA R30, R120.reuse, R35, R34 ;  /* 0x00000023781e7223 */ /* 0x040fe40000000022 */
[C---:B------:R-:W-:Y:S01]  /*1a850*/  FFMA R31, R120.reuse, R39, R38 ;  /* 0x00000027781f7223 */ /* 0x040fe20000000026 */
[----:B------:R-:W3:Y:S01]  /*1a860*/  LDS.128 R32, [0x6df0] ;  /* 0x006df000ff207984 */ /* 0x000ee20000000c00 */
[----:B------:R-:W-:-:S03]  /*1a870*/  FFMA R100, R120, R101, R100 ;  /* 0x0000006578647223 */ /* 0x000fc60000000064 */
[----:B------:R-:W4:Y:S01]  /*1a880*/  LDS.128 R36, [0x7d10] ;  /* 0x007d1000ff247984 */ /* 0x000f220000000c00 */
[----:B------:R-:W-:Y:S02]  /*1a890*/  FFMA R66, R120, R66, R65 ;  /* 0x0000004278427223 */ /* 0x000fe40000000041 */
[-C--:B------:R-:W-:Y:S02]  /*1a8a0*/  FFMA R105, R106, R121.reuse, R105 ;  /* 0x000000796a697223 */ /* 0x080fe40000000069 */
[----:B------:R-:W-:Y:S02]  /*1a8b0*/  FFMA R65, R102, R121, R100 ;  /* 0x0000007966417223 */ /* 0x000fe40000000064 */
[----:B------:R-:W-:Y:S02]  /*1a8c0*/  FFMA R48, R48, R137, R70 ;  /* 0x0000008930307223 */ /* 0x000fe40000000046 */
[----:B------:R-:W-:Y:S02]  /*1a8d0*/  FFMA R124, R124, R139, R23 ;  /* 0x0000008b7c7c7223 */ /* 0x000fe40000000017 */
[----:B------:R-:W-:-:S02]  /*1a8e0*/  FFMA R65, R103, R122, R65 ;  /* 0x0000007a67417223 */ /* 0x000fc40000000041 */
[----:B------:R-:W-:Y:S01]  /*1a8f0*/  FFMA R23, R107, R122, R105 ;  /* 0x0000007a6b177223 */ /* 0x000fe20000000069 */
[----:B------:R-:W5:Y:S01]  /*1a900*/  LDS.128 R100, [0x6c10] ;  /* 0x006c1000ff647984 */ /* 0x000f620000000c00 */
[----:B------:R-:W-:-:S03]  /*1a910*/  FFMA R43, R138, R49, R48 ;  /* 0x000000318a2b7223 */ /* 0x000fc60000000030 */
[----:B------:R-:W5:Y:S01]  /*1a920*/  LDS.128 R104, [0x7b30] ;  /* 0x007b3000ff687984 */ /* 0x000f620000000c00 */
[----:B------:R-:W-:-:S04]  /*1a930*/  FFMA R43, R139, R50, R43 ;  /* 0x000000328b2b7223 */ /* 0x000fc8000000002b */
[----:B------:R-:W-:Y:S02]  /*1a940*/  FFMA R43, R120, R51, R43 ;  /* 0x00000033782b7223 */ /* 0x000fe4000000002b */
[----:B------:R-:W5:Y:S01]  /*1a950*/  LDS.128 R48, [0x8c30] ;  /* 0x008c3000ff307984 */ /* 0x000f620000000c00 */
[----:B------:R-:W-:-:S04]  /*1a960*/  FFMA R134, R136, R134, R133 ;  /* 0x0000008688867223 */ /* 0x000fc80000000085 */
[----:B------:R-:W-:Y:S02]  /*1a970*/  FFMA R55, R135, R137, R134 ;  /* 0x0000008987377223 */ /* 0x000fe40000000086 */
[----:B0-----:R-:W-:Y:S01]  /*1a980*/  FFMA R8, R8, R139, R15 ;  /* 0x0000008b08087223 */ /* 0x001fe2000000000f */
[----:B------:R-:W0:Y:S01]  /*1a990*/  LDS.128 R132, [0x8680] ;  /* 0x00868000ff847984 */ /* 0x000e220000000c00 */
[----:B------:R-:W-:Y:S02]  /*1a9a0*/  FFMA R96, R96, R138, R55 ;  /* 0x0000008a60607223 */ /* 0x000fe40000000037 */
[----:B------:R-:W-:Y:S02]  /*1a9b0*/  FFMA R8, R120, R9, R8 ;  /* 0x0000000978087223 */ /* 0x000fe40000000008 */
[----:B------:R-:W-:Y:S02]  /*1a9c0*/  FFMA R97, R139, R97, R96 ;  /* 0x000000618b617223 */ /* 0x000fe40000000060 */
[----:B------:R-:W-:-:S02]  /*1a9d0*/  FFMA R8, R10, R121, R8 ;  /* 0x000000790a087223 */ /* 0x000fc40000000008 */
[C---:B------:R-:W-:Y:S02]  /*1a9e0*/  FFMA R98, R120.reuse, R98, R97 ;  /* 0x0000006278627223 */ /* 0x040fe40000000061 */
[C---:B-1----:R-:W-:Y:S02]  /*1a9f0*/  FFMA R4, R120.reuse, R4, R69 ;  /* 0x0000000478047223 */ /* 0x042fe40000000045 */
[----:B--2---:R-:W-:Y:S02]  /*1aa00*/  FFMA R16, R120, R16, R27 ;  /* 0x0000001078107223 */ /* 0x004fe4000000001b */
[----:B------:R-:W-:Y:S02]  /*1aa10*/  FFMA R128, R128, R139, R59 ;  /* 0x0000008b80807223 */ /* 0x000fe4000000003b */
[C---:B------:R-:W-:Y:S02]  /*1aa20*/  FFMA R5, R121.reuse, R5, R4 ;  /* 0x0000000579057223 */ /* 0x040fe40000000004 */
[----:B------:R-:W-:-:S02]  /*1aa30*/  FFMA R17, R121, R17, R16 ;  /* 0x0000001179117223 */ /* 0x000fc40000000010 */
[C---:B---3--:R-:W-:Y:S02]  /*1aa40*/  FFMA R32, R120.reuse, R32, R73 ;  /* 0x0000002078207223 */ /* 0x048fe40000000049 */
[----:B----4-:R-:W-:Y:S02]  /*1aa50*/  FFMA R28, R120, R36, R28 ;  /* 0x00000024781c7223 */ /* 0x010fe4000000001c */
[----:B------:R-:W-:Y:S02]  /*1aa60*/  FFMA R22, R99, R121, R98 ;  /* 0x0000007963167223 */ /* 0x000fe40000000062 */
[----:B------:R-:W-:Y:S01]  /*1aa70*/  FFMA R59, R11, R122, R8 ;  /* 0x0000007a0b3b7223 */ /* 0x000fe20000000008 */
[----:B------:R-:W-:Y:S01]  /*1aa80*/  LDS.128 R96, [0x82c0] ;  /* 0x0082c000ff607984 */ /* 0x000fe20000000c00 */
[----:B------:R-:W-:Y:S01]  /*1aa90*/  MOV R82, R140 ;  /* 0x0000008c00527202 */ /* 0x000fe20000000f00 */
[C---:B------:R-:W-:Y:S02]  /*1aaa0*/  FFMA R6, R122.reuse, R6, R5 ;  /* 0x000000067a067223 */ /* 0x040fe40000000005 */
[----:B------:R-:W1:Y:S01]  /*1aab0*/  LDS.128 R8, [0x6480] ;  /* 0x00648000ff087984 */ /* 0x000e620000000c00 */
[----:B------:R-:W-:-:S02]  /*1aac0*/  FFMA R18, R122, R18, R17 ;  /* 0x000000127a127223 */ /* 0x000fc40000000011 */
[C---:B------:R-:W-:Y:S01]  /*1aad0*/  FFMA R33, R121.reuse, R33, R32 ;  /* 0x0000002179217223 */ /* 0x040fe20000000020 */
[----:B------:R-:W2:Y:S01]  /*1aae0*/  LDS.128 R140, [0x6660] ;  /* 0x00666000ff8c7984 */ /* 0x000ea20000000c00 */
[----:B------:R-:W-:Y:S02]  /*1aaf0*/  FFMA R37, R121, R37, R28 ;  /* 0x0000002579257223 */ /* 0x000fe4000000001c */
[----:B------:R-:W-:Y:S02]  /*1ab00*/  FFMA R86, R120, R86, R85 ;  /* 0x0000005678567223 */ /* 0x000fe40000000055 */
[C---:B------:R-:W-:Y:S02]  /*1ab10*/  FFMA R34, R122.reuse, R34, R33 ;  /* 0x000000227a227223 */ /* 0x040fe40000000021 */
[----:B------:R-:W-:Y:S02]  /*1ab20*/  FFMA R38, R122, R38, R37 ;  /* 0x000000267a267223 */ /* 0x000fe40000000025 */
[----:B-----5:R-:W-:-:S02]  /*1ab30*/  FFMA R30, R100, R121, R30 ;  /* 0x00000079641e7223 */ /* 0x020fc4000000001e */
[----:B------:R-:W-:Y:S02]  /*1ab40*/  FFMA R31, R104, R121, R31 ;  /* 0x00000079681f7223 */ /* 0x000fe4000000001f */
[C---:B------:R-:W-:Y:S02]  /*1ab50*/  FFMA R27, R123.reuse, R7, R6 ;  /* 0x000000077b1b7223 */ /* 0x040fe40000000006 */
[----:B------:R-:W-:Y:S01]  /*1ab60*/  FFMA R69, R123, R19, R18 ;  /* 0x000000137b457223 */ /* 0x000fe20000000012 */
[----:B------:R-:W-:Y:S01]  /*1ab70*/  LDS.128 R4, [0x80e0] ;  /* 0x0080e000ff047984 */ /* 0x000fe20000000c00 */
[----:B------:R-:W-:-:S03]  /*1ab80*/  FFMA R55, R87, R121, R86 ;  /* 0x0000007957377223 */ /* 0x000fc60000000056 */
[----:B------:R-:W-:Y:S01]  /*1ab90*/  LDS.128 R16, [0x6a30] ;  /* 0x006a3000ff107984 */ /* 0x000fe20000000c00 */
[C---:B------:R-:W-:Y:S02]  /*1aba0*/  FFMA R30, R122.reuse, R101, R30 ;  /* 0x000000657a1e7223 */ /* 0x040fe4000000001e */
[----:B------:R-:W-:Y:S01]  /*1abb0*/  FFMA R31, R122, R105, R31 ;  /* 0x000000697a1f7223 */ /* 0x000fe2000000001f */
[----:B------:R-:W3:Y:S01]  /*1abc0*/  LDS.128 R84, [0x73a0] ;  /* 0x0073a000ff547984 */ /* 0x000ee20000000c00 */
[C---:B------:R-:W-:Y:S02]  /*1abd0*/  FFMA R73, R123.reuse, R35, R34 ;  /* 0x000000237b497223 */ /* 0x040fe40000000022 */
[----:B------:R-:W-:Y:S01]  /*1abe0*/  FFMA R74, R123, R39, R38 ;  /* 0x000000277b4a7223 */ /* 0x000fe20000000026 */
[----:B------:R-:W4:Y:S01]  /*1abf0*/  LDS.128 R32, [0x7950] ;  /* 0x00795000ff207984 */ /* 0x000f220000000c00 */
[----:B------:R-:W-:-:S03]  /*1ac00*/  FFMA R116, R116, R138, R71 ;  /* 0x0000008a74747223 */ /* 0x000fc60000000047 */
[----:B------:R-:W5:Y:S01]  /*1ac10*/  LDS.128 R36, [0x8870] ;  /* 0x00887000ff247984 */ /* 0x000f620000000c00 */
[----:B------:R-:W-:-:S03]  /*1ac20*/  FFMA R48, R120, R48, R29 ;  /* 0x0000003078307223 */ /* 0x000fc6000000001d */
[----:B------:R-:W3:Y:S01]  /*1ac30*/  LDS.64 R70, [R2.X4+0x240] ;  /* 0x0002400002467984 */ /* 0x000ee20000004a00 */
[C---:B------:R-:W-:Y:S02]  /*1ac40*/  FFMA R102, R123.reuse, R102, R30 ;  /* 0x000000667b667223 */ /* 0x040fe4000000001e */
[----:B------:R-:W-:Y:S02]  /*1ac50*/  FFMA R106, R123, R106, R31 ;  /* 0x0000006a7b6a7223 */ /* 0x000fe4000000001f */
[----:B------:R-:W3:Y:S01]  /*1ac60*/  LDS.128 R28, [0x6fe0] ;  /* 0x006fe000ff1c7984 */ /* 0x000ee20000000c00 */
[----:B------:R-:W-:Y:S02]  /*1ac70*/  FFMA R108, R108, R138, R47 ;  /* 0x0000008a6c6c7223 */ /* 0x000fe4000000002f */
[----:B0-----:R-:W-:Y:S02]  /*1ac80*/  FFMA R63, R132, R139, R63 ;  /* 0x0000008b843f7223 */ /* 0x001fe4000000003f */
[----:B------:R-:W-:-:S02]  /*1ac90*/  FFMA R49, R121, R49, R48 ;  /* 0x0000003179317223 */ /* 0x000fc40000000030 */
[C---:B------:R-:W-:Y:S02]  /*1aca0*/  FFMA R109, R139.reuse, R109, R108 ;  /* 0x0000006d8b6d7223 */ /* 0x040fe4000000006c */
[----:B------:R-:W-:Y:S02]  /*1acb0*/  FFMA R117, R139, R117, R116 ;  /* 0x000000758b757223 */ /* 0x000fe40000000074 */
[C---:B------:R-:W-:Y:S02]  /*1acc0*/  FFMA R133, R120.reuse, R133, R63 ;  /* 0x0000008578857223 */ /* 0x040fe4000000003f */
[----:B------:R-:W-:Y:S02]  /*1acd0*/  FFMA R47, R67, R121, R66 ;  /* 0x00000079432f7223 */ /* 0x000fe40000000042 */
[C---:B------:R-:W-:Y:S02]  /*1ace0*/  FFMA R124, R120.reuse, R125, R124 ;  /* 0x0000007d787c7223 */ /* 0x040fe4000000007c */
[----:B------:R-:W-:-:S02]  /*1acf0*/  FFMA R128, R120, R129, R128 ;  /* 0x0000008178807223 */ /* 0x000fc40000000080 */
[----:B------:R-:W-:Y:S02]  /*1ad00*/  FFMA R50, R122, R50, R49 ;  /* 0x000000327a327223 */ /* 0x000fe40000000031 */
[----:B------:R-:W-:Y:S02]  /*1ad10*/  FFMA R113, R139, R113, R112 ;  /* 0x000000718b717223 */ /* 0x000fe40000000070 */
[C---:B------:R-:W-:Y:S01]  /*1ad20*/  FFMA R110, R120.reuse, R110, R109 ;  /* 0x0000006e786e7223 */ /* 0x040fe2000000006d */
[----:B------:R-:W-:Y:S01]  /*1ad30*/  LDS.128 R136, [0x8690] ;  /* 0x00869000ff887984 */ /* 0x000fe20000000c00 */
[----:B------:R-:W-:Y:S02]  /*1ad40*/  FFMA R64, R120, R118, R117 ;  /* 0x0000007678407223 */ /* 0x000fe40000000075 */
[-C--:B------:R-:W-:Y:S02]  /*1ad50*/  FFMA R66, R134, R121.reuse, R133 ;  /* 0x0000007986427223 */ /* 0x080fe40000000085 */
[----:B-1----:R-:W-:-:S02]  /*1ad60*/  FFMA R8, R8, R121, R13 ;  /* 0x0000007908087223 */ /* 0x002fc4000000000d */
[-C--:B------:R-:W-:Y:S02]  /*1ad70*/  FFMA R21, R96, R121.reuse, R21 ;  /* 0x0000007960157223 */ /* 0x080fe40000000015 */
[----:B--2---:R-:W-:Y:S02]  /*1ad80*/  FFMA R140, R120, R140, R3 ;  /* 0x0000008c788c7223 */ /* 0x004fe40000000003 */
[-C--:B------:R-:W-:Y:S02]  /*1ad90*/  FFMA R3, R126, R121.reuse, R124 ;  /* 0x000000797e037223 */ /* 0x080fe4000000007c */
[-C--:B------:R-:W-:Y:S02]  /*1ada0*/  FFMA R128, R130, R121.reuse, R128 ;  /* 0x0000007982807223 */ /* 0x080fe40000000080 */
[----:B------:R-:W-:Y:S02]  /*1adb0*/  FFMA R114, R120, R114, R113 ;  /* 0x0000007278727223 */ /* 0x000fe40000000071 */
[----:B------:R-:W-:-:S02]  /*1adc0*/  FFMA R14, R111, R121, R110 ;  /* 0x000000796f0e7223 */ /* 0x000fc4000000006e */
[----:B------:R-:W-:Y:S02]  /*1add0*/  FFMA R64, R119, R121, R64 ;  /* 0x0000007977407223 */ /* 0x000fe40000000040 */
[-C--:B------:R-:W-:Y:S02]  /*1ade0*/  FFMA R66, R135, R122.reuse, R66 ;  /* 0x0000007a87427223 */ /* 0x080fe40000000042 */
[C---:B------:R-:W-:Y:S01]  /*1adf0*/  FFMA R8, R122.reuse, R9, R8 ;  /* 0x000000097a087223 */ /* 0x040fe20000000008 */
[----:B------:R-:W-:Y:S01]  /*1ae00*/  LDS.128 R132, [0x7770] ;  /* 0x00777000ff847984 */ /* 0x000fe20000000c00 */
[----:B------:R-:W-:Y:S02]  /*1ae10*/  FFMA R13, R123, R51, R50 ;  /* 0x000000337b0d7223 */ /* 0x000fe40000000032 */
[----:B------:R-:W-:Y:S01]  /*1ae20*/  FFMA R21, R122, R97, R21 ;  /* 0x000000617a157223 */ /* 0x000fe20000000015 */
[----:B------:R-:W0:Y:S01]  /*1ae30*/  LDS.128 R48, [0x60c0] ;  /* 0x0060c000ff307984 */ /* 0x000e220000000c00 */
[----:B------:R-:W-:-:S02]  /*1ae40*/  FFMA R3, R127, R122, R3 ;  /* 0x0000007a7f037223 */ /* 0x000fc40000000003 */
[----:B------:R-:W-:Y:S01]  /*1ae50*/  FFMA R15, R115, R121, R114 ;  /* 0x00000079730f7223 */ /* 0x000fe20000000072 */
[----:B------:R-:W1:Y:S01]  /*1ae60*/  LDS.128 R124, [0x7f00] ;  /* 0x007f0000ff7c7984 */ /* 0x000e620000000c00 */
[----:B------:R-:W-:Y:S02]  /*1ae70*/  FFMA R141, R121, R141, R140 ;  /* 0x0000008d798d7223 */ /* 0x000fe4000000008c */
[----:B------:R-:W-:Y:S02]  /*1ae80*/  FFMA R63, R131, R122, R128 ;  /* 0x0000007a833f7223 */ /* 0x000fe40000000080 */
[----:B---3--:R-:W-:Y:S01]  /*1ae90*/  FFMA R20, R84, R121, R20 ;  /* 0x0000007954147223 */ /* 0x008fe20000000014 */
[----:B------:R-:W2:Y:S01]  /*1aea0*/  LDS.128 R128, [0x6850] ;  /* 0x00685000ff807984 */ /* 0x000ea20000000c00 */
[C---:B------:R-:W-:Y:S02]  /*1aeb0*/  FFMA R10, R123.reuse, R10, R8 ;  /* 0x0000000a7b0a7223 */ /* 0x040fe40000000008 */
[----:B------:R-:W-:Y:S01]  /*1aec0*/  FFMA R98, R123, R98, R21 ;  /* 0x000000627b627223 */ /* 0x000fe20000000015 */
[----:B------:R-:W-:Y:S01]  /*1aed0*/  MOV R120, R82 ;  /* 0x0000005200787202 */ /* 0x000fe20000000f00 */
[-C--:B------:R-:W-:Y:S01]  /*1aee0*/  FFMA R4, R4, R122.reuse, R14 ;  /* 0x0000007a04047223 */ /* 0x080fe2000000000e */
[----:B------:R-:W3:Y:S01]  /*1aef0*/  LDS.128 R108, [0x8a50] ;  /* 0x008a5000ff6c7984 */ /* 0x000ee20000000c00 */
[----:B------:R-:W-:-:S02]  /*1af00*/  FFMA R16, R16, R122, R64 ;  /* 0x0000007a10107223 */ /* 0x000fc40000000040 */
[----:B------:R-:W-:Y:S01]  /*1af10*/  FFMA R142, R122, R142, R141 ;  /* 0x0000008e7a8e7223 */ /* 0x000fe2000000008d */
[----:B------:R-:W0:Y:S01]  /*1af20*/  LDS.128 R112, [0x62a0] ;  /* 0x0062a000ff707984 */ /* 0x000e220000000c00 */
[C---:B------:R-:W-:Y:S02]  /*1af30*/  FFMA R5, R123.reuse, R5, R4 ;  /* 0x000000057b057223 */ /* 0x040fe40000000004 */
[-C--:B----4-:R-:W-:Y:S01]  /*1af40*/  FFMA R32, R32, R122.reuse, R15 ;  /* 0x0000007a20207223 */ /* 0x090fe2000000000f */
[----:B------:R-:W-:Y:S01]  /*1af50*/  LDS.128 R116, [0x71c0] ;  /* 0x0071c000ff747984 */ /* 0x000fe20000000c00 */
[----:B-----5:R-:W-:Y:S02]  /*1af60*/  FFMA R22, R36, R122, R22 ;  /* 0x0000007a24167223 */ /* 0x020fe40000000016 */
[----:B------:R-:W-:Y:S02]  /*1af70*/  FFMA R17, R123, R17, R16 ;  /* 0x000000117b117223 */ /* 0x000fe40000000010 */
[----:B------:R-:W-:-:S02]  /*1af80*/  FFMA R20, R122, R85, R20 ;  /* 0x000000557a147223 */ /* 0x000fc40000000014 */
[C---:B------:R-:W-:Y:S02]  /*1af90*/  FFMA R82, R70.reuse, R11, R10 ;  /* 0x0000000b46527223 */ /* 0x040fe4000000000a */
[----:B------:R-:W-:Y:S01]  /*1afa0*/  FFMA R15, R70, R99, R98 ;  /* 0x00000063460f7223 */ /* 0x000fe20000000062 */
[----:B------:R-:W4:Y:S01]  /*1afb0*/  LDS.128 R8, [0x7590] ;  /* 0x00759000ff087984 */ /* 0x000f220000000c00 */
[----:B------:R-:W-:-:S03]  /*1afc0*/  FFMA R37, R123, R37, R22 ;  /* 0x000000257b257223 */ /* 0x000fc60000000016 */
[----:B------:R-:W5:Y:S01]  /*1afd0*/  LDS.128 R96, [0x6e00] ;  /* 0x006e0000ff607984 */ /* 0x000f620000000c00 */
[C---:B------:R-:W-:Y:S02]  /*1afe0*/  FFMA R6, R70.reuse, R6, R5 ;  /* 0x0000000646067223 */ /* 0x040fe40000000005 */
[----:B------:R-:W-:Y:S02]  /*1aff0*/  FFMA R4, R70, R18, R17 ;  /* 0x0000001246047223 */ /* 0x000fe40000000011 */
[----:B------:R-:W-:Y:S02]  /*1b000*/  FFMA R23, R28, R123, R23 ;  /* 0x0000007b1c177223 */ /* 0x000fe40000000017 */
[C---:B------:R-:W-:Y:S02]  /*1b010*/  FFMA R67, R123.reuse, R143, R142 ;  /* 0x0000008f7b437223 */ /* 0x040fe4000000008e */
[----:B------:R-:W-:Y:S01]  /*1b020*/  FFMA R86, R123, R86, R20 ;  /* 0x000000567b567223 */ /* 0x000fe20000000014 */
[----:B------:R-:W3:Y:S01]  /*1b030*/  LDS.128 R140, [0x6670] ;  /* 0x00667000ff8c7984 */ /* 0x000ee20000000c00 */
[----:B------:R-:W-:-:S02]  /*1b040*/  FFMA R20, R70, R38, R37 ;  /* 0x0000002646147223 */ /* 0x000fc40000000025 */
[C---:B------:R-:W-:Y:S02]  /*1b050*/  FFMA R23, R70.reuse, R29, R23 ;  /* 0x0000001d46177223 */ /* 0x040fe40000000017 */
[-C--:B------:R-:W-:Y:S02]  /*1b060*/  FFMA R38, R7, R71.reuse, R6 ;  /* 0x0000004707267223 */ /* 0x080fe40000000006 */
[----:B------:R-:W-:Y:S02]  /*1b070*/  FFMA R19, R19, R71, R4 ;  /* 0x0000004713137223 */ /* 0x000fe40000000004 */
[----:B------:R-:W-:Y:S01]  /*1b080*/  FFMA R14, R70, R87, R86 ;  /* 0x00000057460e7223 */ /* 0x000fe20000000056 */
[----:B------:R-:W5:Y:S01]  /*1b090*/  LDS.128 R4, [0x7d20] ;  /* 0x007d2000ff047984 */ /* 0x000f620000000c00 */
[----:B------:R-:W-:-:S03]  /*1b0a0*/  FFMA R39, R39, R71, R20 ;  /* 0x0000004727277223 */ /* 0x000fc60000000014 */
[----:B------:R-:W5:Y:S01]  /*1b0b0*/  LDS.128 R84, [0x84b0] ;  /* 0x0084b000ff547984 */ /* 0x000f620000000c00 */
[----:B------:R-:W-:-:S03]  /*1b0c0*/  FFMA R30, R30, R71, R23 ;  /* 0x000000471e1e7223 */ /* 0x000fc60000000017 */
[----:B------:R-:W5:Y:S01]  /*1b0d0*/  LDS.128 R20, [0x8c40] ;  /* 0x008c4000ff147984 */ /* 0x000f620000000c00 */
[-C--:B0-----:R-:W-:Y:S02]  /*1b0e0*/  FFMA R48, R48, R123.reuse, R65 ;  /* 0x0000007b30307223 */ /* 0x081fe40000000041 */
[-C--:B------:R-:W-:Y:S02]  /*1b0f0*/  FFMA R63, R132, R123.reuse, R63 ;  /* 0x0000007b843f7223 */ /* 0x080fe4000000003f */
[-C--:B------:R-:W-:Y:S02]  /*1b100*/  FFMA R66, R136, R123.reuse, R66 ;  /* 0x0000007b88427223 */ /* 0x080fe40000000042 */
[----:B-1----:R-:W-:Y:S02]  /*1b110*/  FFMA R59, R124, R123, R59 ;  /* 0x0000007b7c3b7223 */ /* 0x002fe4000000003b */
[----:B------:R-:W-:Y:S02]  /*1b120*/  FFMA R48, R70, R49, R48 ;  /* 0x0000003146307223 */ /* 0x000fe40000000030 */
[----:B--2---:R-:W-:-:S02]  /*1b130*/  FFMA R3, R128, R123, R3 ;  /* 0x0000007b80037223 */ /* 0x004fc40000000003 */
[C---:B------:R-:W-:Y:S02]  /*1b140*/  FFMA R63, R70.reuse, R133, R63 ;  /* 0x00000085463f7223 */ /* 0x040fe4000000003f */
[C---:B------:R-:W-:Y:S02]  /*1b150*/  FFMA R66, R70.reuse, R137, R66 ;  /* 0x0000008946427223 */ /* 0x040fe40000000042 */
[----:B------:R-:W-:Y:S02]  /*1b160*/  FFMA R59, R70, R125, R59 ;  /* 0x0000007d463b7223 */ /* 0x000fe4000000003b */
[----:B------:R-:W-:Y:S02]  /*1b170*/  FFMA R50, R50, R71, R48 ;  /* 0x0000004732327223 */ /* 0x000fe40000000030 */
[----:B------:R-:W-:Y:S02]  /*1b180*/  FFMA R3, R70, R129, R3 ;  /* 0x0000008146037223 */ /* 0x000fe40000000003 */
[----:B------:R-:W-:-:S02]  /*1b190*/  FFMA R63, R134, R71, R63 ;  /* 0x00000047863f7223 */ /* 0x000fc4000000003f */
[----:B------:R-:W-:Y:S02]  /*1b1a0*/  FFMA R66, R138, R71, R66 ;  /* 0x000000478a427223 */ /* 0x000fe40000000042 */
[----:B---3--:R-:W-:Y:S02]  /*1b1b0*/  FFMA R43, R108, R121, R43 ;  /* 0x000000796c2b7223 */ /* 0x008fe4000000002b */
[----:B------:R-:W-:Y:S02]  /*1b1c0*/  FFMA R112, R112, R122, R47 ;  /* 0x0000007a70707223 */ /* 0x000fe4000000002f */
[C---:B----4-:R-:W-:Y:S02]  /*1b1d0*/  FFMA R8, R70.reuse, R8, R27 ;  /* 0x0000000846087223 */ /* 0x050fe4000000001b */
[----:B-----5:R-:W-:Y:S02]  /*1b1e0*/  FFMA R96, R70, R96, R73 ;  /* 0x0000006046607223 */ /* 0x020fe40000000049 */
[----:B------:R-:W-:-:S02]  /*1b1f0*/  FFMA R116, R116, R122, R55 ;  /* 0x0000007a74747223 */ /* 0x000fc40000000037 */
[----:B------:R-:W-:Y:S02]  /*1b200*/  FFMA R47, R78, R31, R30 ;  /* 0x0000001f4e2f7223 */ /* 0x000fe4000000001e */
[-C--:B------:R-:W-:Y:S01]  /*1b210*/  FFMA R55, R126, R71.reuse, R59 ;  /* 0x000000477e377223 */ /* 0x080fe2000000003b */
[----:B------:R-:W0:Y:S01]  /*1b220*/  LDS.128 R28, [0x73b0] ;  /* 0x0073b000ff1c7984 */ /* 0x000e220000000c00 */
[----:B------:R-:W-:Y:S02]  /*1b230*/  FFMA R59, R130, R71, R3 ;  /* 0x00000047823b7223 */ /* 0x000fe40000000003 */
[----:B------:R-:W-:Y:S02]  /*1b240*/  FFMA R27, R78, R135, R63 ;  /* 0x000000874e1b7223 */ /* 0x000fe4000000003f */
[----:B------:R-:W-:Y:S02]  /*1b250*/  FFMA R43, R122, R109, R43 ;  /* 0x0000006d7a2b7223 */ /* 0x000fe4000000002b */
[----:B------:R-:W-:-:S02]  /*1b260*/  FFMA R16, R70, R103, R102 ;  /* 0x0000006746107223 */ /* 0x000fc40000000066 */
[C---:B------:R-:W-:Y:S01]  /*1b270*/  FFMA R17, R70.reuse, R107, R106 ;  /* 0x0000006b46117223 */ /* 0x040fe2000000006a */
[----:B------:R-:W-:Y:S01]  /*1b280*/  LDS.128 R100, [0x7b40] ;  /* 0x007b4000ff647984 */ /* 0x000fe20000000c00 */
[----:B------:R-:W-:Y:S02]  /*1b290*/  FFMA R140, R70, R140, R67 ;  /* 0x0000008c468c7223 */ /* 0x000fe40000000043 */
[C---:B------:R-:W-:Y:S01]  /*1b2a0*/  FFMA R3, R78.reuse, R51, R50 ;  /* 0x000000334e037223 */ /* 0x040fe20000000032 */
[----:B------:R-:W-:Y:S01]  /*1b2b0*/  LDS.128 R104, [0x8a60] ;  /* 0x008a6000ff687984 */ /* 0x000fe20000000c00 */
[----:B------:R-:W-:Y:S02]  /*1b2c0*/  FFMA R63, R78, R139, R66 ;  /* 0x0000008b4e3f7223 */ /* 0x000fe40000000042 */
[C---:B------:R-:W-:Y:S01]  /*1b2d0*/  FFMA R9, R71.reuse, R9, R8 ;  /* 0x0000000947097223 */ /* 0x040fe20000000008 */
[----:B------:R-:W1:Y:S01]  /*1b2e0*/  LDS.128 R48, [0x82d0] ;  /* 0x0082d000ff307984 */ /* 0x000e620000000c00 */
[----:B------:R-:W-:-:S03]  /*1b2f0*/  FFMA R97, R71, R97, R96 ;  /* 0x0000006147617223 */ /* 0x000fc60000000060 */
[----:B------:R-:W2:Y:S01]  /*1b300*/  LDS.128 R64, [0x6c20] ;  /* 0x006c2000ff407984 */ /* 0x000ea20000000c00 */
        /* <DEDUP_REMOVED lines=12> */
[C---:B------:R-:W-:Y:S01]  /*1b3d0*/  FFMA R5, R71.reuse, R5, R4 ;  /* 0x0000000547057223 */ /* 0x040fe20000000004 */
[----:B------:R-:W-:Y:S01]  /*1b3e0*/  LDS.128 R108, [0x62b0] ;  /* 0x0062b000ff6c7984 */ /* 0x000fe20000000c00 */
[----:B------:R-:W-:Y:S02]  /*1b3f0*/  FFMA R20, R70, R20, R13 ;  /* 0x0000001446147223 */ /* 0x000fe4000000000d */
[----:B------:R-:W-:Y:S02]  /*1b400*/  FFMA R85, R71, R85, R84 ;  /* 0x0000005547557223 */ /* 0x000fe40000000054 */
[-C--:B------:R-:W-:Y:S02]  /*1b410*/  FFMA R69, R11, R79.reuse, R10 ;  /* 0x0000004f0b457223 */ /* 0x080fe4000000000a */
[----:B------:R-:W-:Y:S01]  /*1b420*/  FFMA R70, R99, R79, R98 ;  /* 0x0000004f63467223 */ /* 0x000fe20000000062 */
[----:B------:R-:W3:Y:S01]  /*1b430*/  LDS.128 R8, [0x71d0] ;  /* 0x0071d000ff087984 */ /* 0x000ee20000000c00 */
[----:B------:R-:W-:-:S03]  /*1b440*/  FFMA R6, R78, R6, R5 ;  /* 0x000000064e067223 */ /* 0x000fc60000000005 */
[----:B------:R-:W4:Y:S01]  /*1b450*/  LDS.128 R96, [0x6a40] ;  /* 0x006a4000ff607984 */ /* 0x000f220000000c00 */
[----:B------:R-:W-:Y:S02]  /*1b460*/  FFMA R86, R78, R86, R85 ;  /* 0x000000564e567223 */ /* 0x000fe40000000055 */
[-C--:B------:R-:W-:Y:S02]  /*1b470*/  FFMA R73, R7, R79.reuse, R6 ;  /* 0x0000004f07497223 */ /* 0x080fe40000000006 */
[----:B------:R-:W-:Y:S01]  /*1b480*/  FFMA R13, R87, R79, R86 ;  /* 0x0000004f570d7223 */ /* 0x000fe20000000056 */
[----:B------:R-:W5:Y:S04]  /*1b490*/  LDS.128 R4, [R2.X4+0x290] ;  /* 0x0002900002047984 */ /* 0x000f680000004c00 */
[----:B------:R-:W4:Y:S01]  /*1b4a0*/  LDS.128 R84, [0x80f0] ;  /* 0x0080f000ff547984 */ /* 0x000f220000000c00 */
[----:B------:R-:W-:-:S04]  /*1b4b0*/  FFMA R21, R71, R21, R20 ;  /* 0x0000001547157223 */ /* 0x000fc80000000014 */
[----:B------:R-:W-:Y:S02]  /*1b4c0*/  FFMA R22, R78, R22, R21 ;  /* 0x000000164e167223 */ /* 0x000fe40000000015 */
[----:B0-----:R-:W-:Y:S02]  /*1b4d0*/  FFMA R28, R28, R71, R14 ;  /* 0x000000471c1c7223 */ /* 0x001fe4000000000e */
[----:B------:R-:W-:Y:S02]  /*1b4e0*/  FFMA R14, R23, R79, R22 ;  /* 0x0000004f170e7223 */ /* 0x000fe40000000016 */
[-C--:B------:R-:W-:Y:S01]  /*1b4f0*/  FFMA R43, R35, R71.reuse, R34 ;  /* 0x00000047232b7223 */ /* 0x080fe20000000022 */
[----:B------:R-:W0:Y:S01]  /*1b500*/  LDS.128 R20, [0x60d0] ;  /* 0x0060d000ff147984 */ /* 0x000e220000000c00 */
[-C--:B-1----:R-:W-:Y:S02]  /*1b510*/  FFMA R15, R48, R71.reuse, R15 ;  /* 0x00000047300f7223 */ /* 0x082fe4000000000f */
[-C--:B--2---:R-:W-:Y:S01]  /*1b520*/  FFMA R16, R64, R71.reuse, R16 ;  /* 0x0000004740107223 */ /* 0x084fe20000000010 */
[----:B------:R-:W1:Y:S01]  /*1b530*/  LDS.128 R32, [0x6490] ;  /* 0x00649000ff207984 */ /* 0x000e620000000c00 */
[----:B------:R-:W-:-:S02]  /*1b540*/  FFMA R17, R100, R71, R17 ;  /* 0x0000004764117223 */ /* 0x000fc40000000011 */
[----:B------:R-:W-:Y:S02]  /*1b550*/  FFMA R18, R104, R71, R18 ;  /* 0x0000004768127223 */ /* 0x000fe40000000012 */
[C---:B------:R-:W-:Y:S02]  /*1b560*/  FFMA R15, R78.reuse, R49, R15 ;  /* 0x000000314e0f7223 */ /* 0x040fe4000000000f */
[C---:B------:R-:W-:Y:S02]  /*1b570*/  FFMA R16, R78.reuse, R65, R16 ;  /* 0x000000414e107223 */ /* 0x040fe40000000010 */
[C---:B------:R-:W-:Y:S02]  /*1b580*/  FFMA R17, R78.reuse, R101, R17 ;  /* 0x000000654e117223 */ /* 0x040fe40000000011 */
[----:B------:R-:W-:Y:S02]  /*1b590*/  FFMA R18, R78, R105, R18 ;  /* 0x000000694e127223 */ /* 0x000fe40000000012 */
[----:B------:R-:W-:-:S02]  /*1b5a0*/  FFMA R37, R119, R71, R118 ;  /* 0x0000004777257223 */ /* 0x000fc40000000076 */
[-C--:B------:R-:W-:Y:S01]  /*1b5b0*/  FFMA R50, R50, R79.reuse, R15 ;  /* 0x0000004f32327223 */ /* 0x080fe2000000000f */
[----:B------:R-:W-:Y:S01]  /*1b5c0*/  LDS.128 R116, [0x8880] ;  /* 0x00888000ff747984 */ /* 0x000fe20000000c00 */
[-C--:B------:R-:W-:Y:S02]  /*1b5d0*/  FFMA R15, R66, R79.reuse, R16 ;  /* 0x0000004f420f7223 */ /* 0x080fe40000000010 */
[----:B---3--:R-:W-:Y:S02]  /*1b5e0*/  FFMA R8, R78, R8, R37 ;  /* 0x000000084e087223 */ /* 0x008fe40000000025 */
[-C--:B------:R-:W-:Y:S02]  /*1b5f0*/  FFMA R102, R102, R79.reuse, R17 ;  /* 0x0000004f66667223 */ /* 0x080fe40000000011 */
[----:B------:R-:W-:Y:S02]  /*1b600*/  FFMA R106, R106, R79, R18 ;  /* 0x0000004f6a6a7223 */ /* 0x000fe40000000012 */
[----:B----4-:R-:W-:-:S02]  /*1b610*/  FFMA R96, R78, R96, R19 ;  /* 0x000000604e607223 */ /* 0x010fc40000000013 */
[----:B------:R-:W-:Y:S01]  /*1b620*/  FFMA R55, R78, R127, R55 ;  /* 0x0000007f4e377223 */ /* 0x000fe20000000037 */
[----:B------:R-:W2:Y:S01]  /*1b630*/  LDS.128 R16, [0x6860] ;  /* 0x00686000ff107984 */ /* 0x000ea20000000c00 */
[----:B------:R-:W-:-:S03]  /*1b640*/  FFMA R9, R79, R9, R8 ;  /* 0x000000094f097223 */ /* 0x000fc60000000008 */
[----:B------:R-:W3:Y:S01]  /*1b650*/  LDS.128 R124, [0x7f10] ;  /* 0x007f1000ff7c7984 */ /* 0x000ee20000000c00 */
[----:B------:R-:W-:Y:S02]  /*1b660*/  FFMA R36, R115, R71, R36 ;  /* 0x0000004773247223 */ /* 0x000fe40000000024 */
[----:B------:R-:W-:Y:S01]  /*1b670*/  FFMA R59, R78, R131, R59 ;  /* 0x000000834e3b7223 */ /* 0x000fe2000000003b */
[----:B------:R-:W4:Y:S01]  /*1b680*/  LDS.128 R112, [0x7960] ;  /* 0x00796000ff707984 */ /* 0x000f220000000c00 */
[----:B-----5:R-:W-:Y:S02]  /*1b690*/  FFMA R64, R4, R10, R9 ;  /* 0x0000000a04407223 */ /* 0x020fe40000000009 */
[----:B------:R-:W-:Y:S01]  /*1b6a0*/  FFMA R84, R78, R84, R38 ;  /* 0x000000544e547223 */ /* 0x000fe20000000026 */
[----:B------:R-:W5:Y:S01]  /*1b6b0*/  LDS.128 R128, [0x86a0] ;  /* 0x0086a000ff807984 */ /* 0x000f620000000c00 */
[----:B------:R-:W-:-:S03]  /*1b6c0*/  FFMA R10, R4, R51, R50 ;  /* 0x00000033040a7223 */ /* 0x000fc60000000032 */
[----:B------:R-:W4:Y:S01]  /*1b6d0*/  LDS.128 R48, [0x84c0] ;  /* 0x0084c000ff307984 */ /* 0x000f220000000c00 */
[----:B------:R-:W-:-:S04]  /*1b6e0*/  FFMA R85, R79, R85, R84 ;  /* 0x000000554f557223 */ /* 0x000fc80000000054 */
[----:B------:R-:W-:-:S04]  /*1b6f0*/  FFMA R74, R4, R86, R85 ;  /* 0x00000056044a7223 */ /* 0x000fc80000000055 */
[----:B------:R-:W-:Y:S02]  /*1b700*/  FFMA R74, R87, R5, R74 ;  /* 0x00000005574a7223 */ /* 0x000fe4000000004a */
[----:B------:R-:W4:Y:S01]  /*1b710*/  LDS.128 R84, [0x7d30] ;  /* 0x007d3000ff547984 */ /* 0x000f220000000c00 */
[----:B0-----:R-:W-:Y:S02]  /*1b720*/  FFMA R20, R20, R79, R3 ;  /* 0x0000004f14147223 */ /* 0x001fe40000000003 */
[----:B-1----:R-:W-:Y:S02]  /*1b730*/  FFMA R32, R32, R71, R82 ;  /* 0x0000004720207223 */ /* 0x002fe40000000052 */
[----:B------:R-:W-:Y:S02]  /*1b740*/  FFMA R28, R78, R29, R28 ;  /* 0x0000001d4e1c7223 */ /* 0x000fe4000000001c */
[----:B------:R-:W-:Y:S02]  /*1b750*/  FFMA R20, R4, R21, R20 ;  /* 0x0000001504147223 */ /* 0x000fe40000000014 */
[----:B------:R-:W-:-:S02]  /*1b760*/  FFMA R32, R78, R33, R32 ;  /* 0x000000214e207223 */ /* 0x000fc40000000020 */
[----:B------:R-:W-:Y:S02]  /*1b770*/  FFMA R30, R30, R79, R28 ;  /* 0x0000004f1e1e7223 */ /* 0x000fe4000000001c */
[----:B------:R-:W-:Y:S02]  /*1b780*/  FFMA R20, R22, R5, R20 ;  /* 0x0000000516147223 */ /* 0x000fe40000000014 */
[----:B------:R-:W-:Y:S02]  /*1b790*/  FFMA R34, R34, R79, R32 ;  /* 0x0000004f22227223 */ /* 0x000fe40000000020 */
[----:B------:R-:W-:Y:S02]  /*1b7a0*/  FFMA R36, R78, R108, R36 ;  /* 0x0000006c4e247223 */ /* 0x000fe40000000024 */
[----:B------:R-:W-:Y:S02]  /*1b7b0*/  FFMA R9, R4, R31, R30 ;  /* 0x0000001f04097223 */ /* 0x000fe4000000001e */
[----:B------:R-:W0:Y:S01]  /*1b7c0*/  LDS.128 R28, [0x75a0] ;  /* 0x0075a000ff1c7984 */ /* 0x000e220000000c00 */
[----:B--2---:R-:W-:-:S02]  /*1b7d0*/  FFMA R16, R16, R79, R59 ;  /* 0x0000004f10107223 */ /* 0x004fc4000000003b */
[----:B---3--:R-:W-:Y:S02]  /*1b7e0*/  FFMA R124, R124, R79, R55 ;  /* 0x0000004f7c7c7223 */ /* 0x008fe40000000037 */
[----:B------:R-:W-:Y:S02]  /*1b7f0*/  FFMA R55, R23, R6, R20 ;  /* 0x0000000617377223 */ /* 0x000fe40000000014 */
[----:B------:R-:W-:Y:S01]  /*1b800*/  FFMA R109, R79, R109, R36 ;  /* 0x0000006d4f6d7223 */ /* 0x000fe20000000024 */
[----:B------:R-:W1:Y:S01]  /*1b810*/  LDS.128 R20, [0x8c50] ;  /* 0x008c5000ff147984 */ /* 0x000e620000000c00 */
[----:B------:R-:W-:Y:S02]  /*1b820*/  FFMA R116, R78, R116, R39 ;  /* 0x000000744e747223 */ /* 0x000fe40000000027 */
[----:B------:R-:W-:Y:S01]  /*1b830*/  FFMA R8, R4, R35, R34 ;  /* 0x0000002304087223 */ /* 0x000fe20000000022 */
[----:B------:R-:W2:Y:S01]  /*1b840*/  LDS.128 R36, [0x7780] ;  /* 0x00778000ff247984 */ /* 0x000ea20000000c00 */
[----:B------:R-:W-:-:S02]  /*1b850*/  FFMA R141, R71, R141, R140 ;  /* 0x0000008d478d7223 */ /* 0x000fc4000000008c */
[----:B------:R-:W-:Y:S01]  /*1b860*/  FFMA R16, R4, R17, R16 ;  /* 0x0000001104107223 */ /* 0x000fe20000000010 */
[----:B------:R-:W3:Y:S01]  /*1b870*/  LDS.128 R32, [0x6680] ;  /* 0x00668000ff207984 */ /* 0x000ee20000000c00 */
[----:B------:R-:W-:Y:S02]  /*1b880*/  FFMA R97, R79, R97, R96 ;  /* 0x000000614f617223 */ /* 0x000fe40000000060 */
[C---:B------:R-:W-:Y:S02]  /*1b890*/  FFMA R142, R78.reuse, R142, R141 ;  /* 0x0000008e4e8e7223 */ /* 0x040fe4000000008d */
[----:B----4-:R-:W-:Y:S02]  /*1b8a0*/  FFMA R112, R78, R112, R43 ;  /* 0x000000704e707223 */ /* 0x010fe4000000002b */
[----:B------:R-:W-:Y:S02]  /*1b8b0*/  FFMA R15, R4, R67, R15 ;  /* 0x00000043040f7223 */ /* 0x000fe4000000000f */
[----:B------:R-:W-:-:S02]  /*1b8c0*/  FFMA R11, R11, R5, R64 ;  /* 0x000000050b0b7223 */ /* 0x000fc40000000040 */
[----:B-----5:R-:W-:Y:S01]  /*1b8d0*/  FFMA R63, R128, R79, R63 ;  /* 0x0000004f803f7223 */ /* 0x020fe2000000003f */
[----:B------:R-:W4:Y:S01]  /*1b8e0*/  LDS.128 R64, [0x6e10] ;  /* 0x006e1000ff407984 */ /* 0x000f220000000c00 */
[----:B------:R-:W-:Y:S02]  /*1b8f0*/  FFMA R16, R18, R5, R16 ;  /* 0x0000000512107223 */ /* 0x000fe40000000010 */
[C---:B------:R-:W-:Y:S02]  /*1b900*/  FFMA R78, R4.reuse, R98, R97 ;  /* 0x00000062044e7223 */ /* 0x040fe40000000061 */
[C---:B------:R-:W-:Y:S01]  /*1b910*/  FFMA R48, R4.reuse, R48, R13 ;  /* 0x0000003004307223 */ /* 0x040fe2000000000d */
[----:B------:R-:W-:Y:S01]  /*1b920*/  MOV R132, R120 ;  /* 0x0000007800847202 */ /* 0x000fe20000000f00 */
[C---:B------:R-:W-:Y:S01]  /*1b930*/  FFMA R129, R4.reuse, R129, R63 ;  /* 0x0000008104817223 */ /* 0x040fe2000000003f */
[----:B------:R-:W5:Y:S01]  /*1b940*/  LDS.128 R120, [0x6ff0] ;  /* 0x006ff000ff787984 */ /* 0x000f620000000c00 */
[----:B------:R-:W-:-:S02]  /*1b950*/  FFMA R43, R4, R103, R102 ;  /* 0x00000067042b7223 */ /* 0x000fc40000000066 */
[----:B------:R-:W-:Y:S01]  /*1b960*/  FFMA R78, R99, R5, R78 ;  /* 0x00000005634e7223 */ /* 0x000fe2000000004e */
[----:B------:R-:W-:Y:S01]  /*1b970*/  LDS.128 R100, [0x73c0] ;  /* 0x0073c000ff647984 */ /* 0x000fe20000000c00 */
[----:B------:R-:W-:Y:S02]  /*1b980*/  FFMA R63, R19, R6, R16 ;  /* 0x00000006133f7223 */ /* 0x000fe40000000010 */
[----:B------:R-:W-:Y:S01]  /*1b990*/  FFMA R49, R5, R49, R48 ;  /* 0x0000003105317223 */ /* 0x000fe20000000030 */
[----:B------:R-:W5:Y:S04]  /*1b9a0*/  LDS.128 R96, [0x64a0] ;  /* 0x0064a000ff607984 */ /* 0x000f680000000c00 */
[----:B------:R-:W5:Y:S01]  /*1b9b0*/  LDS.128 R16, [0x82e0] ;  /* 0x0082e000ff107984 */ /* 0x000f620000000c00 */
[----:B------:R-:W-:-:S02]  /*1b9c0*/  FFMA R50, R6, R50, R49 ;  /* 0x0000003206327223 */ /* 0x000fc40000000031 */
[C---:B------:R-:W-:Y:S02]  /*1b9d0*/  FFMA R84, R4.reuse, R84, R73 ;  /* 0x0000005404547223 */ /* 0x040fe40000000049 */
[----:B------:R-:W-:Y:S02]  /*1b9e0*/  FFMA R73, R7, R51, R50 ;  /* 0x0000003307497223 */ /* 0x000fe40000000032 */
[----:B------:R-:W5:Y:S01]  /*1b9f0*/  LDS.128 R48, [0x71e0] ;  /* 0x0071e000ff307984 */ /* 0x000f620000000c00 */
[----:B------:R-:W-:Y:S01]  /*1ba00*/  MOV R136, R75 ;  /* 0x0000004b00887202 */ /* 0x000fe20000000f00 */
[----:B------:R-:W-:Y:S02]  /*1ba10*/  FFMA R75, R143, R79, R142 ;  /* 0x0000004f8f4b7223 */ /* 0x000fe4000000008e */
[C---:B0-----:R-:W-:Y:S02]  /*1ba20*/  FFMA R28, R4.reuse, R28, R69 ;  /* 0x0000001c041c7223 */ /* 0x041fe40000000045 */
[----:B-1----:R-:W-:-:S02]  /*1ba30*/  FFMA R14, R4, R20, R14 ;  /* 0x00000014040e7223 */ /* 0x002fc4000000000e */
[----:B--2---:R-:W-:Y:S02]  /*1ba40*/  FFMA R36, R36, R79, R27 ;  /* 0x0000004f24247223 */ /* 0x004fe4000000001b */
[C---:B---3--:R-:W-:Y:S02]  /*1ba50*/  FFMA R32, R4.reuse, R32, R75 ;  /* 0x0000002004207223 */ /* 0x048fe4000000004b */
[C---:B------:R-:W-:Y:S02]  /*1ba60*/  FFMA R29, R5.reuse, R29, R28 ;  /* 0x0000001d051d7223 */ /* 0x040fe4000000001c */
[C---:B------:R-:W-:Y:S02]  /*1ba70*/  FFMA R21, R5.reuse, R21, R14 ;  /* 0x0000001505157223 */ /* 0x040fe4000000000e */
[----:B------:R-:W-:Y:S02]  /*1ba80*/  FFMA R36, R4, R37, R36 ;  /* 0x0000002504247223 */ /* 0x000fe40000000024 */
[----:B------:R-:W-:-:S02]  /*1ba90*/  FFMA R33, R5, R33, R32 ;  /* 0x0000002105217223 */ /* 0x000fc40000000020 */
[----:B------:R-:W-:Y:S02]  /*1baa0*/  FFMA R30, R6, R30, R29 ;  /* 0x0000001e061e7223 */ /* 0x000fe4000000001d */
[----:B----4-:R-:W-:Y:S02]  /*1bab0*/  FFMA R64, R4, R64, R70 ;  /* 0x0000004004407223 */ /* 0x010fe40000000046 */
[C---:B------:R-:W-:Y:S02]  /*1bac0*/  FFMA R117, R79.reuse, R117, R116 ;  /* 0x000000754f757223 */ /* 0x040fe40000000074 */
[----:B------:R-:W-:Y:S02]  /*1bad0*/  FFMA R22, R6, R22, R21 ;  /* 0x0000001606167223 */ /* 0x000fe40000000015 */
[----:B------:R-:W-:Y:S02]  /*1bae0*/  FFMA R113, R79, R113, R112 ;  /* 0x000000714f717223 */ /* 0x000fe40000000070 */
[----:B-----5:R-:W-:-:S02]  /*1baf0*/  FFMA R120, R120, R79, R47 ;  /* 0x0000004f78787223 */ /* 0x020fc4000000002f */
[----:B------:R-:W-:Y:S02]  /*1bb00*/  FFMA R36, R38, R5, R36 ;  /* 0x0000000526247223 */ /* 0x000fe40000000024 */
[----:B------:R-:W-:Y:S02]  /*1bb10*/  FFMA R34, R6, R34, R33 ;  /* 0x0000002206227223 */ /* 0x000fe40000000021 */
[----:B------:R-:W-:Y:S02]  /*1bb20*/  FFMA R85, R5, R85, R84 ;  /* 0x0000005505557223 */ /* 0x000fe40000000054 */
[----:B------:R-:W-:Y:S02]  /*1bb30*/  FFMA R70, R7, R31, R30 ;  /* 0x0000001f07467223 */ /* 0x000fe4000000001e */
[----:B------:R-:W-:Y:S01]  /*1bb40*/  FFMA R65, R5, R65, R64 ;  /* 0x0000004105417223 */ /* 0x000fe20000000040 */
[----:B------:R-:W0:Y:S01]  /*1bb50*/  LDS.128 R28, [0x8100] ;  /* 0x00810000ff1c7984 */ /* 0x000e220000000c00 */
[----:B------:R-:W-:-:S02]  /*1bb60*/  FFMA R8, R96, R5, R8 ;  /* 0x0000000560087223 */ /* 0x000fc40000000008 */
[-C--:B------:R-:W-:Y:S02]  /*1bb70*/  FFMA R9, R100, R5.reuse, R9 ;  /* 0x0000000564097223 */ /* 0x080fe40000000009 */
[----:B------:R-:W-:Y:S02]  /*1bb80*/  FFMA R10, R16, R5, R10 ;  /* 0x00000005100a7223 */ /* 0x000fe4000000000a */
        /* <DEDUP_REMOVED lines=8> */
[----:B------:R-:W-:Y:S02]  /*1bc10*/  FFMA R79, R7, R23, R22 ;  /* 0x00000017074f7223 */ /* 0x000fe40000000016 */
[----:B------:R-:W-:Y:S01]  /*1bc20*/  FFMA R75, R39, R6, R36 ;  /* 0x00000006274b7223 */ /* 0x000fe20000000024 */
[----:B------:R-:W1:Y:S01]  /*1bc30*/  LDS.128 R20, [0x60e0] ;  /* 0x0060e000ff147984 */ /* 0x000e620000000c00 */
[----:B------:R-:W-:-:S02]  /*1bc40*/  FFMA R13, R7, R35, R34 ;  /* 0x00000023070d7223 */ /* 0x000fc40000000022 */
[C---:B------:R-:W-:Y:S01]  /*1bc50*/  FFMA R4, R6.reuse, R66, R65 ;  /* 0x0000004206047223 */ /* 0x040fe20000000041 */
[----:B------:R-:W2:Y:S01]  /*1bc60*/  LDS.128 R32, [0x6c30] ;  /* 0x006c3000ff207984 */ /* 0x000ea20000000c00 */
[C---:B------:R-:W-:Y:S02]  /*1bc70*/  FFMA R8, R6.reuse, R97, R8 ;  /* 0x0000006106087223 */ /* 0x040fe40000000008 */
[C---:B------:R-:W-:Y:S01]  /*1bc80*/  FFMA R9, R6.reuse, R101, R9 ;  /* 0x0000006506097223 */ /* 0x040fe20000000009 */
[----:B------:R-:W3:Y:S01]  /*1bc90*/  LDS.128 R36, [0x7b50] ;  /* 0x007b5000ff247984 */ /* 0x000ee20000000c00 */
[----:B------:R-:W-:Y:S02]  /*1bca0*/  FFMA R10, R6, R17, R10 ;  /* 0x00000011060a7223 */ /* 0x000fe4000000000a */
[-C--:B------:R-:W-:Y:S02]  /*1bcb0*/  FFMA R47, R119, R5.reuse, R118 ;  /* 0x00000005772f7223 */ /* 0x080fe40000000076 */
[-C--:B------:R-:W-:Y:S01]  /*1bcc0*/  FFMA R71, R111, R5.reuse, R110 ;  /* 0x000000056f477223 */ /* 0x080fe2000000006e */
[----:B------:R-:W4:Y:S01]  /*1bcd0*/  LDS.128 R116, [R2.X4+0x2a0] ;  /* 0x0002a00002747984 */ /* 0x000f220000004c00 */
[----:B------:R-:W-:-:S02]  /*1bce0*/  FFMA R82, R115, R5, R82 ;  /* 0x0000000573527223 */ /* 0x000fc40000000052 */
[C---:B------:R-:W-:Y:S01]  /*1bcf0*/  FFMA R4, R7.reuse, R67, R4 ;  /* 0x0000004307047223 */ /* 0x040fe20000000004 */
[----:B------:R-:W5:Y:S01]  /*1bd00*/  LDS.128 R108, [0x62c0] ;  /* 0x0062c000ff6c7984 */ /* 0x000f620000000c00 */
[C---:B------:R-:W-:Y:S02]  /*1bd10*/  FFMA R14, R7.reuse, R87, R86 ;  /* 0x00000057070e7223 */ /* 0x040fe40000000056 */
[----:B------:R-:W-:Y:S01]  /*1bd20*/  FFMA R120, R122, R5, R120 ;  /* 0x000000057a787223 */ /* 0x000fe20000000078 */
[----:B------:R-:W5:Y:S01]  /*1bd30*/  LDS.128 R64, [0x6a50] ;  /* 0x006a5000ff407984 */ /* 0x000f620000000c00 */
[C---:B------:R-:W-:Y:S02]  /*1bd40*/  FFMA R98, R7.reuse, R98, R8 ;  /* 0x0000006207627223 */ /* 0x040fe40000000008 */
[C---:B------:R-:W-:Y:S01]  /*1bd50*/  FFMA R102, R7.reuse, R102, R9 ;  /* 0x0000006607667223 */ /* 0x040fe20000000009 */
[----:B------:R-:W5:Y:S01]  /*1bd60*/  LDS.128 R84, [0x7970] ;  /* 0x00797000ff547984 */ /* 0x000f620000000c00 */
[----:B------:R-:W-:-:S02]  /*1bd70*/  FFMA R18, R7, R18, R10 ;  /* 0x0000001207127223 */ /* 0x000fc4000000000a */
        /* <DEDUP_REMOVED lines=8> */
[----:B0-----:R-:W-:Y:S02]  /*1be00*/  FFMA R28, R28, R6, R74 ;  /* 0x000000061c1c7223 */ /* 0x001fe4000000004a */
[----:B-1----:R-:W-:Y:S02]  /*1be10*/  FFMA R20, R20, R7, R55 ;  /* 0x0000000714147223 */ /* 0x002fe40000000037 */
[-C--:B------:R-:W-:Y:S02]  /*1be20*/  FFMA R129, R130, R5.reuse, R129 ;  /* 0x0000000582817223 */ /* 0x080fe40000000081 */
[-C--:B--2---:R-:W-:Y:S02]  /*1be30*/  FFMA R15, R32, R5.reuse, R15 ;  /* 0x00000005200f7223 */ /* 0x084fe4000000000f */
[-C--:B---3--:R-:W-:Y:S02]  /*1be40*/  FFMA R36, R36, R5.reuse, R43 ;  /* 0x0000000524247223 */ /* 0x088fe4000000002b */
[----:B------:R-:W-:-:S02]  /*1be50*/  FFMA R3, R104, R5, R3 ;  /* 0x0000000568037223 */ /* 0x000fc40000000003 */
[----:B------:R-:W-:Y:S02]  /*1be60*/  FFMA R29, R7, R29, R28 ;  /* 0x0000001d071d7223 */ /* 0x000fe4000000001c */
[----:B----4-:R-:W-:Y:S02]  /*1be70*/  FFMA R20, R116, R21, R20 ;  /* 0x0000001574147223 */ /* 0x010fe40000000014 */
[----:B------:R-:W-:Y:S02]  /*1be80*/  FFMA R69, R131, R6, R129 ;  /* 0x0000000683457223 */ /* 0x000fe40000000081 */
[C---:B------:R-:W-:Y:S01]  /*1be90*/  FFMA R15, R6.reuse, R33, R15 ;  /* 0x00000021060f7223 */ /* 0x040fe2000000000f */
[----:B------:R-:W-:Y:S01]  /*1bea0*/  LDS.128 R128, [0x7790] ;  /* 0x00779000ff807984 */ /* 0x000fe20000000c00 */
[C---:B------:R-:W-:Y:S02]  /*1beb0*/  FFMA R36, R6.reuse, R37, R36 ;  /* 0x0000002506247223 */ /* 0x040fe40000000024 */
[----:B------:R-:W-:-:S02]  /*1bec0*/  FFMA R3, R6, R105, R3 ;  /* 0x0000006906037223 */ /* 0x000fc40000000003 */
[-C--:B-----5:R-:W-:Y:S02]  /*1bed0*/  FFMA R108, R108, R6.reuse, R71 ;  /* 0x000000066c6c7223 */ /* 0x0a0fe40000000047 */
[----:B------:R-:W-:Y:S02]  /*1bee0*/  FFMA R49, R7, R49, R48 ;  /* 0x0000003107317223 */ /* 0x000fe40000000030 */
[-C--:B------:R-:W-:Y:S02]  /*1bef0*/  FFMA R64, R64, R6.reuse, R78 ;  /* 0x0000000640407223 */ /* 0x080fe4000000004e */
[-C--:B------:R-:W-:Y:S02]  /*1bf00*/  FFMA R82, R84, R6.reuse, R82 ;  /* 0x0000000654527223 */ /* 0x080fe40000000052 */
[----:B------:R-:W-:Y:S02]  /*1bf10*/  FFMA R112, R112, R6, R47 ;  /* 0x0000000670707223 */ /* 0x000fe4000000002f */
[----:B------:R-:W-:-:S02]  /*1bf20*/  FFMA R30, R116, R30, R29 ;  /* 0x0000001e741e7223 */ /* 0x000fc4000000001d */
[----:B------:R-:W-:Y:S02]  /*1bf30*/  FFMA R6, R116, R19, R18 ;  /* 0x0000001374067223 */ /* 0x000fe40000000012 */
[----:B------:R-:W0:Y:S01]  /*1bf40*/  LDS.128 R16, [0x75b0] ;  /* 0x0075b000ff107984 */ /* 0x000e220000000c00 */
[----:B------:R-:W-:Y:S02]  /*1bf50*/  FFMA R8, R8, R7, R27 ;  /* 0x0000000708087223 */ /* 0x000fe4000000001b */
[----:B------:R-:W-:Y:S02]  /*1bf60*/  FFMA R20, R22, R117, R20 ;  /* 0x0000007516147223 */ /* 0x000fe40000000014 */
[C---:B------:R-:W-:Y:S02]  /*1bf70*/  FFMA R15, R7.reuse, R34, R15 ;  /* 0x00000022070f7223 */ /* 0x040fe4000000000f */
[C---:B------:R-:W-:Y:S02]  /*1bf80*/  FFMA R38, R7.reuse, R38, R36 ;  /* 0x0000002607267223 */ /* 0x040fe40000000024 */
[----:B------:R-:W-:-:S02]  /*1bf90*/  FFMA R65, R7, R65, R64 ;  /* 0x0000004107417223 */ /* 0x000fc40000000040 */
[----:B------:R-:W-:Y:S02]  /*1bfa0*/  FFMA R85, R7, R85, R82 ;  /* 0x0000005507557223 */ /* 0x000fe40000000052 */
[C---:B------:R-:W-:Y:S02]  /*1bfb0*/  FFMA R50, R116.reuse, R50, R49 ;  /* 0x0000003274327223 */ /* 0x040fe40000000031 */
[----:B------:R-:W-:Y:S02]  /*1bfc0*/  FFMA R49, R31, R117, R30 ;  /* 0x000000751f317223 */ /* 0x000fe4000000001e */
[----:B------:R-:W1:Y:S01]  /*1bfd0*/  LDS.128 R28, [0x84d0] ;  /* 0x0084d000ff1c7984 */ /* 0x000e620000000c00 */
[----:B------:R-:W-:Y:S02]  /*1bfe0*/  FFMA R8, R116, R9, R8 ;  /* 0x0000000974087223 */ /* 0x000fe40000000008 */
[----:B------:R-:W-:Y:S02]  /*1bff0*/  FFMA R120, R120, R7, R59 ;  /* 0x0000000778787223 */ /* 0x000fe4000000003b */
[----:B------:R-:W-:-:S02]  /*1c000*/  FFMA R66, R116, R66, R65 ;  /* 0x0000004274427223 */ /* 0x000fc40000000041 */
[C---:B------:R-:W-:Y:S02]  /*1c010*/  FFMA R86, R116.reuse, R86, R85 ;  /* 0x0000005674567223 */ /* 0x040fe40000000055 */
[C---:B------:R-:W-:Y:S02]  /*1c020*/  FFMA R15, R116.reuse, R35, R15 ;  /* 0x00000023740f7223 */ /* 0x040fe4000000000f */
[----:B------:R-:W-:Y:S01]  /*1c030*/  FFMA R59, R23, R118, R20 ;  /* 0x00000076173b7223 */ /* 0x000fe20000000014 */
[----:B------:R-:W2:Y:S01]  /*1c040*/  LDS.128 R32, [0x6e20] ;  /* 0x006e2000ff207984 */ /* 0x000ea20000000c00 */
[----:B------:R-:W-:Y:S02]  /*1c050*/  FFMA R43, R116, R39, R38 ;  /* 0x00000027742b7223 */ /* 0x000fe40000000026 */
[----:B------:R-:W-:Y:S01]  /*1c060*/  FFMA R63, R124, R7, R63 ;  /* 0x000000077c3f7223 */ /* 0x000fe2000000003f */
[----:B------:R-:W3:Y:S01]  /*1c070*/  LDS.128 R20, [0x8c60] ;  /* 0x008c6000ff147984 */ /* 0x000ee20000000c00 */
[----:B------:R-:W-:-:S03]  /*1c080*/  FFMA R8, R10, R117, R8 ;  /* 0x000000750a087223 */ /* 0x000fc60000000008 */
[----:B------:R-:W4:Y:S01]  /*1c090*/  LDS.128 R36, [0x7d40] ;  /* 0x007d4000ff247984 */ /* 0x000f220000000c00 */
[-C--:B------:R-:W-:Y:S02]  /*1c0a0*/  FFMA R51, R51, R117.reuse, R50 ;  /* 0x0000007533337223 */ /* 0x080fe40000000032 */
[-C--:B------:R-:W-:Y:S02]  /*1c0b0*/  FFMA R50, R67, R117.reuse, R66 ;  /* 0x0000007543327223 */ /* 0x080fe40000000042 */
[----:B------:R-:W-:Y:S01]  /*1c0c0*/  FFMA R55, R87, R117, R86 ;  /* 0x0000007557377223 */ /* 0x000fe20000000056 */
[----:B------:R-:W5:Y:S01]  /*1c0d0*/  LDS.128 R64, [0x73d0] ;  /* 0x0073d000ff407984 */ /* 0x000f620000000c00 */
[----:B------:R-:W-:Y:S01]  /*1c0e0*/  FFMA R125, R116, R125, R63 ;  /* 0x0000007d747d7223 */ /* 0x000fe2000000003f */
[----:B------:R-:W-:Y:S01]  /*1c0f0*/  MOV R140, R132 ;  /* 0x00000084008c7202 */ /* 0x000fe20000000f00 */
[----:B------:R-:W-:Y:S01]  /*1c100*/  FFMA R63, R11, R118, R8 ;  /* 0x000000760b3f7223 */ /* 0x000fe20000000008 */
[----:B------:R-:W5:Y:S04]  /*1c110*/  LDS.128 R84, [0x82f0] ;  /* 0x0082f000ff547984 */ /* 0x000f680000000c00 */
[----:B------:R-:W5:Y:S04]  /*1c120*/  LDS.128 R132, [0x86b0] ;  /* 0x0086b000ff847984 */ /* 0x000f680000000c00 */
[----:B------:R-:W5:Y:S01]  /*1c130*/  LDS.128 R8, [0x64b0] ;  /* 0x0064b000ff087984 */ /* 0x000f620000000c00 */
[----:B------:R-:W-:-:S03]  /*1c140*/  MOV R82, R136 ;  /* 0x0000008800527202 */ /* 0x000fc60000000f00 */
[----:B------:R-:W5:Y:S01]  /*1c150*/  LDS.128 R136, [0x6690] ;  /* 0x00669000ff887984 */ /* 0x000f620000000c00 */
[C---:B0-----:R-:W-:Y:S02]  /*1c160*/  FFMA R16, R116.reuse, R16, R70 ;  /* 0x0000001074107223 */ /* 0x041fe40000000046 */
[C---:B------:R-:W-:Y:S02]  /*1c170*/  FFMA R106, R7.reuse, R106, R3 ;  /* 0x0000006a076a7223 */ /* 0x040fe40000000003 */
[----:B------:R-:W-:Y:S02]  /*1c180*/  FFMA R113, R7, R113, R112 ;  /* 0x0000007107717223 */ /* 0x000fe40000000070 */
[----:B------:R-:W-:Y:S02]  /*1c190*/  FFMA R17, R117, R17, R16 ;  /* 0x0000001175117223 */ /* 0x000fe40000000010 */
[C---:B-1----:R-:W-:Y:S02]  /*1c1a0*/  FFMA R28, R116.reuse, R28, R73 ;  /* 0x0000001c741c7223 */ /* 0x042fe40000000049 */
[----:B------:R-:W-:-:S02]  /*1c1b0*/  FFMA R3, R116, R99, R98 ;  /* 0x0000006374037223 */ /* 0x000fc40000000062 */
[----:B------:R-:W0:Y:S01]  /*1c1c0*/  LDS.128 R96, [0x6c40] ;  /* 0x006c4000ff607984 */ /* 0x000e220000000c00 */
[----:B------:R-:W-:Y:S02]  /*1c1d0*/  FFMA R75, R128, R7, R75 ;  /* 0x00000007804b7223 */ /* 0x000fe4000000004b */
[C---:B--2---:R-:W-:Y:S02]  /*1c1e0*/  FFMA R4, R116.reuse, R32, R4 ;  /* 0x0000002074047223 */ /* 0x044fe40000000004 */
[C---:B---3--:R-:W-:Y:S02]  /*1c1f0*/  FFMA R20, R116.reuse, R20, R79 ;  /* 0x0000001474147223 */ /* 0x048fe4000000004f */
[C---:B------:R-:W-:Y:S02]  /*1c200*/  FFMA R5, R116.reuse, R103, R102 ;  /* 0x0000006774057223 */ /* 0x040fe40000000066 */
[C---:B------:R-:W-:Y:S01]  /*1c210*/  FFMA R114, R116.reuse, R114, R113 ;  /* 0x0000007274727223 */ /* 0x040fe20000000071 */
[----:B------:R-:W-:Y:S01]  /*1c220*/  LDS.128 R100, [0x7b60] ;  /* 0x007b6000ff647984 */ /* 0x000fe20000000c00 */
[----:B----4-:R-:W-:-:S02]  /*1c230*/  FFMA R14, R116, R36, R14 ;  /* 0x00000024740e7223 */ /* 0x010fc4000000000e */
[----:B------:R-:W-:Y:S02]  /*1c240*/  FFMA R18, R118, R18, R17 ;  /* 0x0000001276127223 */ /* 0x000fe40000000011 */
[C---:B------:R-:W-:Y:S02]  /*1c250*/  FFMA R29, R117.reuse, R29, R28 ;  /* 0x0000001d751d7223 */ /* 0x040fe4000000001c */
[----:B------:R-:W-:Y:S02]  /*1c260*/  FFMA R75, R116, R129, R75 ;  /* 0x00000081744b7223 */ /* 0x000fe4000000004b */
[C---:B------:R-:W-:Y:S02]  /*1c270*/  FFMA R33, R117.reuse, R33, R4 ;  /* 0x0000002175217223 */ /* 0x040fe40000000004 */
[C---:B------:R-:W-:Y:S02]  /*1c280*/  FFMA R21, R117.reuse, R21, R20 ;  /* 0x0000001575157223 */ /* 0x040fe40000000014 */
[----:B------:R-:W-:-:S02]  /*1c290*/  FFMA R37, R117, R37, R14 ;  /* 0x0000002575257223 */ /* 0x000fc4000000000e */
[----:B------:R-:W-:Y:S02]  /*1c2a0*/  FFMA R30, R118, R30, R29 ;  /* 0x0000001e761e7223 */ /* 0x000fe4000000001d */
[-C--:B-----5:R-:W-:Y:S02]  /*1c2b0*/  FFMA R5, R64, R117.reuse, R5 ;  /* 0x0000007540057223 */ /* 0x0a0fe40000000005 */
[-C--:B------:R-:W-:Y:S02]  /*1c2c0*/  FFMA R6, R84, R117.reuse, R6 ;  /* 0x0000007554067223 */ /* 0x080fe40000000006 */
[----:B------:R-:W-:Y:S02]  /*1c2d0*/  FFMA R27, R115, R117, R114 ;  /* 0x00000075731b7223 */ /* 0x000fe40000000072 */
[----:B------:R-:W-:Y:S01]  /*1c2e0*/  FFMA R14, R119, R19, R18 ;  /* 0x00000013770e7223 */ /* 0x000fe20000000012 */
[----:B------:R-:W-:Y:S01]  /*1c2f0*/  LDS.128 R112, [0x88a0] ;  /* 0x0088a000ff707984 */ /* 0x000fe20000000c00 */
[----:B------:R-:W-:-:S02]  /*1c300*/  FFMA R109, R7, R109, R108 ;  /* 0x0000006d076d7223 */ /* 0x000fc4000000006c */
[----:B------:R-:W-:Y:S01]  /*1c310*/  FFMA R69, R132, R7, R69 ;  /* 0x0000000784457223 */ /* 0x000fe20000000045 */
[----:B------:R-:W1:Y:S01]  /*1c320*/  LDS.128 R16, [0x62d0] ;  /* 0x0062d000ff107984 */ /* 0x000e620000000c00 */
[-C--:B------:R-:W-:Y:S02]  /*1c330*/  FFMA R8, R8, R117.reuse, R3 ;  /* 0x0000007508087223 */ /* 0x080fe40000000003 */
[----:B------:R-:W-:Y:S01]  /*1c340*/  FFMA R75, R130, R117, R75 ;  /* 0x00000075824b7223 */ /* 0x000fe2000000004b */
[----:B------:R-:W2:Y:S01]  /*1c350*/  LDS R3, [R2.X4+0x2b0] ;  /* 0x0002b00002037984 */ /* 0x000ea20000004800 */
[C---:B------:R-:W-:Y:S02]  /*1c360*/  FFMA R34, R118.reuse, R34, R33 ;  /* 0x0000002276227223 */ /* 0x040fe40000000021 */
[----:B------:R-:W-:Y:S02]  /*1c370*/  FFMA R22, R118, R22, R21 ;  /* 0x0000001676167223 */ /* 0x000fe40000000015 */
[----:B------:R-:W-:-:S02]  /*1c380*/  FFMA R73, R119, R31, R30 ;  /* 0x0000001f77497223 */ /* 0x000fc4000000001e */
[C---:B------:R-:W-:Y:S01]  /*1c390*/  FFMA R65, R118.reuse, R65, R5 ;  /* 0x0000004176417223 */ /* 0x040fe20000000005 */
[----:B------:R-:W3:Y:S01]  /*1c3a0*/  LDS.128 R28, [0x8110] ;  /* 0x00811000ff1c7984 */ /* 0x000ee20000000c00 */
[----:B------:R-:W-:Y:S02]  /*1c3b0*/  FFMA R85, R118, R85, R6 ;  /* 0x0000005576557223 */ /* 0x000fe40000000006 */
[C---:B------:R-:W-:Y:S01]  /*1c3c0*/  FFMA R48, R116.reuse, R110, R109 ;  /* 0x0000006e74307223 */ /* 0x040fe2000000006d */
[----:B------:R-:W4:Y:S01]  /*1c3d0*/  LDS.128 R4, [0x60f0] ;  /* 0x0060f000ff047984 */ /* 0x000f220000000c00 */
[----:B------:R-:W-:Y:S02]  /*1c3e0*/  FFMA R133, R116, R133, R69 ;  /* 0x0000008574857223 */ /* 0x000fe40000000045 */
[----:B------:R-:W-:Y:S02]  /*1c3f0*/  FFMA R69, R131, R118, R75 ;  /* 0x0000007683457223 */ /* 0x000fe4000000004b */
[----:B------:R-:W-:Y:S01]  /*1c400*/  FFMA R125, R126, R117, R125 ;  /* 0x000000757e7d7223 */ /* 0x000fe2000000007d */
[----:B------:R-:W-:Y:S01]  /*1c410*/  LDS.128 R128, [0x6880] ;  /* 0x00688000ff807984 */ /* 0x000fe20000000c00 */
[----:B------:R-:W-:-:S02]  /*1c420*/  FFMA R75, R119, R35, R34 ;  /* 0x00000023774b7223 */ /* 0x000fc40000000022 */
[----:B------:R-:W-:Y:S01]  /*1c430*/  FFMA R79, R119, R23, R22 ;  /* 0x00000017774f7223 */ /* 0x000fe20000000016 */
[----:B------:R-:W5:Y:S01]  /*1c440*/  LDS.128 R32, [0x6a60] ;  /* 0x006a6000ff207984 */ /* 0x000f620000000c00 */
[----:B------:R-:W-:-:S03]  /*1c450*/  FFMA R48, R111, R117, R48 ;  /* 0x000000756f307223 */ /* 0x000fc60000000030 */
[----:B------:R-:W3:Y:S01]  /*1c460*/  LDS.128 R20, [0x7010] ;  /* 0x00701000ff147984 */ /* 0x000ee20000000c00 */
[----:B------:R-:W-:-:S03]  /*1c470*/  FFMA R136, R116, R136, R13 ;  /* 0x0000008874887223 */ /* 0x000fc6000000000d */
[----:B------:R-:W3:Y:S01]  /*1c480*/  LDS.128 R108, [0x71f0] ;  /* 0x0071f000ff6c7984 */ /* 0x000ee20000000c00 */
[----:B------:R-:W-:Y:S02]  /*1c490*/  FFMA R13, R127, R118, R125 ;  /* 0x000000767f0d7223 */ /* 0x000fe4000000007d */
[C---:B------:R-:W-:Y:S01]  /*1c4a0*/  FFMA R38, R118.reuse, R38, R37 ;  /* 0x0000002676267223 */ /* 0x040fe20000000025 */
[----:B------:R-:W5:Y:S03]  /*1c4b0*/  LDS.128 R124, [R2.X4+0x2f0] ;  /* 0x0002f000027c7984 */ /* 0x000f660000004c00 */
[----:B------:R-:W-:Y:S02]  /*1c4c0*/  FFMA R78, R119, R39, R38 ;  /* 0x00000027774e7223 */ /* 0x000fe40000000026 */
[----:B------:R-:W5:Y:S01]  /*1c4d0*/  LDS.128 R36, [0x7980] ;  /* 0x00798000ff247984 */ /* 0x000f620000000c00 */
[----:B------:R-:W-:-:S02]  /*1c4e0*/  FFMA R8, R118, R9, R8 ;  /* 0x0000000976087223 */ /* 0x000fc40000000008 */
[----:B0-----:R-:W-:Y:S02]  /*1c4f0*/  FFMA R15, R96, R117, R15 ;  /* 0x00000075600f7223 */ /* 0x001fe4000000000f */
[C---:B------:R-:W-:Y:S02]  /*1c500*/  FFMA R10, R119.reuse, R10, R8 ;  /* 0x0000000a770a7223 */ /* 0x040fe40000000008 */
[----:B------:R-:W-:Y:S02]  /*1c510*/  FFMA R15, R118, R97, R15 ;  /* 0x00000061760f7223 */ /* 0x000fe4000000000f */
[C---:B------:R-:W-:Y:S02]  /*1c520*/  FFMA R66, R119.reuse, R66, R65 ;  /* 0x0000004277427223 */ /* 0x040fe40000000041 */
[----:B------:R-:W-:Y:S02]  /*1c530*/  FFMA R98, R119, R98, R15 ;  /* 0x0000006277627223 */ /* 0x000fe4000000000f */
[----:B-1----:R-:W-:-:S02]  /*1c540*/  FFMA R16, R16, R118, R48 ;  /* 0x0000007610107223 */ /* 0x002fc40000000030 */
[----:B------:R-:W-:Y:S02]  /*1c550*/  FFMA R112, R112, R118, R27 ;  /* 0x0000007670707223 */ /* 0x000fe4000000001b */
[C---:B------:R-:W-:Y:S02]  /*1c560*/  FFMA R47, R116.reuse, R107, R106 ;  /* 0x0000006b742f7223 */ /* 0x040fe4000000006a */
[----:B------:R-:W-:Y:S01]  /*1c570*/  FFMA R120, R116, R121, R120 ;  /* 0x0000007974787223 */ /* 0x000fe20000000078 */
[----:B------:R-:W0:Y:S01]  /*1c580*/  LDS.128 R104, [0x8a80] ;  /* 0x008a8000ff687984 */ /* 0x000e220000000c00 */
[C---:B--2---:R-:W-:Y:S02]  /*1c590*/  FFMA R15, R3.reuse, R11, R10 ;  /* 0x0000000b030f7223 */ /* 0x044fe4000000000a */
[----:B------:R-:W-:Y:S01]  /*1c5a0*/  FFMA R27, R3, R67, R66 ;  /* 0x00000043031b7223 */ /* 0x000fe20000000042 */
[----:B------:R-:W1:Y:S01]  /*1c5b0*/  LDS.128 R8, [0x66a0] ;  /* 0x0066a000ff087984 */ /* 0x000e620000000c00 */
[----:B------:R-:W-:-:S03]  /*1c5c0*/  FFMA R133, R134, R117, R133 ;  /* 0x0000007586857223 */ /* 0x000fc60000000085 */
[----:B------:R-:W2:Y:S01]  /*1c5d0*/  LDS.128 R64, [0x84e0] ;  /* 0x0084e000ff407984 */ /* 0x000ea20000000c00 */
[----:B------:R-:W-:Y:S02]  /*1c5e0*/  FFMA R17, R119, R17, R16 ;  /* 0x0000001177117223 */ /* 0x000fe40000000010 */
[-C--:B---3--:R-:W-:Y:S02]  /*1c5f0*/  FFMA R28, R28, R118.reuse, R49 ;  /* 0x000000761c1c7223 */ /* 0x088fe40000000031 */
[----:B----4-:R-:W-:Y:S02]  /*1c600*/  FFMA R4, R4, R119, R59 ;  /* 0x0000007704047223 */ /* 0x010fe4000000003b */
[----:B------:R-:W-:Y:S02]  /*1c610*/  FFMA R71, R122, R117, R120 ;  /* 0x000000757a477223 */ /* 0x000fe40000000078 */
[----:B------:R-:W-:Y:S02]  /*1c620*/  FFMA R137, R117, R137, R136 ;  /* 0x0000008975897223 */ /* 0x000fe40000000088 */
[----:B-----5:R-:W-:-:S02]  /*1c630*/  FFMA R32, R32, R118, R50 ;  /* 0x0000007620207223 */ /* 0x020fc40000000032 */
[----:B------:R-:W-:Y:S02]  /*1c640*/  FFMA R20, R20, R119, R63 ;  /* 0x0000007714147223 */ /* 0x000fe4000000003f */
[C---:B------:R-:W-:Y:S02]  /*1c650*/  FFMA R86, R119.reuse, R86, R85 ;  /* 0x0000005677567223 */ /* 0x040fe40000000055 */
[----:B------:R-:W-:Y:S02]  /*1c660*/  FFMA R28, R119, R29, R28 ;  /* 0x0000001d771c7223 */ /* 0x000fe4000000001c */
[C---:B------:R-:W-:Y:S02]  /*1c670*/  FFMA R18, R3.reuse, R18, R17 ;  /* 0x0000001203127223 */ /* 0x040fe40000000011 */
[----:B------:R-:W-:Y:S02]  /*1c680*/  FFMA R5, R3, R5, R4 ;  /* 0x0000000503057223 */ /* 0x000fe40000000004 */
[----:B------:R-:W-:-:S02]  /*1c690*/  FFMA R71, R123, R118, R71 ;  /* 0x000000767b477223 */ /* 0x000fc40000000047 */
[----:B------:R-:W-:Y:S01]  /*1c6a0*/  FFMA R74, R118, R138, R137 ;  /* 0x0000008a764a7223 */ /* 0x000fe20000000089 */
[----:B------:R-:W3:Y:S01]  /*1c6b0*/  LDS.128 R120, [0x7f30] ;  /* 0x007f3000ff787984 */ /* 0x000ee20000000c00 */
[-C--:B------:R-:W-:Y:S02]  /*1c6c0*/  FFMA R70, R135, R118.reuse, R133 ;  /* 0x0000007687467223 */ /* 0x080fe40000000085 */
[----:B------:R-:W-:Y:S01]  /*1c6d0*/  FFMA R108, R108, R118, R51 ;  /* 0x000000766c6c7223 */ /* 0x000fe20000000033 */
[----:B------:R-:W4:Y:S01]  /*1c6e0*/  LDS.128 R132, [0x77a0] ;  /* 0x0077a000ff847984 */ /* 0x000f220000000c00 */
[----:B------:R-:W-:Y:S02]  /*1c6f0*/  FFMA R33, R119, R33, R32 ;  /* 0x0000002177217223 */ /* 0x000fe40000000020 */
[C---:B------:R-:W-:Y:S01]  /*1c700*/  FFMA R20, R3.reuse, R21, R20 ;  /* 0x0000001503147223 */ /* 0x040fe20000000014 */
[----:B------:R-:W5:Y:S01]  /*1c710*/  LDS.128 R48, [0x86c0] ;  /* 0x0086c000ff307984 */ /* 0x000f620000000c00 */
[----:B------:R-:W-:-:S02]  /*1c720*/  FFMA R32, R3, R30, R28 ;  /* 0x0000001e03207223 */ /* 0x000fc4000000001c */
[----:B------:R-:W-:Y:S02]  /*1c730*/  FFMA R21, R125, R6, R5 ;  /* 0x000000067d157223 */ /* 0x000fe40000000005 */
[----:B------:R-:W-:Y:S02]  /*1c740*/  FFMA R74, R119, R139, R74 ;  /* 0x0000008b774a7223 */ /* 0x000fe4000000004a */
[C---:B------:R-:W-:Y:S01]  /*1c750*/  FFMA R28, R3.reuse, R87, R86 ;  /* 0x00000057031c7223 */ /* 0x040fe20000000056 */
[----:B------:R-:W3:Y:S01]  /*1c760*/  LDS.128 R136, [0x75c0] ;  /* 0x0075c000ff887984 */ /* 0x000ee20000000c00 */
[----:B------:R-:W-:Y:S02]  /*1c770*/  FFMA R29, R3, R99, R98 ;  /* 0x00000063031d7223 */ /* 0x000fe40000000062 */
[----:B------:R-:W-:Y:S01]  /*1c780*/  FFMA R5, R125, R19, R18 ;  /* 0x000000137d057223 */ /* 0x000fe20000000012 */
[----:B------:R-:W3:Y:S01]  /*1c790*/  LDS.128 R84, [0x6e30] ;  /* 0x006e3000ff547984 */ /* 0x000ee20000000c00 */
[----:B------:R-:W-:-:S03]  /*1c7a0*/  FFMA R36, R36, R118, R55 ;  /* 0x0000007624247223 */ /* 0x000fc60000000037 */
[----:B------:R-:W4:Y:S01]  /*1c7b0*/  LDS.128 R96, [0x7d50] ;  /* 0x007d5000ff607984 */ /* 0x000f220000000c00 */
[----:B------:R-:W-:-:S03]  /*1c7c0*/  FFMA R20, R125, R22, R20 ;  /* 0x000000167d147223 */ /* 0x000fc60000000014 */
[----:B------:R-:W5:Y:S01]  /*1c7d0*/  LDS.128 R16, [0x8c70] ;  /* 0x008c7000ff107984 */ /* 0x000f620000000c00 */
[----:B------:R-:W-:Y:S02]  /*1c7e0*/  FFMA R36, R119, R37, R36 ;  /* 0x0000002577247223 */ /* 0x000fe40000000024 */
[-C--:B------:R-:W-:Y:S02]  /*1c7f0*/  FFMA R7, R7, R126.reuse, R21 ;  /* 0x0000007e07077223 */ /* 0x080fe40000000015 */
[----:B------:R-:W-:Y:S02]  /*1c800*/  FFMA R37, R23, R126, R20 ;  /* 0x0000007e17257223 */ /* 0x000fe40000000014 */
[----:B------:R-:W5:Y:S01]  /*1c810*/  LDS.128 R20, [0x64c0] ;  /* 0x0064c000ff147984 */ /* 0x000f620000000c00 */
[-C--:B------:R-:W-:Y:S02]  /*1c820*/  FFMA R43, R100, R117.reuse, R43 ;  /* 0x00000075642b7223 */ /* 0x080fe4000000002b */
[----:B0-----:R-:W-:-:S02]  /*1c830*/  FFMA R47, R104, R117, R47 ;  /* 0x00000075682f7223 */ /* 0x001fc4000000002f */
[C---:B-1----:R-:W-:Y:S02]  /*1c840*/  FFMA R8, R3.reuse, R8, R74 ;  /* 0x0000000803087223 */ /* 0x042fe4000000004a */
[----:B--2---:R-:W-:Y:S02]  /*1c850*/  FFMA R64, R3, R64, R73 ;  /* 0x0000004003407223 */ /* 0x004fe40000000049 */
[C---:B------:R-:W-:Y:S02]  /*1c860*/  FFMA R43, R118.reuse, R101, R43 ;  /* 0x00000065762b7223 */ /* 0x040fe4000000002b */
[----:B------:R-:W-:Y:S02]  /*1c870*/  FFMA R47, R118, R105, R47 ;  /* 0x00000069762f7223 */ /* 0x000fe4000000002f */
[C---:B------:R-:W-:Y:S02]  /*1c880*/  FFMA R9, R125.reuse, R9, R8 ;  /* 0x000000097d097223 */ /* 0x040fe40000000008 */
[----:B------:R-:W-:-:S02]  /*1c890*/  FFMA R65, R125, R65, R64 ;  /* 0x000000417d417223 */ /* 0x000fc40000000040 */
[C---:B------:R-:W-:Y:S02]  /*1c8a0*/  FFMA R102, R119.reuse, R102, R43 ;  /* 0x0000006677667223 */ /* 0x040fe4000000002b */
[C---:B------:R-:W-:Y:S02]  /*1c8b0*/  FFMA R106, R119.reuse, R106, R47 ;  /* 0x0000006a776a7223 */ /* 0x040fe4000000002f */
[C---:B------:R-:W-:Y:S02]  /*1c8c0*/  FFMA R109, R119.reuse, R109, R108 ;  /* 0x0000006d776d7223 */ /* 0x040fe4000000006c */
[----:B------:R-:W-:Y:S02]  /*1c8d0*/  FFMA R112, R119, R113, R112 ;  /* 0x0000007177707223 */ /* 0x000fe40000000070 */
[-C--:B---3--:R-:W-:Y:S02]  /*1c8e0*/  FFMA R120, R120, R119.reuse, R71 ;  /* 0x0000007778787223 */ /* 0x088fe40000000047 */
[----:B------:R-:W-:-:S02]  /*1c8f0*/  FFMA R128, R128, R119, R13 ;  /* 0x0000007780807223 */ /* 0x000fc4000000000d */
[-C--:B----4-:R-:W-:Y:S02]  /*1c900*/  FFMA R132, R132, R119.reuse, R69 ;  /* 0x0000007784847223 */ /* 0x090fe40000000045 */
[----:B-----5:R-:W-:Y:S02]  /*1c910*/  FFMA R48, R48, R119, R70 ;  /* 0x0000007730307223 */ /* 0x020fe40000000046 */
[-C--:B------:R-:W-:Y:S01]  /*1c920*/  FFMA R10, R10, R126.reuse, R9 ;  /* 0x0000007e0a0a7223 */ /* 0x080fe20000000009 */
[----:B------:R-:W-:Y:S01]  /*1c930*/  LDS.128 R116, [0x88b0] ;  /* 0x0088b000ff747984 */ /* 0x000fe20000000c00 */
[----:B------:R-:W-:Y:S02]  /*1c940*/  FFMA R66, R66, R126, R65 ;  /* 0x0000007e42427223 */ /* 0x000fe40000000041 */
[C---:B------:R-:W-:Y:S02]  /*1c950*/  FFMA R38, R3.reuse, R38, R36 ;  /* 0x0000002603267223 */ /* 0x040fe40000000024 */
[----:B------:R-:W-:-:S02]  /*1c960*/  FFMA R110, R3, R110, R109 ;  /* 0x0000006e036e7223 */ /* 0x000fc4000000006d */
[C---:B------:R-:W-:Y:S02]  /*1c970*/  FFMA R34, R3.reuse, R34, R33 ;  /* 0x0000002203227223 */ /* 0x040fe40000000021 */
[C---:B------:R-:W-:Y:S02]  /*1c980*/  FFMA R36, R3.reuse, R114, R112 ;  /* 0x0000007203247223 */ /* 0x040fe40000000070 */
[C---:B------:R-:W-:Y:S02]  /*1c990*/  FFMA R30, R3.reuse, R103, R102 ;  /* 0x00000067031e7223 */ /* 0x040fe40000000066 */
[C---:B------:R-:W-:Y:S01]  /*1c9a0*/  FFMA R4, R3.reuse, R107, R106 ;  /* 0x0000006b03047223 */ /* 0x040fe2000000006a */
[----:B------:R-:W-:Y:S01]  /*1c9b0*/  LDS.128 R100, [0x7b70] ;  /* 0x007b7000ff647984 */ /* 0x000fe20000000c00 */
[C---:B------:R-:W-:Y:S02]  /*1c9c0*/  FFMA R120, R3.reuse, R121, R120 ;  /* 0x0000007903787223 */ /* 0x040fe40000000078 */
[C---:B------:R-:W-:Y:S01]  /*1c9d0*/  FFMA R128, R3.reuse, R129, R128 ;  /* 0x0000008103807223 */ /* 0x040fe20000000080 */
[----:B------:R-:W-:Y:S01]  /*1c9e0*/  LDS.128 R104, [0x8a90] ;  /* 0x008a9000ff687984 */ /* 0x000fe20000000c00 */
        /* <DEDUP_REMOVED lines=14> */
[----:B------:R-:W-:Y:S02]  /*1cad0*/  FFMA R6, R125, R111, R110 ;  /* 0x0000006f7d067223 */ /* 0x000fe4000000006e */
[-C--:B------:R-:W-:Y:S01]  /*1cae0*/  FFMA R38, R123, R126.reuse, R120 ;  /* 0x0000007e7b267223 */ /* 0x080fe20000000078 */
[----:B------:R-:W-:Y:S01]  /*1caf0*/  LDS.128 R108, [0x7200] ;  /* 0x00720000ff6c7984 */ /* 0x000fe20000000c00 */
[----:B------:R-:W-:-:S02]  /*1cb00*/  FFMA R47, R51, R126, R47 ;  /* 0x0000007e332f7223 */ /* 0x000fc4000000002f */
[C---:B------:R-:W-:Y:S01]  /*1cb10*/  FFMA R85, R125.reuse, R85, R84 ;  /* 0x000000557d557223 */ /* 0x040fe20000000054 */
[----:B------:R-:W2:Y:S01]  /*1cb20*/  LDS.128 R48, [0x8300] ;  /* 0x00830000ff307984 */ /* 0x000ea20000000c00 */
[----:B------:R-:W-:Y:S02]  /*1cb30*/  FFMA R18, R18, R126, R17 ;  /* 0x0000007e12127223 */ /* 0x000fe40000000011 */
[C---:B------:R-:W-:Y:S01]  /*1cb40*/  FFMA R15, R125.reuse, R20, R15 ;  /* 0x000000147d0f7223 */ /* 0x040fe2000000000f */
[----:B------:R-:W3:Y:S01]  /*1cb50*/  LDS.128 R120, [R2.X4+0x300] ;  /* 0x0003000002787984 */ /* 0x000ee20000004c00 */
[C---:B------:R-:W-:Y:S02]  /*1cb60*/  FFMA R13, R125.reuse, R31, R32 ;  /* 0x0000001f7d0d7223 */ /* 0x040fe40000000020 */
[----:B------:R-:W-:Y:S02]  /*1cb70*/  FFMA R31, R125, R35, R34 ;  /* 0x000000237d1f7223 */ /* 0x000fe40000000022 */
[----:B------:R-:W-:Y:S01]  /*1cb80*/  FFMA R86, R86, R126, R85 ;  /* 0x0000007e56567223 */ /* 0x000fe20000000055 */
[----:B------:R-:W4:Y:S01]  /*1cb90*/  LDS.128 R32, [0x73e0] ;  /* 0x0073e000ff207984 */ /* 0x000f220000000c00 */
[----:B------:R-:W-:-:S02]  /*1cba0*/  FFMA R21, R126, R21, R15 ;  /* 0x000000157e157223 */ /* 0x000fc4000000000f */
[----:B------:R-:W-:Y:S02]  /*1cbb0*/  FFMA R36, R125, R115, R36 ;  /* 0x000000737d247223 */ /* 0x000fe40000000024 */
[-C--:B------:R-:W-:Y:S01]  /*1cbc0*/  FFMA R15, R19, R127.reuse, R18 ;  /* 0x0000007f130f7223 */ /* 0x080fe20000000012 */
[----:B------:R-:W5:Y:S01]  /*1cbd0*/  LDS.128 R112, [0x62e0] ;  /* 0x0062e000ff707984 */ /* 0x000f620000000c00 */
[----:B------:R-:W-:-:S03]  /*1cbe0*/  FFMA R63, R87, R127, R86 ;  /* 0x0000007f573f7223 */ /* 0x000fc60000000056 */
[----:B------:R-:W5:Y:S04]  /*1cbf0*/  LDS.128 R16, [0x6100] ;  /* 0x00610000ff107984 */ /* 0x000f680000000c00 */
[----:B------:R-:W5:Y:S01]  /*1cc00*/  LDS.128 R84, [0x6a70] ;  /* 0x006a7000ff547984 */ /* 0x000f620000000c00 */
[----:B0-----:R-:W-:Y:S02]  /*1cc10*/  FFMA R8, R125, R8, R29 ;  /* 0x000000087d087223 */ /* 0x001fe4000000001d */
[----:B-1----:R-:W-:Y:S02]  /*1cc20*/  FFMA R64, R64, R126, R13 ;  /* 0x0000007e40407223 */ /* 0x002fe4000000000d */
[----:B------:R-:W-:Y:S02]  /*1cc30*/  FFMA R8, R126, R9, R8 ;  /* 0x000000097e087223 */ /* 0x000fe40000000008 */
[----:B------:R-:W-:-:S02]  /*1cc40*/  FFMA R65, R127, R65, R64 ;  /* 0x000000417f417223 */ /* 0x000fc40000000040 */
[C---:B------:R-:W-:Y:S02]  /*1cc50*/  FFMA R104, R125.reuse, R104, R4 ;  /* 0x000000687d687223 */ /* 0x040fe40000000004 */
[C---:B------:R-:W-:Y:S02]  /*1cc60*/  FFMA R137, R125.reuse, R137, R14 ;  /* 0x000000897d897223 */ /* 0x040fe4000000000e */
[----:B------:R-:W-:Y:S02]  /*1cc70*/  FFMA R97, R125, R97, R78 ;  /* 0x000000617d617223 */ /* 0x000fe4000000004e */
[----:B------:R-:W-:Y:S02]  /*1cc80*/  FFMA R22, R127, R22, R21 ;  /* 0x000000167f167223 */ /* 0x000fe40000000015 */
[C---:B--2---:R-:W-:Y:S02]  /*1cc90*/  FFMA R28, R125.reuse, R48, R28 ;  /* 0x000000307d1c7223 */ /* 0x044fe4000000001c */
[----:B------:R-:W-:-:S02]  /*1cca0*/  FFMA R30, R125, R100, R30 ;  /* 0x000000647d1e7223 */ /* 0x000fc4000000001e */
[----:B------:R-:W-:Y:S02]  /*1ccb0*/  FFMA R4, R127, R10, R8 ;  /* 0x0000000a7f047223 */ /* 0x000fe40000000008 */
[----:B------:R-:W-:Y:S02]  /*1ccc0*/  FFMA R6, R108, R126, R6 ;  /* 0x0000007e6c067223 */ /* 0x000fe40000000006 */
[----:B---3--:R-:W-:Y:S02]  /*1ccd0*/  FFMA R66, R120, R66, R65 ;  /* 0x0000004278427223 */ /* 0x008fe40000000041 */
[C---:B------:R-:W-:Y:S02]  /*1cce0*/  FFMA R43, R125.reuse, R130, R128 ;  /* 0x000000827d2b7223 */ /* 0x040fe40000000080 */
[----:B------:R-:W-:Y:S02]  /*1ccf0*/  FFMA R132, R125, R134, R132 ;  /* 0x000000867d847223 */ /* 0x000fe40000000084 */
[----:B------:R-:W-:-:S02]  /*1cd00*/  FFMA R138, R138, R126, R137 ;  /* 0x0000007e8a8a7223 */ /* 0x000fc40000000089 */
[----:B------:R-:W-:Y:S02]  /*1cd10*/  FFMA R98, R98, R126, R97 ;  /* 0x0000007e62627223 */ /* 0x000fe40000000061 */
[----:B----4-:R-:W-:Y:S02]  /*1cd20*/  FFMA R27, R125, R32, R27 ;  /* 0x000000207d1b7223 */ /* 0x010fe4000000001b */
[C---:B------:R-:W-:Y:S02]  /*1cd30*/  FFMA R28, R126.reuse, R49, R28 ;  /* 0x000000317e1c7223 */ /* 0x040fe4000000001c */
[----:B------:R-:W-:Y:S02]  /*1cd40*/  FFMA R30, R126, R101, R30 ;  /* 0x000000657e1e7223 */ /* 0x000fe4000000001e */
[----:B-----5:R-:W-:Y:S02]  /*1cd50*/  FFMA R112, R112, R126, R5 ;  /* 0x0000007e70707223 */ /* 0x020fe40000000005 */
[----:B------:R-:W-:-:S02]  /*1cd60*/  FFMA R109, R127, R109, R6 ;  /* 0x0000006d7f6d7223 */ /* 0x000fc40000000006 */
[C---:B------:R-:W-:Y:S02]  /*1cd70*/  FFMA R8, R120.reuse, R23, R22 ;  /* 0x0000001778087223 */ /* 0x040fe40000000016 */
[----:B------:R-:W-:Y:S01]  /*1cd80*/  FFMA R11, R120, R11, R4 ;  /* 0x0000000b780b7223 */ /* 0x000fe20000000004 */
[----:B------:R-:W0:Y:S01]  /*1cd90*/  LDS.128 R20, [0x86d0] ;  /* 0x0086d000ff147984 */ /* 0x000e220000000c00 */
[----:B------:R-:W-:Y:S02]  /*1cda0*/  FFMA R16, R16, R127, R7 ;  /* 0x0000007f10107223 */ /* 0x000fe40000000007 */
[----:B------:R-:W-:Y:S01]  /*1cdb0*/  FFMA R70, R67, R121, R66 ;  /* 0x0000007943467223 */ /* 0x000fe20000000042 */
[----:B------:R-:W1:Y:S01]  /*1cdc0*/  LDS.128 R4, [0x84f0] ;  /* 0x0084f000ff047984 */ /* 0x000e620000000c00 */
[----:B------:R-:W-:-:S03]  /*1cdd0*/  FFMA R43, R131, R126, R43 ;  /* 0x0000007e832b7223 */ /* 0x000fc6000000002b */
[----:B------:R-:W2:Y:S01]  /*1cde0*/  LDS.128 R64, [0x7d60] ;  /* 0x007d6000ff407984 */ /* 0x000ea20000000c00 */
[----:B------:R-:W-:Y:S02]  /*1cdf0*/  FFMA R14, R135, R126, R132 ;  /* 0x0000007e870e7223 */ /* 0x000fe40000000084 */
[----:B------:R-:W-:Y:S01]  /*1ce00*/  FFMA R27, R126, R33, R27 ;  /* 0x000000217e1b7223 */ /* 0x000fe2000000001b */
[----:B------:R-:W3:Y:S01]  /*1ce10*/  LDS.128 R128, [0x7020] ;  /* 0x00702000ff807984 */ /* 0x000ee20000000c00 */
[----:B------:R-:W-:Y:S02]  /*1ce20*/  FFMA R50, R127, R50, R28 ;  /* 0x000000327f327223 */ /* 0x000fe4000000001c */
[-C--:B------:R-:W-:Y:S01]  /*1ce30*/  FFMA R59, R139, R127.reuse, R138 ;  /* 0x0000007f8b3b7223 */ /* 0x080fe2000000008a */
[----:B------:R-:W4:Y:S01]  /*1ce40*/  LDS.128 R132, [0x7f40] ;  /* 0x007f4000ff847984 */ /* 0x000f220000000c00 */
[----:B------:R-:W-:Y:S02]  /*1ce50*/  FFMA R69, R99, R127, R98 ;  /* 0x0000007f63457223 */ /* 0x000fe40000000062 */
        /* <DEDUP_REMOVED lines=8> */
[C---:B------:R-:W-:Y:S02]  /*1cee0*/  FFMA R16, R120.reuse, R17, R16 ;  /* 0x0000001178107223 */ /* 0x040fe40000000010 */
[----:B------:R-:W-:Y:S02]  /*1cef0*/  FFMA R9, R120, R35, R34 ;  /* 0x0000002378097223 */ /* 0x000fe40000000022 */
[----:B------:R-:W5:Y:S01]  /*1cf00*/  LDS.128 R32, [0x75d0] ;  /* 0x0075d000ff207984 */ /* 0x000f620000000c00 */
[----:B------:R-:W-:-:S04]  /*1cf10*/  FFMA R16, R18, R121, R16 ;  /* 0x0000007912107223 */ /* 0x000fc80000000010 */
[----:B------:R-:W-:Y:S02]  /*1cf20*/  FFMA R75, R19, R122, R16 ;  /* 0x0000007a134b7223 */ /* 0x000fe40000000010 */
[----:B------:R-:W5:Y:S01]  /*1cf30*/  LDS.128 R16, [0x8c80] ;  /* 0x008c8000ff107984 */ /* 0x000f620000000c00 */
[----:B------:R-:W-:-:S03]  /*1cf40*/  MOV R78, R140 ;  /* 0x0000008c004e7202 */ /* 0x000fc60000000f00 */
[----:B------:R-:W5:Y:S01]  /*1cf50*/  LDS.128 R140, [0x66b0] ;  /* 0x0066b000ff8c7984 */ /* 0x000f620000000c00 */
[-C--:B0-----:R-:W-:Y:S02]  /*1cf60*/  FFMA R20, R20, R127.reuse, R47 ;  /* 0x0000007f14147223 */ /* 0x081fe4000000002f */
[C---:B-1----:R-:W-:Y:S02]  /*1cf70*/  FFMA R4, R120.reuse, R4, R3 ;  /* 0x0000000478047223 */ /* 0x042fe40000000003 */
[----:B--2---:R-:W-:Y:S02]  /*1cf80*/  FFMA R64, R120, R64, R69 ;  /* 0x0000004078407223 */ /* 0x004fe40000000045 */
[-C--:B---3--:R-:W-:Y:S02]  /*1cf90*/  FFMA R37, R128, R127.reuse, R37 ;  /* 0x0000007f80257223 */ /* 0x088fe40000000025 */
[----:B----4-:R-:W-:Y:S02]  /*1cfa0*/  FFMA R38, R132, R127, R38 ;  /* 0x0000007f84267223 */ /* 0x010fe40000000026 */
[----:B------:R-:W-:-:S02]  /*1cfb0*/  FFMA R20, R120, R21, R20 ;  /* 0x0000001578147223 */ /* 0x000fc40000000014 */
[----:B-----5:R-:W-:Y:S02]  /*1cfc0*/  FFMA R96, R96, R126, R39 ;  /* 0x0000007e60607223 */ /* 0x020fe40000000027 */
[C---:B------:R-:W-:Y:S02]  /*1cfd0*/  FFMA R5, R121.reuse, R5, R4 ;  /* 0x0000000579057223 */ /* 0x040fe40000000004 */
[----:B------:R-:W-:Y:S02]  /*1cfe0*/  FFMA R43, R136, R127, R43 ;  /* 0x0000007f882b7223 */ /* 0x000fe4000000002b */
[----:B------:R-:W-:Y:S02]  /*1cff0*/  FFMA R65, R121, R65, R64 ;  /* 0x0000004179417223 */ /* 0x000fe40000000040 */
[----:B------:R-:W-:Y:S02]  /*1d000*/  FFMA R14, R28, R127, R14 ;  /* 0x0000007f1c0e7223 */ /* 0x000fe4000000000e */
        /* <DEDUP_REMOVED lines=11> */
[-C--:B------:R-:W-:Y:S02]  /*1d0c0*/  FFMA R37, R130, R121.reuse, R37 ;  /* 0x0000007982257223 */ /* 0x080fe40000000025 */
[----:B------:R-:W-:-:S02]  /*1d0d0*/  FFMA R38, R134, R121, R38 ;  /* 0x0000007986267223 */ /* 0x000fc40000000026 */
[C---:B------:R-:W-:Y:S02]  /*1d0e0*/  FFMA R86, R120.reuse, R86, R85 ;  /* 0x0000005678567223 */ /* 0x040fe40000000055 */
[----:B------:R-:W-:Y:S02]  /*1d0f0*/  FFMA R98, R120, R98, R97 ;  /* 0x0000006278627223 */ /* 0x000fe40000000061 */
[-C--:B------:R-:W-:Y:S02]  /*1d100*/  FFMA R43, R138, R121.reuse, R43 ;  /* 0x000000798a2b7223 */ /* 0x080fe4000000002b */
[----:B------:R-:W-:Y:S02]  /*1d110*/  FFMA R29, R30, R121, R29 ;  /* 0x000000791e1d7223 */ /* 0x000fe4000000001d */
[----:B------:R-:W-:Y:S02]  /*1d120*/  FFMA R32, R120, R32, R59 ;  /* 0x0000002078207223 */ /* 0x000fe4000000003b */
[----:B------:R-:W-:-:S02]  /*1d130*/  FFMA R49, R121, R49, R48 ;  /* 0x0000003179317223 */ /* 0x000fc40000000030 */
[----:B------:R-:W-:Y:S02]  /*1d140*/  FFMA R117, R127, R117, R36 ;  /* 0x000000757f757223 */ /* 0x000fe40000000024 */
[-C--:B------:R-:W-:Y:S02]  /*1d150*/  FFMA R3, R23, R122.reuse, R20 ;  /* 0x0000007a17037223 */ /* 0x080fe40000000014 */
[C---:B------:R-:W-:Y:S01]  /*1d160*/  FFMA R59, R123.reuse, R7, R6 ;  /* 0x000000077b3b7223 */ /* 0x040fe20000000006 */
[----:B------:R-:W0:Y:S01]  /*1d170*/  LDS.128 R20, [0x6c60] ;  /* 0x006c6000ff147984 */ /* 0x000e220000000c00 */
[----:B------:R-:W-:Y:S02]  /*1d180*/  FFMA R63, R123, R67, R66 ;  /* 0x000000437b3f7223 */ /* 0x000fe40000000042 */
[-C--:B------:R-:W-:Y:S01]  /*1d190*/  FFMA R14, R131, R122.reuse, R37 ;  /* 0x0000007a830e7223 */ /* 0x080fe20000000025 */
[----:B------:R-:W1:Y:S01]  /*1d1a0*/  LDS.128 R4, [0x8130] ;  /* 0x00813000ff047984 */ /* 0x000e620000000c00 */
[----:B------:R-:W-:-:S03]  /*1d1b0*/  FFMA R37, R135, R122, R38 ;  /* 0x0000007a87257223 */ /* 0x000fc60000000026 */
[----:B------:R-:W2:Y:S01]  /*1d1c0*/  LDS.128 R64, [0x79a0] ;  /* 0x0079a000ff407984 */ /* 0x000ea20000000c00 */
[----:B------:R-:W-:Y:S02]  /*1d1d0*/  FFMA R38, R139, R122, R43 ;  /* 0x0000007a8b267223 */ /* 0x000fe4000000002b */
[----:B------:R-:W-:Y:S01]  /*1d1e0*/  FFMA R33, R121, R33, R32 ;  /* 0x0000002179217223 */ /* 0x000fe20000000020 */
[----:B------:R-:W-:Y:S01]  /*1d1f0*/  LDS.128 R128, [0x68a0] ;  /* 0x0068a000ff807984 */ /* 0x000fe20000000c00 */
[----:B------:R-:W-:Y:S02]  /*1d200*/  FFMA R50, R122, R50, R49 ;  /* 0x000000327a327223 */ /* 0x000fe40000000031 */
[----:B------:R-:W-:Y:S01]  /*1d210*/  FFMA R74, R120, R118, R117 ;  /* 0x00000076784a7223 */ /* 0x000fe20000000075 */
[----:B------:R-:W-:Y:S01]  /*1d220*/  LDS.128 R136, [0x86e0] ;  /* 0x0086e000ff887984 */ /* 0x000fe20000000c00 */
[-C--:B------:R-:W-:Y:S02]  /*1d230*/  FFMA R71, R87, R121.reuse, R86 ;  /* 0x0000007957477223 */ /* 0x080fe40000000056 */
        /* <DEDUP_REMOVED lines=8> */
[----:B------:R-:W-:Y:S01]  /*1d2c0*/  LDS.128 R132, [0x77c0] ;  /* 0x0077c000ff847984 */ /* 0x000fe20000000c00 */
[----:B------:R-:W-:-:S03]  /*1d2d0*/  FFMA R15, R123, R51, R50 ;  /* 0x000000337b0f7223 */ /* 0x000fc60000000032 */
[----:B------:R-:W5:Y:S01]  /*1d2e0*/  LDS.128 R48, [0x6a80] ;  /* 0x006a8000ff307984 */ /* 0x000f620000000c00 */
[----:B------:R-:W-:-:S03]  /*1d2f0*/  FFMA R140, R120, R140, R55 ;  /* 0x0000008c788c7223 */ /* 0x000fc60000000037 */
[----:B------:R-:W5:Y:S01]  /*1d300*/  LDS.128 R116, [R2.X4+0x310] ;  /* 0x0003100002747984 */ /* 0x000f620000004c00 */
[----:B------:R-:W-:-:S03]  /*1d310*/  FFMA R55, R123, R35, R34 ;  /* 0x000000237b377223 */ /* 0x000fc60000000022 */
[----:B------:R-:W5:Y:S01]  /*1d320*/  LDS.128 R32, [0x7210] ;  /* 0x00721000ff207984 */ /* 0x000f620000000c00 */
[----:B------:R-:W-:-:S04]  /*1d330*/  FFMA R110, R120, R110, R109 ;  /* 0x0000006e786e7223 */ /* 0x000fc8000000006d */
[-C--:B------:R-:W-:Y:S02]  /*1d340*/  FFMA R39, R111, R121.reuse, R110 ;  /* 0x000000796f277223 */ /* 0x080fe4000000006e */
[----:B------:R-:W5:Y:S01]  /*1d350*/  LDS.128 R108, [0x62f0] ;  /* 0x0062f000ff6c7984 */ /* 0x000f620000000c00 */
[----:B0-----:R-:W-:Y:S02]  /*1d360*/  FFMA R11, R20, R121, R11 ;  /* 0x00000079140b7223 */ /* 0x001fe4000000000b */
[-C--:B-1----:R-:W-:Y:S02]  /*1d370*/  FFMA R4, R4, R122.reuse, R70 ;  /* 0x0000007a04047223 */ /* 0x082fe40000000046 */
[----:B--2---:R-:W-:Y:S02]  /*1d380*/  FFMA R64, R64, R122, R73 ;  /* 0x0000007a40407223 */ /* 0x004fe40000000049 */
[----:B------:R-:W-:Y:S02]  /*1d390*/  FFMA R21, R122, R21, R11 ;  /* 0x000000157a157223 */ /* 0x000fe4000000000b */
[----:B---3--:R-:W-:-:S02]  /*1d3a0*/  FFMA R8, R84, R121, R8 ;  /* 0x0000007954087223 */ /* 0x008fc40000000008 */
[C---:B------:R-:W-:Y:S02]  /*1d3b0*/  FFMA R5, R123.reuse, R5, R4 ;  /* 0x000000057b057223 */ /* 0x040fe40000000004 */
[----:B----4-:R-:W-:Y:S02]  /*1d3c0*/  FFMA R9, R96, R121, R9 ;  /* 0x0000007960097223 */ /* 0x010fe40000000009 */
[----:B------:R-:W-:Y:S02]  /*1d3d0*/  FFMA R65, R123, R65, R64 ;  /* 0x000000417b417223 */ /* 0x000fe40000000040 */
[----:B-----5:R-:W-:Y:S02]  /*1d3e0*/  FFMA R10, R28, R121, R10 ;  /* 0x000000791c0a7223 */ /* 0x020fe4000000000a */
[----:B------:R-:W-:Y:S02]  /*1d3f0*/  FFMA R113, R127, R113, R112 ;  /* 0x000000717f717223 */ /* 0x000fe40000000070 */
[----:B------:R-:W-:-:S02]  /*1d400*/  FFMA R8, R122, R85, R8 ;  /* 0x000000557a087223 */ /* 0x000fc40000000008 */
[C---:B------:R-:W-:Y:S02]  /*1d410*/  FFMA R9, R122.reuse, R97, R9 ;  /* 0x000000617a097223 */ /* 0x040fe40000000009 */
[----:B------:R-:W-:Y:S02]  /*1d420*/  FFMA R10, R122, R29, R10 ;  /* 0x0000001d7a0a7223 */ /* 0x000fe4000000000a */
[----:B------:R-:W-:Y:S02]  /*1d430*/  FFMA R22, R123, R22, R21 ;  /* 0x000000167b167223 */ /* 0x000fe40000000015 */
[----:B------:R-:W-:Y:S02]  /*1d440*/  FFMA R48, R48, R122, R71 ;  /* 0x0000007a30307223 */ /* 0x000fe40000000047 */
[C---:B------:R-:W-:Y:S02]  /*1d450*/  FFMA R6, R116.reuse, R6, R5 ;  /* 0x0000000674067223 */ /* 0x040fe40000000005 */
[----:B------:R-:W-:-:S02]  /*1d460*/  FFMA R4, R116, R66, R65 ;  /* 0x0000004274047223 */ /* 0x000fc40000000041 */
[----:B------:R-:W-:Y:S02]  /*1d470*/  FFMA R17, R121, R17, R16 ;  /* 0x0000001179117223 */ /* 0x000fe40000000010 */
[----:B------:R-:W-:Y:S02]  /*1d480*/  FFMA R36, R120, R114, R113 ;  /* 0x0000007278247223 */ /* 0x000fe40000000071 */
[----:B------:R-:W-:Y:S02]  /*1d490*/  FFMA R32, R32, R122, R39 ;  /* 0x0000007a20207223 */ /* 0x000fe40000000027 */
[C---:B------:R-:W-:Y:S02]  /*1d4a0*/  FFMA R49, R123.reuse, R49, R48 ;  /* 0x000000317b317223 */ /* 0x040fe40000000030 */
[C---:B------:R-:W-:Y:S02]  /*1d4b0*/  FFMA R86, R123.reuse, R86, R8 ;  /* 0x000000567b567223 */ /* 0x040fe40000000008 */
[----:B------:R-:W-:-:S02]  /*1d4c0*/  FFMA R98, R123, R98, R9 ;  /* 0x000000627b627223 */ /* 0x000fc40000000009 */
[----:B------:R-:W-:Y:S02]  /*1d4d0*/  FFMA R30, R123, R30, R10 ;  /* 0x0000001e7b1e7223 */ /* 0x000fe4000000000a */
[----:B------:R-:W-:Y:S01]  /*1d4e0*/  FFMA R39, R116, R23, R22 ;  /* 0x0000001774277223 */ /* 0x000fe20000000016 */
[----:B------:R-:W0:Y:S01]  /*1d4f0*/  LDS.128 R8, [0x6110] ;  /* 0x00611000ff087984 */ /* 0x000e220000000c00 */
[-C--:B------:R-:W-:Y:S02]  /*1d500*/  FFMA R71, R7, R117.reuse, R6 ;  /* 0x0000007507477223 */ /* 0x080fe40000000006 */
[----:B------:R-:W-:Y:S01]  /*1d510*/  FFMA R67, R67, R117, R4 ;  /* 0x0000007543437223 */ /* 0x000fe20000000004 */
[----:B------:R-:W1:Y:S01]  /*1d520*/  LDS.128 R20, [0x75e0] ;  /* 0x0075e000ff147984 */ /* 0x000e620000000c00 */
[----:B------:R-:W-:-:S03]  /*1d530*/  FFMA R18, R122, R18, R17 ;  /* 0x000000127a127223 */ /* 0x000fc60000000011 */
[----:B------:R-:W2:Y:S01]  /*1d540*/  LDS.128 R4, [0x6e50] ;  /* 0x006e5000ff047984 */ /* 0x000ea20000000c00 */
[----:B------:R-:W-:Y:S02]  /*1d550*/  FFMA R36, R115, R121, R36 ;  /* 0x0000007973247223 */ /* 0x000fe40000000024 */
[C---:B------:R-:W-:Y:S01]  /*1d560*/  FFMA R33, R123.reuse, R33, R32 ;  /* 0x000000217b217223 */ /* 0x040fe20000000020 */
[----:B------:R-:W-:Y:S01]  /*1d570*/  LDS.128 R112, [0x88c0] ;  /* 0x0088c000ff707984 */ /* 0x000fe20000000c00 */
[----:B------:R-:W-:Y:S02]  /*1d580*/  FFMA R50, R116, R50, R49 ;  /* 0x0000003274327223 */ /* 0x000fe40000000031 */
[----:B------:R-:W-:Y:S02]  /*1d590*/  FFMA R27, R126, R105, R104 ;  /* 0x000000697e1b7223 */ /* 0x000fe40000000068 */
[----:B------:R-:W-:Y:S02]  /*1d5a0*/  FFMA R69, R123, R19, R18 ;  /* 0x000000137b457223 */ /* 0x000fe40000000012 */
[----:B------:R-:W-:Y:S01]  /*1d5b0*/  FFMA R36, R108, R122, R36 ;  /* 0x0000007a6c247223 */ /* 0x000fe20000000024 */
[----:B------:R-:W3:Y:S01]  /*1d5c0*/  LDS.128 R16, [0x7030] ;  /* 0x00703000ff107984 */ /* 0x000ee20000000c00 */
[----:B------:R-:W-:-:S02]  /*1d5d0*/  FFMA R34, R116, R34, R33 ;  /* 0x0000002274227223 */ /* 0x000fc40000000021 */
[----:B------:R-:W-:Y:S02]  /*1d5e0*/  FFMA R27, R127, R106, R27 ;  /* 0x0000006a7f1b7223 */ /* 0x000fe4000000001b */
[----:B------:R-:W-:Y:S01]  /*1d5f0*/  FFMA R73, R51, R117, R50 ;  /* 0x0000007533497223 */ /* 0x000fe20000000032 */
[----:B------:R-:W4:Y:S01]  /*1d600*/  LDS.128 R124, [0x7f50] ;  /* 0x007f5000ff7c7984 */ /* 0x000f220000000c00 */
[----:B------:R-:W-:-:S03]  /*1d610*/  FFMA R109, R123, R109, R36 ;  /* 0x0000006d7b6d7223 */ /* 0x000fc60000000024 */
[----:B------:R-:W5:Y:S01]  /*1d620*/  LDS.128 R48, [0x8c90] ;  /* 0x008c9000ff307984 */ /* 0x000f620000000c00 */
        /* <DEDUP_REMOVED lines=8> */
[----:B0-----:R-:W-:Y:S02]  /*1d6b0*/  FFMA R8, R8, R123, R75 ;  /* 0x0000007b08087223 */ /* 0x001fe4000000004b */
[C---:B-1----:R-:W-:Y:S02]  /*1d6c0*/  FFMA R20, R116.reuse, R20, R55 ;  /* 0x0000001474147223 */ /* 0x042fe40000000037 */
[C---:B--2---:R-:W-:Y:S02]  /*1d6d0*/  FFMA R4, R116.reuse, R4, R15 ;  /* 0x0000000474047223 */ /* 0x044fe4000000000f */
[----:B------:R-:W-:-:S02]  /*1d6e0*/  FFMA R8, R116, R9, R8 ;  /* 0x0000000974087223 */ /* 0x000fc40000000008 */
[C---:B------:R-:W-:Y:S02]  /*1d6f0*/  FFMA R21, R117.reuse, R21, R20 ;  /* 0x0000001575157223 */ /* 0x040fe40000000014 */
[----:B------:R-:W-:Y:S02]  /*1d700*/  FFMA R5, R117, R5, R4 ;  /* 0x0000000575057223 */ /* 0x000fe40000000004 */
[----:B------:R-:W-:Y:S02]  /*1d710*/  FFMA R8, R10, R117, R8 ;  /* 0x000000750a087223 */ /* 0x000fe40000000008 */
[----:B---3--:R-:W-:Y:S02]  /*1d720*/  FFMA R16, R16, R123, R14 ;  /* 0x0000007b10107223 */ /* 0x008fe4000000000e */
[C---:B------:R-:W-:Y:S02]  /*1d730*/  FFMA R22, R118.reuse, R22, R21 ;  /* 0x0000001676167223 */ /* 0x040fe40000000015 */
[----:B------:R-:W-:-:S02]  /*1d740*/  FFMA R6, R118, R6, R5 ;  /* 0x0000000676067223 */ /* 0x000fc40000000005 */
[----:B----4-:R-:W-:Y:S02]  /*1d750*/  FFMA R37, R124, R123, R37 ;  /* 0x0000007b7c257223 */ /* 0x010fe40000000025 */
[C---:B-----5:R-:W-:Y:S02]  /*1d760*/  FFMA R48, R116.reuse, R48, R69 ;  /* 0x0000003074307223 */ /* 0x060fe40000000045 */
        /* <DEDUP_REMOVED lines=8> */
[C---:B------:R-:W-:Y:S01]  /*1d7f0*/  FFMA R15, R119.reuse, R23, R22 ;  /* 0x00000017770f7223 */ /* 0x040fe20000000016 */
[----:B------:R-:W0:Y:S01]  /*1d800*/  LDS.128 R8, [0x64e0] ;  /* 0x0064e000ff087984 */ /* 0x000e220000000c00 */
[----:B------:R-:W-:-:S02]  /*1d810*/  FFMA R63, R119, R7, R6 ;  /* 0x00000007773f7223 */ /* 0x000fc40000000006 */
[----:B------:R-:W-:Y:S01]  /*1d820*/  FFMA R142, R122, R142, R141 ;  /* 0x0000008e7a8e7223 */ /* 0x000fe2000000008d */
[----:B------:R-:W1:Y:S01]  /*1d830*/  LDS.128 R20, [0x7220] ;  /* 0x00722000ff147984 */ /* 0x000e620000000c00 */
[----:B------:R-:W-:Y:S02]  /*1d840*/  FFMA R74, R112, R122, R74 ;  /* 0x0000007a704a7223 */ /* 0x000fe4000000004a */
[----:B------:R-:W-:Y:S01]  /*1d850*/  FFMA R38, R128, R123, R38 ;  /* 0x0000007b80267223 */ /* 0x000fe20000000026 */
[----:B------:R-:W2:Y:S01]  /*1d860*/  LDS.128 R4, [0x8140] ;  /* 0x00814000ff047984 */ /* 0x000ea20000000c00 */
[----:B------:R-:W-:Y:S02]  /*1d870*/  FFMA R16, R18, R117, R16 ;  /* 0x0000007512107223 */ /* 0x000fe40000000010 */
[----:B------:R-:W-:Y:S02]  /*1d880*/  FFMA R27, R104, R121, R27 ;  /* 0x00000079681b7223 */ /* 0x000fe4000000001b */
[----:B------:R-:W-:-:S02]  /*1d890*/  FFMA R13, R122, R101, R13 ;  /* 0x000000657a0d7223 */ /* 0x000fc4000000000d */
[C---:B------:R-:W-:Y:S02]  /*1d8a0*/  FFMA R29, R117.reuse, R29, R28 ;  /* 0x0000001d751d7223 */ /* 0x040fe4000000001c */
[----:B------:R-:W-:Y:S02]  /*1d8b0*/  FFMA R33, R117, R33, R32 ;  /* 0x0000002175217223 */ /* 0x000fe40000000020 */
[----:B------:R-:W-:Y:S02]  /*1d8c0*/  FFMA R50, R118, R50, R49 ;  /* 0x0000003276327223 */ /* 0x000fe40000000031 */
[C---:B------:R-:W-:Y:S02]  /*1d8d0*/  FFMA R113, R123.reuse, R113, R74 ;  /* 0x000000717b717223 */ /* 0x040fe4000000004a */
[----:B------:R-:W-:Y:S02]  /*1d8e0*/  FFMA R129, R116, R129, R38 ;  /* 0x0000008174817223 */ /* 0x000fe40000000026 */
[----:B------:R-:W-:-:S02]  /*1d8f0*/  FFMA R47, R123, R143, R142 ;  /* 0x0000008f7b2f7223 */ /* 0x000fc4000000008e */
[----:B------:R-:W-:Y:S01]  /*1d900*/  FFMA R27, R122, R105, R27 ;  /* 0x000000697a1b7223 */ /* 0x000fe2000000001b */
[----:B------:R-:W3:Y:S01]  /*1d910*/  LDS.128 R140, [0x66c0] ;  /* 0x0066c000ff8c7984 */ /* 0x000ee20000000c00 */
[----:B------:R-:W-:Y:S02]  /*1d920*/  FFMA R102, R123, R102, R13 ;  /* 0x000000667b667223 */ /* 0x000fe4000000000d */
[----:B------:R-:W-:Y:S02]  /*1d930*/  FFMA R38, R19, R118, R16 ;  /* 0x0000007613267223 */ /* 0x000fe40000000010 */
[C---:B------:R-:W-:Y:S01]  /*1d940*/  FFMA R30, R118.reuse, R30, R29 ;  /* 0x0000001e761e7223 */ /* 0x040fe2000000001d */
[----:B------:R-:W4:Y:S01]  /*1d950*/  LDS.128 R16, [0x7400] ;  /* 0x00740000ff107984 */ /* 0x000f220000000c00 */
[----:B------:R-:W-:Y:S02]  /*1d960*/  FFMA R34, R118, R34, R33 ;  /* 0x0000002276227223 */ /* 0x000fe40000000021 */
[----:B------:R-:W-:-:S02]  /*1d970*/  FFMA R75, R119, R51, R50 ;  /* 0x00000033774b7223 */ /* 0x000fc40000000032 */
[----:B------:R-:W5:Y:S01]  /*1d980*/  LDS.128 R48, [R2.X4+0x360] ;  /* 0x0003600002307984 */ /* 0x000f620000004c00 */
[C---:B------:R-:W-:Y:S02]  /*1d990*/  FFMA R114, R116.reuse, R114, R113 ;  /* 0x0000007274727223 */ /* 0x040fe40000000071 */
[----:B------:R-:W-:Y:S02]  /*1d9a0*/  FFMA R106, R123, R106, R27 ;  /* 0x0000006a7b6a7223 */ /* 0x000fe4000000001b */
[C---:B------:R-:W-:Y:S02]  /*1d9b0*/  FFMA R110, R116.reuse, R110, R109 ;  /* 0x0000006e746e7223 */ /* 0x040fe4000000006d */
[----:B------:R-:W-:Y:S02]  /*1d9c0*/  FFMA R64, R116, R103, R102 ;  /* 0x0000006774407223 */ /* 0x000fe40000000066 */
[C---:B------:R-:W-:Y:S01]  /*1d9d0*/  FFMA R59, R119.reuse, R31, R30 ;  /* 0x0000001f773b7223 */ /* 0x040fe2000000001e */
[----:B------:R-:W3:Y:S01]  /*1d9e0*/  LDS.128 R100, [0x8ab0] ;  /* 0x008ab000ff647984 */ /* 0x000ee20000000c00 */
[----:B------:R-:W-:-:S03]  /*1d9f0*/  FFMA R69, R119, R35, R34 ;  /* 0x0000002377457223 */ /* 0x000fc60000000022 */
[----:B------:R-:W5:Y:S01]  /*1da00*/  LDS.128 R28, [0x6a90] ;  /* 0x006a9000ff1c7984 */ /* 0x000f620000000c00 */
[----:B------:R-:W-:-:S03]  /*1da10*/  FFMA R27, R116, R99, R98 ;  /* 0x00000063741b7223 */ /* 0x000fc60000000062 */
[----:B------:R-:W5:Y:S01]  /*1da20*/  LDS.128 R32, [0x79b0] ;  /* 0x0079b000ff207984 */ /* 0x000f620000000c00 */
[----:B------:R-:W-:Y:S02]  /*1da30*/  FFMA R14, R115, R117, R114 ;  /* 0x00000075730e7223 */ /* 0x000fe40000000072 */
[C---:B------:R-:W-:Y:S01]  /*1da40*/  FFMA R13, R116.reuse, R87, R86 ;  /* 0x00000057740d7223 */ /* 0x040fe20000000056 */
[----:B------:R-:W5:Y:S01]  /*1da50*/  LDS.128 R96, [0x8320] ;  /* 0x00832000ff607984 */ /* 0x000f620000000c00 */
[----:B------:R-:W-:Y:S02]  /*1da60*/  FFMA R65, R116, R107, R106 ;  /* 0x0000006b74417223 */ /* 0x000fe4000000006a */
[-C--:B------:R-:W-:Y:S01]  /*1da70*/  FFMA R66, R111, R117.reuse, R110 ;  /* 0x000000756f427223 */ /* 0x080fe2000000006e */
[----:B------:R-:W5:Y:S04]  /*1da80*/  LDS.128 R112, [0x88d0] ;  /* 0x0088d000ff707984 */ /* 0x000f680000000c00 */
[----:B------:R-:W5:Y:S04]  /*1da90*/  LDS.128 R84, [0x6c70] ;  /* 0x006c7000ff547984 */ /* 0x000f680000000c00 */
[----:B------:R-:W5:Y:S04]  /*1daa0*/  LDS.128 R104, [0x7b90] ;  /* 0x007b9000ff687984 */ /* 0x000f680000000c00 */
[----:B------:R-:W5:Y:S01]  /*1dab0*/  LDS.128 R108, [0x6300] ;  /* 0x00630000ff6c7984 */ /* 0x000f620000000c00 */
[----:B0-----:R-:W-:-:S02]  /*1dac0*/  FFMA R8, R8, R117, R13 ;  /* 0x0000007508087223 */ /* 0x001fc4000000000d */
[-C--:B-1----:R-:W-:Y:S02]  /*1dad0*/  FFMA R20, R20, R118.reuse, R70 ;  /* 0x0000007614147223 */ /* 0x082fe40000000046 */
[----:B--2---:R-:W-:Y:S02]  /*1dae0*/  FFMA R4, R4, R118, R71 ;  /* 0x0000007604047223 */ /* 0x004fe40000000047 */
[----:B------:R-:W-:Y:S02]  /*1daf0*/  FFMA R8, R118, R9, R8 ;  /* 0x0000000976087223 */ /* 0x000fe40000000008 */
[C---:B------:R-:W-:Y:S02]  /*1db00*/  FFMA R21, R119.reuse, R21, R20 ;  /* 0x0000001577157223 */ /* 0x040fe40000000014 */
[----:B------:R-:W-:Y:S02]  /*1db10*/  FFMA R5, R119, R5, R4 ;  /* 0x0000000577057223 */ /* 0x000fe40000000004 */
[----:B---3--:R-:W-:-:S02]  /*1db20*/  FFMA R140, R116, R140, R47 ;  /* 0x0000008c748c7223 */ /* 0x008fc4000000002f */
[----:B----4-:R-:W-:Y:S02]  /*1db30*/  FFMA R16, R16, R117, R27 ;  /* 0x0000007510107223 */ /* 0x010fe4000000001b */
[-C--:B------:R-:W-:Y:S02]  /*1db40*/  FFMA R136, R136, R123.reuse, R3 ;  /* 0x0000007b88887223 */ /* 0x080fe40000000003 */
[----:B------:R-:W-:Y:S02]  /*1db50*/  FFMA R10, R119, R10, R8 ;  /* 0x0000000a770a7223 */ /* 0x000fe40000000008 */
[C---:B-----5:R-:W-:Y:S02]  /*1db60*/  FFMA R22, R48.reuse, R22, R21 ;  /* 0x0000001630167223 */ /* 0x060fe40000000015 */
[----:B------:R-:W-:Y:S02]  /*1db70*/  FFMA R6, R48, R6, R5 ;  /* 0x0000000630067223 */ /* 0x000fe40000000005 */
[----:B------:R-:W-:-:S02]  /*1db80*/  FFMA R132, R132, R123, R43 ;  /* 0x0000007b84847223 */ /* 0x000fc4000000002b */
[----:B------:R-:W-:Y:S01]  /*1db90*/  FFMA R141, R117, R141, R140 ;  /* 0x0000008d758d7223 */ /* 0x000fe2000000008c */
[----:B------:R-:W-:Y:S01]  /*1dba0*/  MOV R140, R78 ;  /* 0x0000004e008c7202 */ /* 0x000fe20000000f00 */
[----:B------:R-:W-:Y:S01]  /*1dbb0*/  FFMA R16, R118, R17, R16 ;  /* 0x0000001176107223 */ /* 0x000fe20000000010 */
[----:B------:R-:W-:Y:S01]  /*1dbc0*/  LDS.128 R120, [0x6120] ;  /* 0x00612000ff787984 */ /* 0x000fe20000000c00 */
[----:B------:R-:W-:Y:S02]  /*1dbd0*/  FFMA R136, R116, R137, R136 ;  /* 0x0000008974887223 */ /* 0x000fe40000000088 */
[----:B------:R-:W-:Y:S02]  /*1dbe0*/  FFMA R65, R100, R117, R65 ;  /* 0x0000007564417223 */ /* 0x000fe40000000041 */
[-C--:B------:R-:W-:Y:S02]  /*1dbf0*/  FFMA R28, R28, R118.reuse, R73 ;  /* 0x000000761c1c7223 */ /* 0x080fe40000000049 */
[----:B------:R-:W-:-:S02]  /*1dc00*/  FFMA R32, R32, R118, R67 ;  /* 0x0000007620207223 */ /* 0x000fc40000000043 */
[----:B------:R-:W-:Y:S02]  /*1dc10*/  FFMA R132, R116, R133, R132 ;  /* 0x0000008574847223 */ /* 0x000fe40000000084 */
[----:B------:R-:W-:Y:S02]  /*1dc20*/  FFMA R13, R48, R11, R10 ;  /* 0x0000000b300d7223 */ /* 0x000fe4000000000a */
        /* <DEDUP_REMOVED lines=8> */
[-C--:B------:R-:W-:Y:S02]  /*1dcb0*/  FFMA R125, R126, R117.reuse, R125 ;  /* 0x000000757e7d7223 */ /* 0x080fe4000000007d */
[-C--:B------:R-:W-:Y:S02]  /*1dcc0*/  FFMA R129, R130, R117.reuse, R129 ;  /* 0x0000007582817223 */ /* 0x080fe40000000081 */
[-C--:B------:R-:W-:Y:S02]  /*1dcd0*/  FFMA R136, R138, R117.reuse, R136 ;  /* 0x000000758a887223 */ /* 0x080fe40000000088 */
[-C--:B------:R-:W-:Y:S02]  /*1dce0*/  FFMA R39, R84, R117.reuse, R39 ;  /* 0x0000007554277223 */ /* 0x080fe40000000027 */
        /* <DEDUP_REMOVED lines=9> */
[C---:B------:R-:W-:Y:S02]  /*1dd80*/  FFMA R14, R48.reuse, R19, R18 ;  /* 0x00000013300e7223 */ /* 0x040fe40000000012 */
[C---:B------:R-:W-:Y:S01]  /*1dd90*/  FFMA R30, R48.reuse, R30, R29 ;  /* 0x0000001e301e7223 */ /* 0x040fe2000000001d */
[----:B------:R-:W3:Y:S01]  /*1dda0*/  LDS.128 R16, [0x75f0] ;  /* 0x0075f000ff107984 */ /* 0x000ee20000000c00 */
[----:B------:R-:W-:Y:S02]  /*1ddb0*/  FFMA R34, R48, R34, R33 ;  /* 0x0000002230227223 */ /* 0x000fe40000000021 */
[----:B------:R-:W-:-:S02]  /*1ddc0*/  FFMA R43, R127, R118, R125 ;  /* 0x000000767f2b7223 */ /* 0x000fc4000000007d */
[-C--:B------:R-:W-:Y:S01]  /*1ddd0*/  FFMA R3, R131, R118.reuse, R129 ;  /* 0x0000007683037223 */ /* 0x080fe20000000081 */
[----:B------:R-:W4:Y:S01]  /*1dde0*/  LDS.128 R124, [0x7040] ;  /* 0x00704000ff7c7984 */ /* 0x000f220000000c00 */
[-C--:B------:R-:W-:Y:S02]  /*1ddf0*/  FFMA R47, R135, R118.reuse, R47 ;  /* 0x00000076872f7223 */ /* 0x080fe4000000002f */
[----:B------:R-:W-:Y:S01]  /*1de00*/  FFMA R55, R139, R118, R136 ;  /* 0x000000768b377223 */ /* 0x000fe20000000088 */
[----:B------:R-:W5:Y:S01]  /*1de10*/  LDS.128 R128, [0x7f60] ;  /* 0x007f6000ff807984 */ /* 0x000f620000000c00 */
[----:B------:R-:W-:Y:S02]  /*1de20*/  FFMA R39, R118, R105, R64 ;  /* 0x0000006976277223 */ /* 0x000fe40000000040 */
[C---:B------:R-:W-:Y:S01]  /*1de30*/  FFMA R102, R119.reuse, R102, R65 ;  /* 0x0000006677667223 */ /* 0x040fe20000000041 */
[----:B------:R-:W4:Y:S01]  /*1de40*/  LDS.128 R132, [0x68b0] ;  /* 0x0068b000ff847984 */ /* 0x000f220000000c00 */
[----:B------:R-:W-:-:S02]  /*1de50*/  FFMA R109, R119, R109, R66 ;  /* 0x0000006d776d7223 */ /* 0x000fc40000000042 */
[----:B------:R-:W-:Y:S01]  /*1de60*/  FFMA R74, R118, R142, R141 ;  /* 0x0000008e764a7223 */ /* 0x000fe2000000008d */
[----:B------:R-:W4:Y:S01]  /*1de70*/  LDS.128 R136, [0x77d0] ;  /* 0x0077d000ff887984 */ /* 0x000f220000000c00 */
[----:B------:R-:W-:-:S03]  /*1de80*/  MOV R141, R82 ;  /* 0x00000052008d7202 */ /* 0x000fc60000000f00 */
[----:B------:R-:W5:Y:S01]  /*1de90*/  LDS.128 R64, [0x86f0] ;  /* 0x0086f000ff407984 */ /* 0x000f620000000c00 */
[-C--:B------:R-:W-:Y:S02]  /*1dea0*/  FFMA R79, R31, R49.reuse, R30 ;  /* 0x000000311f4f7223 */ /* 0x080fe4000000001e */
[----:B------:R-:W-:Y:S01]  /*1deb0*/  FFMA R82, R35, R49, R34 ;  /* 0x0000003123527223 */ /* 0x000fe20000000022 */
[----:B------:R-:W5:Y:S04]  /*1dec0*/  LDS.128 R28, [0x7d80] ;  /* 0x007d8000ff1c7984 */ /* 0x000f680000000c00 */
[----:B------:R-:W5:Y:S01]  /*1ded0*/  LDS.128 R32, [0x8ca0] ;  /* 0x008ca000ff207984 */ /* 0x000f620000000c00 */
[C---:B------:R-:W-:Y:S02]  /*1dee0*/  FFMA R36, R119.reuse, R86, R36 ;  /* 0x0000005677247223 */ /* 0x040fe40000000024 */
[----:B------:R-:W-:-:S02]  /*1def0*/  FFMA R74, R119, R143, R74 ;  /* 0x0000008f774a7223 */ /* 0x000fc4000000004a */
[C---:B------:R-:W-:Y:S02]  /*1df00*/  FFMA R36, R48.reuse, R87, R36 ;  /* 0x0000005730247223 */ /* 0x040fe40000000024 */
[----:B------:R-:W5:Y:S01]  /*1df10*/  LDS.128 R84, [0x64f0] ;  /* 0x0064f000ff547984 */ /* 0x000f620000000c00 */
[C---:B0-----:R-:W-:Y:S02]  /*1df20*/  FFMA R8, R48.reuse, R8, R74 ;  /* 0x0000000830087223 */ /* 0x041fe4000000004a */
[C---:B-1----:R-:W-:Y:S02]  /*1df30*/  FFMA R4, R48.reuse, R4, R59 ;  /* 0x0000000430047223 */ /* 0x042fe4000000003b */
[----:B--2---:R-:W-:Y:S02]  /*1df40*/  FFMA R20, R48, R20, R63 ;  /* 0x0000001430147223 */ /* 0x004fe4000000003f */
[C---:B------:R-:W-:Y:S02]  /*1df50*/  FFMA R9, R49.reuse, R9, R8 ;  /* 0x0000000931097223 */ /* 0x040fe40000000008 */
[----:B------:R-:W-:-:S02]  /*1df60*/  FFMA R5, R49, R5, R4 ;  /* 0x0000000531057223 */ /* 0x000fc40000000004 */
[----:B------:R-:W-:Y:S02]  /*1df70*/  FFMA R21, R49, R21, R20 ;  /* 0x0000001531157223 */ /* 0x000fe40000000014 */
[----:B---3--:R-:W-:Y:S02]  /*1df80*/  FFMA R16, R48, R16, R15 ;  /* 0x0000001030107223 */ /* 0x008fe4000000000f */
[C---:B------:R-:W-:Y:S02]  /*1df90*/  FFMA R27, R119.reuse, R98, R27 ;  /* 0x00000062771b7223 */ /* 0x040fe4000000001b */
[----:B------:R-:W-:Y:S02]  /*1dfa0*/  FFMA R39, R119, R106, R39 ;  /* 0x0000006a77277223 */ /* 0x000fe40000000027 */
[-C--:B------:R-:W-:Y:S02]  /*1dfb0*/  FFMA R120, R120, R119.reuse, R37 ;  /* 0x0000007778787223 */ /* 0x080fe40000000025 */
[----:B----4-:R-:W-:-:S02]  /*1dfc0*/  FFMA R38, R124, R119, R38 ;  /* 0x000000777c267223 */ /* 0x010fc40000000026 */
[-C--:B-----5:R-:W-:Y:S02]  /*1dfd0*/  FFMA R43, R128, R119.reuse, R43 ;  /* 0x00000077802b7223 */ /* 0x0a0fe4000000002b */
[-C--:B------:R-:W-:Y:S02]  /*1dfe0*/  FFMA R3, R132, R119.reuse, R3 ;  /* 0x0000007784037223 */ /* 0x080fe40000000003 */
[-C--:B------:R-:W-:Y:S02]  /*1dff0*/  FFMA R136, R136, R119.reuse, R47 ;  /* 0x0000007788887223 */ /* 0x080fe4000000002f */
[----:B------:R-:W-:Y:S02]  /*1e000*/  FFMA R55, R64, R119, R55 ;  /* 0x0000007740377223 */ /* 0x000fe40000000037 */
[C---:B------:R-:W-:Y:S01]  /*1e010*/  FFMA R10, R50.reuse, R10, R9 ;  /* 0x0000000a320a7223 */ /* 0x040fe20000000009 */
[----:B------:R-:W-:Y:S01]  /*1e020*/  LDS.128 R116, [R2.X4+0x370] ;  /* 0x0003700002747984 */ /* 0x000fe20000004c00 */
[----:B------:R-:W-:-:S02]  /*1e030*/  FFMA R6, R50, R6, R5 ;  /* 0x0000000632067223 */ /* 0x000fc40000000005 */
[----:B------:R-:W-:Y:S02]  /*1e040*/  FFMA R22, R50, R22, R21 ;  /* 0x0000001632167223 */ /* 0x000fe40000000015 */
[----:B------:R-:W-:Y:S02]  /*1e050*/  FFMA R17, R49, R17, R16 ;  /* 0x0000001131117223 */ /* 0x000fe40000000010 */
[C---:B------:R-:W-:Y:S02]  /*1e060*/  FFMA R110, R48.reuse, R110, R109 ;  /* 0x0000006e306e7223 */ /* 0x040fe4000000006d */
[C---:B------:R-:W-:Y:S02]  /*1e070*/  FFMA R27, R48.reuse, R99, R27 ;  /* 0x00000063301b7223 */ /* 0x040fe4000000001b */
[C---:B------:R-:W-:Y:S01]  /*1e080*/  FFMA R114, R48.reuse, R114, R113 ;  /* 0x0000007230727223 */ /* 0x040fe20000000071 */
        /* <DEDUP_REMOVED lines=9> */
[----:B------:R-:W-:-:S02]  /*1e120*/  FFMA R136, R48, R137, R136 ;  /* 0x0000008930887223 */ /* 0x000fc40000000088 */
[C---:B------:R-:W-:Y:S02]  /*1e130*/  FFMA R55, R48.reuse, R65, R55 ;  /* 0x0000004130377223 */ /* 0x040fe40000000037 */
[C---:B------:R-:W-:Y:S02]  /*1e140*/  FFMA R28, R48.reuse, R28, R69 ;  /* 0x0000001c301c7223 */ /* 0x040fe40000000045 */
[----:B------:R-:W-:Y:S02]  /*1e150*/  FFMA R32, R48, R32, R75 ;  /* 0x0000002030207223 */ /* 0x000fe4000000004b */
[C---:B------:R-:W-:Y:S02]  /*1e160*/  FFMA R59, R51.reuse, R11, R10 ;  /* 0x0000000b333b7223 */ /* 0x040fe4000000000a */
[C---:B------:R-:W-:Y:S01]  /*1e170*/  FFMA R48, R51.reuse, R7, R6 ;  /* 0x0000000733307223 */ /* 0x040fe20000000006 */
[----:B------:R-:W1:Y:S01]  /*1e180*/  LDS.128 R8, [0x7ba0] ;  /* 0x007ba000ff087984 */ /* 0x000e620000000c00 */
[----:B------:R-:W-:-:S02]  /*1e190*/  FFMA R63, R51, R23, R22 ;  /* 0x00000017333f7223 */ /* 0x000fc40000000016 */
[----:B------:R-:W-:Y:S01]  /*1e1a0*/  FFMA R18, R50, R18, R17 ;  /* 0x0000001232127223 */ /* 0x000fe20000000011 */
[----:B------:R-:W2:Y:S01]  /*1e1b0*/  LDS.128 R4, [0x8150] ;  /* 0x00815000ff047984 */ /* 0x000ea20000000c00 */
[----:B------:R-:W-:-:S03]  /*1e1c0*/  FFMA R29, R49, R29, R28 ;  /* 0x0000001d311d7223 */ /* 0x000fc6000000001c */
[----:B------:R-:W3:Y:S01]  /*1e1d0*/  LDS.128 R20, [0x6aa0] ;  /* 0x006aa000ff147984 */ /* 0x000ee20000000c00 */
[----:B------:R-:W-:Y:S02]  /*1e1e0*/  FFMA R55, R66, R49, R55 ;  /* 0x0000003142377223 */ /* 0x000fe40000000037 */
[----:B------:R-:W-:Y:S02]  /*1e1f0*/  FFMA R74, R51, R19, R18 ;  /* 0x00000013334a7223 */ /* 0x000fe40000000012 */
[----:B------:R-:W-:Y:S01]  /*1e200*/  FFMA R30, R50, R30, R29 ;  /* 0x0000001e321e7223 */ /* 0x000fe2000000001d */
[----:B------:R-:W4:Y:S01]  /*1e210*/  LDS.128 R16, [0x8ac0] ;  /* 0x008ac000ff107984 */ /* 0x000f220000000c00 */
[----:B------:R-:W-:-:S03]  /*1e220*/  FFMA R55, R67, R50, R55 ;  /* 0x0000003243377223 */ /* 0x000fc60000000037 */
[----:B------:R-:W5:Y:S01]  /*1e230*/  LDS.128 R64, [0x8330] ;  /* 0x00833000ff407984 */ /* 0x000f620000000c00 */
[-C--:B------:R-:W-:Y:S02]  /*1e240*/  FFMA R71, R111, R49.reuse, R110 ;  /* 0x000000316f477223 */ /* 0x080fe4000000006e */
[-C--:B------:R-:W-:Y:S01]  /*1e250*/  FFMA R120, R122, R49.reuse, R120 ;  /* 0x000000317a787223 */ /* 0x080fe20000000078 */
[----:B------:R-:W4:Y:S01]  /*1e260*/  LDS.128 R108, [0x6310] ;  /* 0x00631000ff6c7984 */ /* 0x000f220000000c00 */
[----:B------:R-:W-:Y:S02]  /*1e270*/  FFMA R37, R115, R49, R114 ;  /* 0x0000003173257223 */ /* 0x000fe40000000072 */
[----:B------:R-:W-:Y:S01]  /*1e280*/  FFMA R69, R51, R31, R30 ;  /* 0x0000001f33457223 */ /* 0x000fe2000000001e */
[----:B------:R-:W-:Y:S01]  /*1e290*/  LDS.128 R112, [0x88e0] ;  /* 0x0088e000ff707984 */ /* 0x000fe20000000c00 */
[----:B------:R-:W-:-:S03]  /*1e2a0*/  FFMA R33, R49, R33, R32 ;  /* 0x0000002131217223 */ /* 0x000fc60000000020 */
[----:B------:R-:W5:Y:S01]  /*1e2b0*/  LDS.128 R28, [0x79c0] ;  /* 0x0079c000ff1c7984 */ /* 0x000f620000000c00 */
[----:B------:R-:W-:-:S03]  /*1e2c0*/  FFMA R3, R123, R50, R120 ;  /* 0x000000327b037223 */ /* 0x000fc60000000078 */
[----:B------:R-:W5:Y:S01]  /*1e2d0*/  LDS.128 R120, [0x7050] ;  /* 0x00705000ff787984 */ /* 0x000f620000000c00 */
[----:B------:R-:W-:Y:S02]  /*1e2e0*/  FFMA R34, R50, R34, R33 ;  /* 0x0000002232227223 */ /* 0x000fe40000000021 */
[----:B------:R-:W-:Y:S02]  /*1e2f0*/  FFMA R84, R84, R49, R13 ;  /* 0x0000003154547223 */ /* 0x000fe4000000000d */
[----:B------:R-:W-:Y:S02]  /*1e300*/  FFMA R13, R51, R35, R34 ;  /* 0x00000023330d7223 */ /* 0x000fe40000000022 */
[----:B------:R-:W5:Y:S01]  /*1e310*/  LDS.128 R32, [0x6130] ;  /* 0x00613000ff207984 */ /* 0x000f620000000c00 */
[-C--:B0-----:R-:W-:Y:S02]  /*1e320*/  FFMA R14, R96, R49.reuse, R14 ;  /* 0x00000031600e7223 */ /* 0x081fe4000000000e */
[----:B-1----:R-:W-:-:S02]  /*1e330*/  FFMA R8, R8, R49, R39 ;  /* 0x0000003108087223 */ /* 0x002fc40000000027 */
[-C--:B--2---:R-:W-:Y:S02]  /*1e340*/  FFMA R4, R4, R50.reuse, R78 ;  /* 0x0000003204047223 */ /* 0x084fe4000000004e */
[----:B---3--:R-:W-:Y:S02]  /*1e350*/  FFMA R20, R20, R50, R79 ;  /* 0x0000003214147223 */ /* 0x008fe4000000004f */
[C---:B------:R-:W-:Y:S02]  /*1e360*/  FFMA R84, R50.reuse, R85, R84 ;  /* 0x0000005532547223 */ /* 0x040fe40000000054 */
[C---:B------:R-:W-:Y:S02]  /*1e370*/  FFMA R14, R50.reuse, R97, R14 ;  /* 0x00000061320e7223 */ /* 0x040fe4000000000e */
[----:B------:R-:W-:Y:S02]  /*1e380*/  FFMA R8, R50, R9, R8 ;  /* 0x0000000932087223 */ /* 0x000fe40000000008 */
[----:B------:R-:W-:-:S02]  /*1e390*/  FFMA R5, R51, R5, R4 ;  /* 0x0000000533057223 */ /* 0x000fc40000000004 */
[C---:B------:R-:W-:Y:S02]  /*1e3a0*/  FFMA R21, R51.reuse, R21, R20 ;  /* 0x0000001533157223 */ /* 0x040fe40000000014 */
[C---:B------:R-:W-:Y:S02]  /*1e3b0*/  FFMA R86, R51.reuse, R86, R84 ;  /* 0x0000005633567223 */ /* 0x040fe40000000054 */
[----:B------:R-:W-:Y:S02]  /*1e3c0*/  FFMA R98, R51, R98, R14 ;  /* 0x0000006233627223 */ /* 0x000fe4000000000e */
[-C--:B----4-:R-:W-:Y:S02]  /*1e3d0*/  FFMA R16, R16, R49.reuse, R70 ;  /* 0x0000003110107223 */ /* 0x090fe40000000046 */
[-C--:B------:R-:W-:Y:S02]  /*1e3e0*/  FFMA R38, R126, R49.reuse, R38 ;  /* 0x000000317e267223 */ /* 0x080fe40000000026 */
[----:B------:R-:W-:-:S02]  /*1e3f0*/  FFMA R43, R130, R49, R43 ;  /* 0x00000031822b7223 */ /* 0x000fc4000000002b */
[-C--:B------:R-:W-:Y:S02]  /*1e400*/  FFMA R133, R134, R49.reuse, R133 ;  /* 0x0000003186857223 */ /* 0x080fe40000000085 */
[-C--:B------:R-:W-:Y:S02]  /*1e410*/  FFMA R15, R138, R49.reuse, R136 ;  /* 0x000000318a0f7223 */ /* 0x080fe40000000088 */
[-C--:B-----5:R-:W-:Y:S02]  /*1e420*/  FFMA R27, R64, R49.reuse, R27 ;  /* 0x00000031401b7223 */ /* 0x0a0fe4000000001b */
[----:B------:R-:W-:Y:S02]  /*1e430*/  FFMA R36, R100, R49, R36 ;  /* 0x0000003164247223 */ /* 0x000fe40000000024 */
[----:B------:R-:W-:Y:S02]  /*1e440*/  FFMA R10, R51, R10, R8 ;  /* 0x0000000a330a7223 */ /* 0x000fe40000000008 */
[----:B------:R-:W-:-:S02]  /*1e450*/  FFMA R6, R116, R6, R5 ;  /* 0x0000000674067223 */ /* 0x000fc40000000005 */
[----:B------:R-:W-:Y:S02]  /*1e460*/  FFMA R4, R116, R22, R21 ;  /* 0x0000001674047223 */ /* 0x000fe40000000015 */
[----:B------:R-:W-:Y:S02]  /*1e470*/  FFMA R16, R50, R17, R16 ;  /* 0x0000001132107223 */ /* 0x000fe40000000010 */
[-C--:B------:R-:W-:Y:S02]  /*1e480*/  FFMA R108, R108, R50.reuse, R71 ;  /* 0x000000326c6c7223 */ /* 0x080fe40000000047 */
[-C--:B------:R-:W-:Y:S02]  /*1e490*/  FFMA R38, R127, R50.reuse, R38 ;  /* 0x000000327f267223 */ /* 0x080fe40000000026 */
[-C--:B------:R-:W-:Y:S01]  /*1e4a0*/  FFMA R43, R131, R50.reuse, R43 ;  /* 0x00000032832b7223 */ /* 0x080fe2000000002b */
[----:B------:R-:W-:Y:S01]  /*1e4b0*/  LDS.128 R124, [0x7f70] ;  /* 0x007f7000ff7c7984 */ /* 0x000fe20000000c00 */
[----:B------:R-:W-:-:S02]  /*1e4c0*/  FFMA R47, R135, R50, R133 ;  /* 0x00000032872f7223 */ /* 0x000fc40000000085 */
[-C--:B------:R-:W-:Y:S01]  /*1e4d0*/  FFMA R15, R139, R50.reuse, R15 ;  /* 0x000000328b0f7223 */ /* 0x080fe2000000000f */
[----:B------:R-:W-:Y:S01]  /*1e4e0*/  LDS.128 R128, [0x68c0] ;  /* 0x0068c000ff807984 */ /* 0x000fe20000000c00 */
[C---:B------:R-:W-:Y:S02]  /*1e4f0*/  FFMA R27, R50.reuse, R65, R27 ;  /* 0x00000041321b7223 */ /* 0x040fe4000000001b */
[----:B------:R-:W-:Y:S01]  /*1e500*/  FFMA R36, R50, R101, R36 ;  /* 0x0000006532247223 */ /* 0x000fe20000000024 */
[----:B------:R-:W0:Y:S01]  /*1e510*/  LDS.128 R136, [0x7600] ;  /* 0x00760000ff887984 */ /* 0x000e220000000c00 */
[-C--:B------:R-:W-:Y:S02]  /*1e520*/  FFMA R104, R104, R50.reuse, R73 ;  /* 0x0000003268687223 */ /* 0x080fe40000000049 */
[-C--:B------:R-:W-:Y:S01]  /*1e530*/  FFMA R28, R28, R50.reuse, R82 ;  /* 0x000000321c1c7223 */ /* 0x080fe20000000052 */
[----:B------:R-:W-:Y:S01]  /*1e540*/  LDS.128 R132, [0x77e0] ;  /* 0x0077e000ff847984 */ /* 0x000fe20000000c00 */
[----:B------:R-:W-:-:S02]  /*1e550*/  FFMA R112, R112, R50, R37 ;  /* 0x0000003270707223 */ /* 0x000fc40000000025 */
[C---:B------:R-:W-:Y:S02]  /*1e560*/  FFMA R78, R116.reuse, R87, R86 ;  /* 0x00000057744e7223 */ /* 0x040fe40000000056 */
[C---:B------:R-:W-:Y:S01]  /*1e570*/  FFMA R71, R116.reuse, R99, R98 ;  /* 0x0000006374477223 */ /* 0x040fe20000000062 */
[----:B------:R-:W1:Y:S01]  /*1e580*/  LDS.128 R84, [0x8700] ;  /* 0x00870000ff547984 */ /* 0x000e620000000c00 */
[----:B------:R-:W-:Y:S02]  /*1e590*/  FFMA R21, R116, R11, R10 ;  /* 0x0000000b74157223 */ /* 0x000fe4000000000a */
[-C--:B------:R-:W-:Y:S01]  /*1e5a0*/  FFMA R50, R7, R117.reuse, R6 ;  /* 0x0000007507327223 */ /* 0x080fe20000000006 */
[----:B------:R-:W2:Y:S01]  /*1e5b0*/  LDS.128 R96, [0x66e0] ;  /* 0x0066e000ff607984 */ /* 0x000ea20000000c00 */
[----:B------:R-:W-:Y:S02]  /*1e5c0*/  FFMA R23, R23, R117, R4 ;  /* 0x0000007517177223 */ /* 0x000fe40000000004 */
[C---:B------:R-:W-:Y:S01]  /*1e5d0*/  FFMA R18, R51.reuse, R18, R16 ;  /* 0x0000001233127223 */ /* 0x040fe20000000010 */
[----:B------:R-:W3:Y:S01]  /*1e5e0*/  LDS.128 R8, [0x8520] ;  /* 0x00852000ff087984 */ /* 0x000ee20000000c00 */
[----:B------:R-:W-:-:S03]  /*1e5f0*/  FFMA R29, R51, R29, R28 ;  /* 0x0000001d331d7223 */ /* 0x000fc6000000001c */
[----:B------:R-:W4:Y:S01]  /*1e600*/  LDS.128 R4, [0x6e70] ;  /* 0x006e7000ff047984 */ /* 0x000f220000000c00 */
[----:B------:R-:W-:Y:S02]  /*1e610*/  FFMA R38, R120, R51, R38 ;  /* 0x0000003378267223 */ /* 0x000fe40000000026 */
[C---:B------:R-:W-:Y:S02]  /*1e620*/  FFMA R30, R116.reuse, R30, R29 ;  /* 0x0000001e741e7223 */ /* 0x040fe4000000001d */
[C---:B------:R-:W-:Y:S02]  /*1e630*/  FFMA R22, R116.reuse, R19, R18 ;  /* 0x0000001374167223 */ /* 0x040fe40000000012 */
[----:B------:R-:W-:Y:S01]  /*1e640*/  FFMA R38, R116, R121, R38 ;  /* 0x0000007974267223 */ /* 0x000fe20000000026 */
[----:B------:R-:W5:Y:S01]  /*1e650*/  LDS.128 R16, [0x7d90] ;  /* 0x007d9000ff107984 */ /* 0x000f620000000c00 */
[----:B------:R-:W-:Y:S02]  /*1e660*/  FFMA R32, R32, R51, R3 ;  /* 0x0000003320207223 */ /* 0x000fe40000000003 */
[----:B------:R-:W-:-:S02]  /*1e670*/  FFMA R102, R51, R102, R36 ;  /* 0x0000006633667223 */ /* 0x000fc40000000024 */
[-C--:B------:R-:W-:Y:S02]  /*1e680*/  FFMA R3, R31, R117.reuse, R30 ;  /* 0x000000751f037223 */ /* 0x080fe4000000001e */
[----:B------:R-:W-:Y:S01]  /*1e690*/  FFMA R122, R122, R117, R38 ;  /* 0x000000757a7a7223 */ /* 0x000fe20000000026 */
[----:B------:R-:W5:Y:S04]  /*1e6a0*/  LDS.128 R28, [0x8cb0] ;  /* 0x008cb000ff1c7984 */ /* 0x000f680000000c00 */
[----:B------:R-:W5:Y:S01]  /*1e6b0*/  LDS.128 R36, [0x6500] ;  /* 0x00650000ff247984 */ /* 0x000f620000000c00 */
[----:B0-----:R-:W-:Y:S02]  /*1e6c0*/  FFMA R74, R116, R136, R74 ;  /* 0x00000088744a7223 */ /* 0x001fe4000000004a */
[----:B-1----:R-:W-:-:S02]  /*1e6d0*/  FFMA R55, R84, R51, R55 ;  /* 0x0000003354377223 */ /* 0x002fc40000000037 */
[C---:B--2---:R-:W-:Y:S02]  /*1e6e0*/  FFMA R96, R116.reuse, R96, R59 ;  /* 0x0000006074607223 */ /* 0x044fe4000000003b */
[C---:B---3--:R-:W-:Y:S02]  /*1e6f0*/  FFMA R8, R116.reuse, R8, R48 ;  /* 0x0000000874087223 */ /* 0x048fe40000000030 */
[C---:B----4-:R-:W-:Y:S02]  /*1e700*/  FFMA R4, R116.reuse, R4, R63 ;  /* 0x0000000474047223 */ /* 0x050fe4000000003f */
[----:B------:R-:W-:Y:S02]  /*1e710*/  FFMA R85, R116, R85, R55 ;  /* 0x0000005574557223 */ /* 0x000fe40000000037 */
[C---:B------:R-:W-:Y:S02]  /*1e720*/  FFMA R97, R117.reuse, R97, R96 ;  /* 0x0000006175617223 */ /* 0x040fe40000000060 */
[----:B------:R-:W-:-:S02]  /*1e730*/  FFMA R9, R117, R9, R8 ;  /* 0x0000000975097223 */ /* 0x000fc40000000008 */
[C---:B------:R-:W-:Y:S02]  /*1e740*/  FFMA R5, R117.reuse, R5, R4 ;  /* 0x0000000575057223 */ /* 0x040fe40000000004 */
[----:B------:R-:W-:Y:S02]  /*1e750*/  FFMA R137, R117, R137, R74 ;  /* 0x0000008975897223 */ /* 0x000fe4000000004a */
[----:B------:R-:W-:Y:S02]  /*1e760*/  FFMA R59, R86, R117, R85 ;  /* 0x00000075563b7223 */ /* 0x000fe40000000055 */
[----:B------:R-:W-:Y:S02]  /*1e770*/  FFMA R74, R118, R98, R97 ;  /* 0x00000062764a7223 */ /* 0x000fe40000000061 */
[----:B-----5:R-:W-:Y:S02]  /*1e780*/  FFMA R16, R116, R16, R69 ;  /* 0x0000001074107223 */ /* 0x020fe40000000045 */
[----:B------:R-:W-:-:S02]  /*1e790*/  FFMA R10, R118, R10, R9 ;  /* 0x0000000a760a7223 */ /* 0x000fc40000000009 */
[----:B------:R-:W-:Y:S02]  /*1e7a0*/  FFMA R6, R118, R6, R5 ;  /* 0x0000000676067223 */ /* 0x000fe40000000005 */
[C---:B------:R-:W-:Y:S02]  /*1e7b0*/  FFMA R32, R116.reuse, R33, R32 ;  /* 0x0000002174207223 */ /* 0x040fe40000000020 */
[C---:B------:R-:W-:Y:S02]  /*1e7c0*/  FFMA R20, R116.reuse, R103, R102 ;  /* 0x0000006774147223 */ /* 0x040fe40000000066 */
[----:B------:R-:W-:Y:S01]  /*1e7d0*/  FFMA R59, R87, R118, R59 ;  /* 0x00000076573b7223 */ /* 0x000fe2000000003b */
[----:B------:R-:W-:Y:S01]  /*1e7e0*/  LDS.128 R100, [0x8ad0] ;  /* 0x008ad000ff647984 */ /* 0x000fe20000000c00 */
[----:B------:R-:W-:Y:S02]  /*1e7f0*/  FFMA R74, R119, R99, R74 ;  /* 0x00000063774a7223 */ /* 0x000fe4000000004a */
[----:B------:R-:W-:Y:S01]  /*1e800*/  FFMA R17, R117, R17, R16 ;  /* 0x0000001175117223 */ /* 0x000fe20000000010 */
[----:B------:R-:W0:Y:S01]  /*1e810*/  LDS.128 R96, [0x6c90] ;  /* 0x006c9000ff607984 */ /* 0x000e220000000c00 */
[----:B------:R-:W-:-:S02]  /*1e820*/  FFMA R28, R116, R28, R13 ;  /* 0x0000001c741c7223 */ /* 0x000fc4000000000d */
[----:B------:R-:W-:Y:S01]  /*1e830*/  FFMA R78, R36, R117, R78 ;  /* 0x00000075244e7223 */ /* 0x000fe2000000004e */
[----:B------:R-:W1:Y:S01]  /*1e840*/  LDS.128 R84, [0x7bb0] ;  /* 0x007bb000ff547984 */ /* 0x000e620000000c00 */
        /* <DEDUP_REMOVED lines=8> */
[C---:B------:R-:W-:Y:S02]  /*1e8d0*/  FFMA R70, R116.reuse, R114, R113 ;  /* 0x0000007274467223 */ /* 0x040fe40000000071 */
[----:B------:R-:W-:Y:S02]  /*1e8e0*/  FFMA R125, R116, R125, R43 ;  /* 0x0000007d747d7223 */ /* 0x000fe4000000002b */
[----:B------:R-:W-:Y:S02]  /*1e8f0*/  FFMA R43, R35, R118, R32 ;  /* 0x00000076232b7223 */ /* 0x000fe40000000020 */
[----:B------:R-:W4:Y:S01]  /*1e900*/  LDS.128 R32, [0x7420] ;  /* 0x00742000ff207984 */ /* 0x000f220000000c00 */
[----:B------:R-:W-:Y:S02]  /*1e910*/  FFMA R63, R119, R19, R18 ;  /* 0x00000013773f7223 */ /* 0x000fe40000000012 */
[----:B------:R-:W-:Y:S01]  /*1e920*/  FFMA R70, R115, R117, R70 ;  /* 0x0000007573467223 */ /* 0x000fe20000000046 */
[----:B------:R-:W5:Y:S04]  /*1e930*/  LDS.128 R16, [0x6ab0] ;  /* 0x006ab000ff107984 */ /* 0x000f680000000c00 */
[----:B------:R-:W4:Y:S01]  /*1e940*/  LDS.128 R112, [R2.X4+0x380] ;  /* 0x0003800002707984 */ /* 0x000f220000004c00 */
[----:B------:R-:W-:-:S02]  /*1e950*/  FFMA R109, R51, R109, R108 ;  /* 0x0000006d336d7223 */ /* 0x000fc4000000006c */
[C---:B------:R-:W-:Y:S02]  /*1e960*/  FFMA R105, R51.reuse, R105, R104 ;  /* 0x0000006933697223 */ /* 0x040fe40000000068 */
[C---:B------:R-:W-:Y:S02]  /*1e970*/  FFMA R110, R116.reuse, R110, R109 ;  /* 0x0000006e746e7223 */ /* 0x040fe4000000006d */
[----:B------:R-:W-:Y:S02]  /*1e980*/  FFMA R106, R116, R106, R105 ;  /* 0x0000006a746a7223 */ /* 0x000fe40000000069 */
[----:B------:R-:W-:Y:S02]  /*1e990*/  FFMA R14, R51, R66, R27 ;  /* 0x00000042330e7223 */ /* 0x000fe4000000001b */
[-C--:B------:R-:W-:Y:S02]  /*1e9a0*/  FFMA R27, R111, R117.reuse, R110 ;  /* 0x000000756f1b7223 */ /* 0x080fe4000000006e */
[----:B------:R-:W-:Y:S01]  /*1e9b0*/  FFMA R49, R107, R117, R106 ;  /* 0x000000756b317223 */ /* 0x000fe2000000006a */
[----:B------:R-:W5:Y:S01]  /*1e9c0*/  LDS.128 R108, [0x79d0] ;  /* 0x0079d000ff6c7984 */ /* 0x000f620000000c00 */
[----:B------:R-:W-:-:S02]  /*1e9d0*/  FFMA R29, R117, R29, R28 ;  /* 0x0000001d751d7223 */ /* 0x000fc4000000001c */
[-C--:B0-----:R-:W-:Y:S01]  /*1e9e0*/  FFMA R20, R96, R117.reuse, R20 ;  /* 0x0000007560147223 */ /* 0x081fe20000000014 */
[----:B------:R-:W-:Y:S01]  /*1e9f0*/  LDS.128 R104, [0x6320] ;  /* 0x00632000ff687984 */ /* 0x000fe20000000c00 */
[-C--:B-1----:R-:W-:Y:S02]  /*1ea00*/  FFMA R21, R84, R117.reuse, R21 ;  /* 0x0000007554157223 */ /* 0x082fe40000000015 */
[----:B------:R-:W-:Y:S02]  /*1ea10*/  FFMA R22, R100, R117, R22 ;  /* 0x0000007564167223 */ /* 0x000fe40000000016 */
[----:B------:R-:W-:Y:S02]  /*1ea20*/  FFMA R14, R116, R67, R14 ;  /* 0x00000043740e7223 */ /* 0x000fe4000000000e */
[-C--:B------:R-:W-:Y:S01]  /*1ea30*/  FFMA R47, R128, R51.reuse, R47 ;  /* 0x00000033802f7223 */ /* 0x080fe2000000002f */
[----:B------:R-:W0:Y:S01]  /*1ea40*/  LDS.128 R64, [0x8340] ;  /* 0x00834000ff407984 */ /* 0x000e220000000c00 */
[----:B------:R-:W-:-:S02]  /*1ea50*/  FFMA R132, R132, R51, R15 ;  /* 0x0000003384847223 */ /* 0x000fc4000000000f */
[-C--:B--2---:R-:W-:Y:S02]  /*1ea60*/  FFMA R8, R8, R118.reuse, R49 ;  /* 0x0000007608087223 */ /* 0x084fe40000000031 */
[----:B---3--:R-:W-:Y:S02]  /*1ea70*/  FFMA R4, R4, R118, R50 ;  /* 0x0000007604047223 */ /* 0x008fe40000000032 */
[----:B------:R-:W1:Y:S01]  /*1ea80*/  LDS.128 R48, [0x68d0] ;  /* 0x0068d000ff307984 */ /* 0x000e620000000c00 */
[C---:B------:R-:W-:Y:S02]  /*1ea90*/  FFMA R30, R118.reuse, R30, R29 ;  /* 0x0000001e761e7223 */ /* 0x040fe4000000001d */
[C---:B------:R-:W-:Y:S02]  /*1eaa0*/  FFMA R20, R118.reuse, R97, R20 ;  /* 0x0000006176147223 */ /* 0x040fe40000000014 */
[C---:B------:R-:W-:Y:S02]  /*1eab0*/  FFMA R21, R118.reuse, R85, R21 ;  /* 0x0000005576157223 */ /* 0x040fe40000000015 */
[----:B------:R-:W-:-:S02]  /*1eac0*/  FFMA R22, R118, R101, R22 ;  /* 0x0000006576167223 */ /* 0x000fc40000000016 */
[----:B------:R-:W-:Y:S02]  /*1ead0*/  FFMA R132, R116, R133, R132 ;  /* 0x0000008574847223 */ /* 0x000fe40000000084 */
[C---:B------:R-:W-:Y:S02]  /*1eae0*/  FFMA R9, R119.reuse, R9, R8 ;  /* 0x0000000977097223 */ /* 0x040fe40000000008 */
[----:B------:R-:W-:Y:S02]  /*1eaf0*/  FFMA R78, R118, R37, R78 ;  /* 0x00000025764e7223 */ /* 0x000fe4000000004e */
[----:B----4-:R-:W-:Y:S02]  /*1eb00*/  FFMA R32, R32, R117, R71 ;  /* 0x0000007520207223 */ /* 0x010fe40000000047 */
[C---:B------:R-:W-:Y:S02]  /*1eb10*/  FFMA R37, R119.reuse, R31, R30 ;  /* 0x0000001f77257223 */ /* 0x040fe4000000001e */
[C---:B------:R-:W-:Y:S01]  /*1eb20*/  FFMA R69, R119.reuse, R98, R20 ;  /* 0x0000006277457223 */ /* 0x040fe20000000014 */
[----:B------:R-:W2:Y:S01]  /*1eb30*/  LDS.128 R28, [0x7060] ;  /* 0x00706000ff1c7984 */ /* 0x000ea20000000c00 */
[----:B------:R-:W-:-:S02]  /*1eb40*/  FFMA R86, R119, R86, R21 ;  /* 0x0000005677567223 */ /* 0x000fc40000000015 */
[C---:B------:R-:W-:Y:S02]  /*1eb50*/  FFMA R71, R119.reuse, R102, R22 ;  /* 0x0000006677477223 */ /* 0x040fe40000000016 */
[----:B-----5:R-:W-:Y:S02]  /*1eb60*/  FFMA R16, R16, R118, R23 ;  /* 0x0000007610107223 */ /* 0x020fe40000000017 */
[----:B------:R-:W-:Y:S01]  /*1eb70*/  FFMA R5, R119, R5, R4 ;  /* 0x0000000577057223 */ /* 0x000fe20000000004 */
[----:B------:R-:W3:Y:S01]  /*1eb80*/  LDS.128 R20, [0x77f0] ;  /* 0x0077f000ff147984 */ /* 0x000ee20000000c00 */
[----:B------:R-:W-:Y:S02]  /*1eb90*/  FFMA R132, R134, R117, R132 ;  /* 0x0000007586847223 */ /* 0x000fe40000000084 */
[----:B------:R-:W-:Y:S02]  /*1eba0*/  FFMA R4, R112, R10, R9 ;  /* 0x0000000a70047223 */ /* 0x000fe40000000009 */
[----:B------:R-:W-:-:S02]  /*1ebb0*/  FFMA R47, R116, R129, R47 ;  /* 0x00000081742f7223 */ /* 0x000fc4000000002f */
[----:B------:R-:W-:Y:S02]  /*1ebc0*/  FFMA R125, R126, R117, R125 ;  /* 0x000000757e7d7223 */ /* 0x000fe4000000007d */
[----:B------:R-:W-:Y:S02]  /*1ebd0*/  FFMA R4, R11, R113, R4 ;  /* 0x000000710b047223 */ /* 0x000fe40000000004 */
[----:B------:R-:W-:Y:S01]  /*1ebe0*/  FFMA R55, R135, R118, R132 ;  /* 0x0000007687377223 */ /* 0x000fe20000000084 */
[----:B------:R-:W4:Y:S01]  /*1ebf0*/  LDS.128 R8, [0x8530] ;  /* 0x00853000ff087984 */ /* 0x000f220000000c00 */
[----:B------:R-:W-:-:S03]  /*1ec00*/  FFMA R73, R130, R117, R47 ;  /* 0x0000007582497223 */ /* 0x000fc6000000002f */
[----:B------:R-:W5:Y:S01]  /*1ec10*/  LDS.128 R132, [0x8710] ;  /* 0x00871000ff847984 */ /* 0x000f620000000c00 */
[-C--:B------:R-:W-:Y:S02]  /*1ec20*/  FFMA R47, R123, R118.reuse, R122 ;  /* 0x000000767b2f7223 */ /* 0x080fe4000000007a */
[----:B------:R-:W-:Y:S01]  /*1ec30*/  FFMA R17, R119, R17, R16 ;  /* 0x0000001177117223 */ /* 0x000fe20000000010 */
[----:B------:R-:W2:Y:S01]  /*1ec40*/  LDS.128 R120, [0x88f0] ;  /* 0x0088f000ff787984 */ /* 0x000ea20000000c00 */
[-C--:B------:R-:W-:Y:S02]  /*1ec50*/  FFMA R15, R127, R118.reuse, R125 ;  /* 0x000000767f0f7223 */ /* 0x080fe4000000007d */
[----:B------:R-:W-:Y:S01]  /*1ec60*/  FFMA R73, R131, R118, R73 ;  /* 0x0000007683497223 */ /* 0x000fe20000000049 */
[----:B------:R-:W2:Y:S01]  /*1ec70*/  LDS.128 R124, [0x6140] ;  /* 0x00614000ff7c7984 */ /* 0x000ea20000000c00 */
[----:B------:R-:W-:-:S03]  /*1ec80*/  FFMA R18, R112, R18, R17 ;  /* 0x0000001270127223 */ /* 0x000fc60000000011 */
[----:B------:R-:W2:Y:S01]  /*1ec90*/  LDS.128 R128, [0x7f80] ;  /* 0x007f8000ff807984 */ /* 0x000ea20000000c00 */
[C---:B------:R-:W-:Y:S02]  /*1eca0*/  FFMA R6, R112.reuse, R6, R5 ;  /* 0x0000000670067223 */ /* 0x040fe40000000005 */
[C---:B------:R-:W-:Y:S02]  /*1ecb0*/  FFMA R69, R112.reuse, R99, R69 ;  /* 0x0000006370457223 */ /* 0x040fe40000000045 */
[----:B------:R-:W-:Y:S01]  /*1ecc0*/  FFMA R71, R112, R103, R71 ;  /* 0x0000006770477223 */ /* 0x000fe20000000047 */
[----:B------:R-:W-:Y:S01]  /*1ecd0*/  LDS.128 R96, [0x8cc0] ;  /* 0x008cc000ff607984 */ /* 0x000fe20000000c00 */
[----:B------:R-:W-:-:S03]  /*1ece0*/  FFMA R5, R19, R113, R18 ;  /* 0x0000007113057223 */ /* 0x000fc60000000012 */
[----:B------:R-:W4:Y:S04]  /*1ecf0*/  LDS.128 R16, [0x6e80] ;  /* 0x006e8000ff107984 */ /* 0x000f280000000c00 */
[----:B------:R-:W4:Y:S01]  /*1ed00*/  LDS.128 R100, [0x6510] ;  /* 0x00651000ff647984 */ /* 0x000f220000000c00 */
[----:B------:R-:W-:Y:S02]  /*1ed10*/  FFMA R32, R118, R33, R32 ;  /* 0x0000002176207223 */ /* 0x000fe40000000020 */
[----:B------:R-:W-:Y:S02]  /*1ed20*/  FFMA R108, R108, R118, R3 ;  /* 0x000000766c6c7223 */ /* 0x000fe40000000003 */
[----:B------:R-:W-:Y:S02]  /*1ed30*/  FFMA R34, R119, R34, R32 ;  /* 0x0000002277227223 */ /* 0x000fe40000000020 */
[----:B0-----:R-:W-:-:S02]  /*1ed40*/  FFMA R14, R64, R117, R14 ;  /* 0x00000075400e7223 */ /* 0x001fc4000000000e */
[C---:B------:R-:W-:Y:S02]  /*1ed50*/  FFMA R38, R119.reuse, R38, R78 ;  /* 0x0000002677267223 */ /* 0x040fe4000000004e */
[----:B------:R-:W-:Y:S02]  /*1ed60*/  FFMA R109, R119, R109, R108 ;  /* 0x0000006d776d7223 */ /* 0x000fe4000000006c */
[----:B------:R-:W-:Y:S02]  /*1ed70*/  FFMA R78, R112, R35, R34 ;  /* 0x00000023704e7223 */ /* 0x000fe40000000022 */
[----:B-1----:R-:W-:Y:S01]  /*1ed80*/  FFMA R48, R48, R119, R73 ;  /* 0x0000007730307223 */ /* 0x002fe20000000049 */
[----:B------:R-:W0:Y:S01]  /*1ed90*/  LDS.128 R32, [0x66f0] ;  /* 0x0066f000ff207984 */ /* 0x000e220000000c00 */
[----:B------:R-:W-:Y:S02]  /*1eda0*/  FFMA R14, R118, R65, R14 ;  /* 0x00000041760e7223 */ /* 0x000fe4000000000e */
[----:B------:R-:W-:-:S02]  /*1edb0*/  FFMA R110, R112, R110, R109 ;  /* 0x0000006e706e7223 */ /* 0x000fc4000000006d */
[----:B------:R-:W-:Y:S02]  /*1edc0*/  FFMA R48, R112, R49, R48 ;  /* 0x0000003170307223 */ /* 0x000fe40000000030 */
[----:B------:R-:W-:Y:S02]  /*1edd0*/  FFMA R66, R119, R66, R14 ;  /* 0x0000004277427223 */ /* 0x000fe4000000000e */
[----:B------:R-:W-:Y:S02]  /*1ede0*/  FFMA R7, R7, R113, R6 ;  /* 0x0000007107077223 */ /* 0x000fe40000000006 */
[-C--:B--2---:R-:W-:Y:S02]  /*1edf0*/  FFMA R28, R28, R119.reuse, R47 ;  /* 0x000000771c1c7223 */ /* 0x084fe4000000002f */
[----:B---3--:R-:W-:Y:S02]  /*1ee00*/  FFMA R20, R20, R119, R55 ;  /* 0x0000007714147223 */ /* 0x008fe40000000037 */
[----:B------:R-:W-:-:S02]  /*1ee10*/  FFMA R6, R111, R113, R110 ;  /* 0x000000716f067223 */ /* 0x000fc4000000006e */
[----:B------:R-:W-:Y:S01]  /*1ee20*/  FFMA R47, R50, R113, R48 ;  /* 0x00000071322f7223 */ /* 0x000fe20000000030 */
[----:B------:R-:W1:Y:S01]  /*1ee30*/  LDS.128 R108, [0x7bc0] ;  /* 0x007bc000ff6c7984 */ /* 0x000e620000000c00 */
[C---:B------:R-:W-:Y:S02]  /*1ee40*/  FFMA R20, R112.reuse, R21, R20 ;  /* 0x0000001570147223 */ /* 0x040fe40000000014 */
[C---:B------:R-:W-:Y:S02]  /*1ee50*/  FFMA R79, R112.reuse, R67, R66 ;  /* 0x00000043704f7223 */ /* 0x040fe40000000042 */
[----:B------:R-:W-:Y:S01]  /*1ee60*/  FFMA R47, R51, R114, R47 ;  /* 0x00000072332f7223 */ /* 0x000fe2000000002f */
[----:B------:R-:W2:Y:S01]  /*1ee70*/  LDS.128 R64, [0x7610] ;  /* 0x00761000ff407984 */ /* 0x000ea20000000c00 */
[----:B----4-:R-:W-:Y:S02]  /*1ee80*/  FFMA R8, R112, R8, R13 ;  /* 0x0000000870087223 */ /* 0x010fe4000000000d */
[----:B-----5:R-:W-:Y:S01]  /*1ee90*/  FFMA R59, R132, R119, R59 ;  /* 0x00000077843b7223 */ /* 0x020fe2000000003b */
[----:B------:R-:W3:Y:S01]  /*1eea0*/  LDS.128 R48, [0x6ca0] ;  /* 0x006ca000ff307984 */ /* 0x000ee20000000c00 */
[----:B------:R-:W-:-:S03]  /*1eeb0*/  FFMA R20, R22, R113, R20 ;  /* 0x0000007116147223 */ /* 0x000fc60000000014 */
[----:B------:R-:W4:Y:S01]  /*1eec0*/  LDS R13, [R2.X4+0x3cc] ;  /* 0x0003cc00020d7984 */ /* 0x000f220000004800 */
[----:B------:R-:W-:Y:S02]  /*1eed0*/  FFMA R70, R120, R118, R70 ;  /* 0x0000007678467223 */ /* 0x000fe40000000046 */
[----:B------:R-:W-:Y:S02]  /*1eee0*/  FFMA R43, R124, R119, R43 ;  /* 0x000000777c2b7223 */ /* 0x000fe4000000002b */
[----:B------:R-:W-:Y:S02]  /*1eef0*/  FFMA R59, R112, R133, R59 ;  /* 0x00000085703b7223 */ /* 0x000fe4000000003b */
[----:B------:R-:W-:Y:S02]  /*1ef00*/  FFMA R128, R128, R119, R15 ;  /* 0x0000007780807223 */ /* 0x000fe4000000000f */
[----:B------:R-:W-:Y:S02]  /*1ef10*/  FFMA R55, R23, R114, R20 ;  /* 0x0000007217377223 */ /* 0x000fe40000000014 */
[----:B------:R-:W-:Y:S01]  /*1ef20*/  FFMA R121, R119, R121, R70 ;  /* 0x0000007977797223 */ /* 0x000fe20000000046 */
[----:B------:R-:W5:Y:S01]  /*1ef30*/  LDS.128 R20, [0x6330] ;  /* 0x00633000ff147984 */ /* 0x000f620000000c00 */
[----:B------:R-:W-:-:S02]  /*1ef40*/  FFMA R39, R112, R39, R38 ;  /* 0x0000002770277223 */ /* 0x000fc40000000026 */
[C---:B------:R-:W-:Y:S02]  /*1ef50*/  FFMA R43, R112.reuse, R125, R43 ;  /* 0x0000007d702b7223 */ /* 0x040fe4000000002b */
[----:B------:R-:W-:Y:S02]  /*1ef60*/  FFMA R70, R112, R87, R86 ;  /* 0x0000005770467223 */ /* 0x000fe40000000056 */
[----:B------:R-:W-:Y:S01]  /*1ef70*/  FFMA R59, R134, R113, R59 ;  /* 0x00000071863b7223 */ /* 0x000fe2000000003b */
[----:B------:R-:W0:Y:S01]  /*1ef80*/  LDS.128 R84, [0x7da0] ;  /* 0x007da000ff547984 */ /* 0x000e220000000c00 */
[C---:B------:R-:W-:Y:S02]  /*1ef90*/  FFMA R128, R112.reuse, R129, R128 ;  /* 0x0000008170807223 */ /* 0x040fe40000000080 */
[----:B------:R-:W-:Y:S02]  /*1efa0*/  FFMA R28, R112, R29, R28 ;  /* 0x0000001d701c7223 */ /* 0x000fe4000000001c */
[----:B------:R-:W-:-:S02]  /*1efb0*/  FFMA R138, R118, R138, R137 ;  /* 0x0000008a768a7223 */ /* 0x000fc40000000089 */
[-C--:B------:R-:W-:Y:S02]  /*1efc0*/  FFMA R126, R126, R113.reuse, R43 ;  /* 0x000000717e7e7223 */ /* 0x080fe4000000002b */
[----:B------:R-:W-:Y:S02]  /*1efd0*/  FFMA R59, R135, R114, R59 ;  /* 0x00000072873b7223 */ /* 0x000fe4000000003b */
[C---:B------:R-:W-:Y:S01]  /*1efe0*/  FFMA R16, R112.reuse, R16, R36 ;  /* 0x0000001070107223 */ /* 0x040fe20000000024 */
[----:B------:R-:W-:Y:S01]  /*1eff0*/  LDS.128 R132, [0x8900] ;  /* 0x00890000ff847984 */ /* 0x000fe20000000c00 */
[----:B------:R-:W-:Y:S02]  /*1f000*/  FFMA R96, R112, R96, R37 ;  /* 0x0000006070607223 */ /* 0x000fe40000000025 */
[-C--:B------:R-:W-:Y:S02]  /*1f010*/  FFMA R100, R100, R113.reuse, R39 ;  /* 0x0000007164647223 */ /* 0x080fe40000000027 */
[----:B------:R-:W-:Y:S01]  /*1f020*/  FFMA R14, R112, R122, R121 ;  /* 0x0000007a700e7223 */ /* 0x000fe20000000079 */
[----:B------:R-:W3:Y:S01]  /*1f030*/  LDS.128 R36, [0x7250] ;  /* 0x00725000ff247984 */ /* 0x000ee20000000c00 */
[----:B------:R-:W-:-:S02]  /*1f040*/  FFMA R43, R130, R113, R128 ;  /* 0x00000071822b7223 */ /* 0x000fc40000000080 */
[----:B------:R-:W-:Y:S02]  /*1f050*/  FFMA R104, R104, R118, R27 ;  /* 0x0000007668687223 */ /* 0x000fe4000000001b */
[----:B------:R-:W-:Y:S02]  /*1f060*/  FFMA R27, R30, R113, R28 ;  /* 0x000000711e1b7223 */ /* 0x000fe4000000001c */
[----:B------:R-:W-:Y:S02]  /*1f070*/  FFMA R75, R119, R139, R138 ;  /* 0x0000008b774b7223 */ /* 0x000fe4000000008a */
[----:B------:R-:W-:Y:S01]  /*1f080*/  FFMA R14, R123, R113, R14 ;  /* 0x000000717b0e7223 */ /* 0x000fe2000000000e */
[----:B------:R-:W-:Y:S01]  /*1f090*/  LDS.128 R136, [R2.X4+0x3d0] ;  /* 0x0003d00002887984 */ /* 0x000fe20000004c00 */
[-C--:B------:R-:W-:Y:S02]  /*1f0a0*/  FFMA R15, R127, R114.reuse, R126 ;  /* 0x000000727f0f7223 */ /* 0x080fe4000000007e */
[-C--:B------:R-:W-:Y:S01]  /*1f0b0*/  FFMA R43, R131, R114.reuse, R43 ;  /* 0x00000072832b7223 */ /* 0x080fe2000000002b */
[----:B------:R-:W5:Y:S01]  /*1f0c0*/  LDS.128 R120, [0x8170] ;  /* 0x00817000ff787984 */ /* 0x000f620000000c00 */
[----:B------:R-:W-:-:S03]  /*1f0d0*/  FFMA R27, R31, R114, R27 ;  /* 0x000000721f1b7223 */ /* 0x000fc6000000001b */
[----:B------:R-:W5:Y:S04]  /*1f0e0*/  LDS.128 R124, [0x6ac0] ;  /* 0x006ac000ff7c7984 */ /* 0x000f680000000c00 */
[----:B------:R-:W5:Y:S04]  /*1f0f0*/  LDS.128 R128, [0x79e0] ;  /* 0x0079e000ff807984 */ /* 0x000f680000000c00 */
[----:B------:R-:W5:Y:S01]  /*1f100*/  LDS.128 R28, [0x7430] ;  /* 0x00743000ff1c7984 */ /* 0x000f620000000c00 */
[----:B0-----:R-:W-:Y:S02]  /*1f110*/  FFMA R32, R112, R32, R74 ;  /* 0x0000002070207223 */ /* 0x001fe4000000004a */
[----:B------:R-:W-:-:S02]  /*1f120*/  FFMA R105, R119, R105, R104 ;  /* 0x0000006977697223 */ /* 0x000fc40000000068 */
[C---:B------:R-:W-:Y:S01]  /*1f130*/  FFMA R33, R113.reuse, R33, R32 ;  /* 0x0000002171217223 */ /* 0x040fe20000000020 */
[----:B------:R-:W-:Y:S01]  /*1f140*/  LDS.128 R116, [0x8ae0] ;  /* 0x008ae000ff747984 */ /* 0x000fe20000000c00 */
[----:B-1----:R-:W-:Y:S02]  /*1f150*/  FFMA R70, R108, R113, R70 ;  /* 0x000000716c467223 */ /* 0x002fe40000000046 */
[----:B------:R-:W-:Y:S02]  /*1f160*/  FFMA R34, R114, R34, R33 ;  /* 0x0000002272227223 */ /* 0x000fe40000000021 */
[C---:B------:R-:W-:Y:S02]  /*1f170*/  FFMA R106, R112.reuse, R106, R105 ;  /* 0x0000006a706a7223 */ /* 0x040fe40000000069 */
[----:B--2---:R-:W-:Y:S02]  /*1f180*/  FFMA R64, R112, R64, R75 ;  /* 0x0000004070407223 */ /* 0x004fe4000000004b */
[----:B------:R-:W-:-:S02]  /*1f190*/  FFMA R17, R113, R17, R16 ;  /* 0x0000001171117223 */ /* 0x000fc40000000010 */
[----:B---3--:R-:W-:Y:S02]  /*1f1a0*/  FFMA R48, R48, R113, R69 ;  /* 0x0000007130307223 */ /* 0x008fe40000000045 */
[----:B------:R-:W-:Y:S02]  /*1f1b0*/  FFMA R109, R114, R109, R70 ;  /* 0x0000006d726d7223 */ /* 0x000fe40000000046 */
[----:B----4-:R-:W-:Y:S02]  /*1f1c0*/  FFMA R70, R13, R35, R34 ;  /* 0x000000230d467223 */ /* 0x010fe40000000022 */
[----:B------:R-:W0:Y:S01]  /*1f1d0*/  LDS.128 R32, [0x6150] ;  /* 0x00615000ff207984 */ /* 0x000e220000000c00 */
[----:B------:R-:W-:Y:S02]  /*1f1e0*/  FFMA R3, R107, R113, R106 ;  /* 0x000000716b037223 */ /* 0x000fe4000000006a */
        /* <DEDUP_REMOVED lines=8> */
[----:B-----5:R-:W-:-:S02]  /*1f270*/  FFMA R8, R20, R114, R3 ;  /* 0x0000007214087223 */ /* 0x020fc40000000003 */
[----:B------:R-:W-:Y:S02]  /*1f280*/  FFMA R48, R13, R19, R18 ;  /* 0x000000130d307223 */ /* 0x000fe40000000012 */
[----:B------:R-:W-:Y:S01]  /*1f290*/  FFMA R84, R112, R84, R63 ;  /* 0x0000005470547223 */ /* 0x000fe2000000003f */
[----:B------:R-:W2:Y:S01]  /*1f2a0*/  LDS.128 R16, [0x7f90] ;  /* 0x007f9000ff107984 */ /* 0x000ea20000000c00 */
[----:B------:R-:W-:Y:S02]  /*1f2b0*/  FFMA R101, R114, R101, R100 ;  /* 0x0000006572657223 */ /* 0x000fe40000000064 */
[----:B------:R-:W-:Y:S02]  /*1f2c0*/  FFMA R97, R113, R97, R96 ;  /* 0x0000006171617223 */ /* 0x000fe40000000060 */
[C---:B------:R-:W-:Y:S02]  /*1f2d0*/  FFMA R63, R13.reuse, R67, R66 ;  /* 0x000000430d3f7223 */ /* 0x040fe40000000042 */
[C---:B------:R-:W-:Y:S01]  /*1f2e0*/  FFMA R69, R13.reuse, R11, R10 ;  /* 0x0000000b0d457223 */ /* 0x040fe2000000000a */
[----:B------:R-:W-:Y:S01]  /*1f2f0*/  LDS.128 R64, [0x68e0] ;  /* 0x0068e000ff407984 */ /* 0x000fe20000000c00 */
[----:B------:R-:W-:-:S02]  /*1f300*/  FFMA R21, R13, R21, R8 ;  /* 0x000000150d157223 */ /* 0x000fc40000000008 */
[----:B------:R-:W-:Y:S01]  /*1f310*/  FFMA R85, R113, R85, R84 ;  /* 0x0000005571557223 */ /* 0x000fe20000000054 */
[----:B------:R-:W3:Y:S01]  /*1f320*/  LDS.128 R8, [0x7070] ;  /* 0x00707000ff087984 */ /* 0x000ee20000000c00 */
[----:B------:R-:W-:Y:S02]  /*1f330*/  FFMA R102, R13, R102, R101 ;  /* 0x000000660d667223 */ /* 0x000fe40000000065 */
[-C--:B------:R-:W-:Y:S02]  /*1f340*/  FFMA R4, R36, R114.reuse, R4 ;  /* 0x0000007224047223 */ /* 0x080fe40000000004 */
        /* <DEDUP_REMOVED lines=8> */
[----:B------:R-:W-:Y:S01]  /*1f3d0*/  FFMA R14, R136, R103, R102 ;  /* 0x00000067880e7223 */ /* 0x000fe20000000066 */
[----:B------:R-:W4:Y:S01]  /*1f3e0*/  LDS.128 R4, [0x7800] ;  /* 0x00780000ff047984 */ /* 0x000f220000000c00 */
[----:B------:R-:W-:-:S03]  /*1f3f0*/  FFMA R28, R28, R113, R78 ;  /* 0x000000711c1c7223 */ /* 0x000fc6000000004e */
[----:B------:R-:W5:Y:S01]  /*1f400*/  LDS.128 R100, [0x8540] ;  /* 0x00854000ff647984 */ /* 0x000f620000000c00 */
[C---:B------:R-:W-:Y:S02]  /*1f410*/  FFMA R20, R13.reuse, R99, R98 ;  /* 0x000000630d147223 */ /* 0x040fe40000000062 */
[----:B------:R-:W-:Y:S01]  /*1f420*/  FFMA R3, R13, R87, R86 ;  /* 0x000000570d037223 */ /* 0x000fe20000000056 */
[----:B------:R-:W4:Y:S01]  /*1f430*/  LDS.128 R96, [0x6700] ;  /* 0x00670000ff607984 */ /* 0x000f220000000c00 */
[----:B------:R-:W-:-:S03]  /*1f440*/  FFMA R28, R114, R29, R28 ;  /* 0x0000001d721c7223 */ /* 0x000fc6000000001c */
[----:B------:R-:W4:Y:S01]  /*1f450*/  LDS.128 R84, [0x8720] ;  /* 0x00872000ff547984 */ /* 0x000f220000000c00 */
[----:B------:R-:W-:Y:S02]  /*1f460*/  FFMA R30, R13, R30, R28 ;  /* 0x0000001e0d1e7223 */ /* 0x000fe4000000001c */
[C---:B------:R-:W-:Y:S02]  /*1f470*/  FFMA R74, R136.reuse, R22, R21 ;  /* 0x00000016884a7223 */ /* 0x040fe40000000015 */
[----:B------:R-:W-:Y:S02]  /*1f480*/  FFMA R21, R136, R31, R30 ;  /* 0x0000001f88157223 */ /* 0x000fe4000000001e */
[----:B------:R-:W5:Y:S01]  /*1f490*/  LDS.128 R28, [0x7620] ;  /* 0x00762000ff1c7984 */ /* 0x000f620000000c00 */
[----:B0-----:R-:W-:Y:S02]  /*1f4a0*/  FFMA R32, R32, R13, R15 ;  /* 0x0000000d20207223 */ /* 0x001fe4000000000f */
[----:B-1----:R-:W-:-:S02]  /*1f4b0*/  FFMA R79, R104, R113, R79 ;  /* 0x00000071684f7223 */ /* 0x002fc4000000004f */
[----:B------:R-:W-:Y:S02]  /*1f4c0*/  FFMA R32, R136, R33, R32 ;  /* 0x0000002188207223 */ /* 0x000fe40000000020 */
[----:B------:R-:W-:Y:S02]  /*1f4d0*/  FFMA R79, R114, R105, R79 ;  /* 0x00000069724f7223 */ /* 0x000fe4000000004f */
[C---:B------:R-:W-:Y:S02]  /*1f4e0*/  FFMA R110, R13.reuse, R110, R109 ;  /* 0x0000006e0d6e7223 */ /* 0x040fe4000000006d */
[----:B------:R-:W-:Y:S02]  /*1f4f0*/  FFMA R32, R34, R137, R32 ;  /* 0x0000008922207223 */ /* 0x000fe40000000020 */
[C---:B--2---:R-:W-:Y:S02]  /*1f500*/  FFMA R16, R13.reuse, R16, R43 ;  /* 0x000000100d107223 */ /* 0x044fe4000000002b */
[----:B------:R-:W-:-:S02]  /*1f510*/  FFMA R106, R13, R106, R79 ;  /* 0x0000006a0d6a7223 */ /* 0x000fc4000000004f */
[C---:B------:R-:W-:Y:S02]  /*1f520*/  FFMA R78, R136.reuse, R38, R37 ;  /* 0x00000026884e7223 */ /* 0x040fe40000000025 */
[C---:B---3--:R-:W-:Y:S02]  /*1f530*/  FFMA R8, R13.reuse, R8, R27 ;  /* 0x000000080d087223 */ /* 0x048fe4000000001b */
[----:B------:R-:W-:Y:S02]  /*1f540*/  FFMA R47, R13, R64, R47 ;  /* 0x000000400d2f7223 */ /* 0x000fe4000000002f */
[C---:B------:R-:W-:Y:S02]  /*1f550*/  FFMA R16, R136.reuse, R17, R16 ;  /* 0x0000001188107223 */ /* 0x040fe40000000010 */
[C---:B------:R-:W-:Y:S02]  /*1f560*/  FFMA R37, R136.reuse, R111, R110 ;  /* 0x0000006f88257223 */ /* 0x040fe4000000006e */
[----:B------:R-:W-:Y:S01]  /*1f570*/  FFMA R27, R35, R138, R32 ;  /* 0x0000008a231b7223 */ /* 0x000fe20000000020 */
[----:B------:R-:W0:Y:S01]  /*1f580*/  LDS.128 R108, [0x7db0] ;  /* 0x007db000ff6c7984 */ /* 0x000e220000000c00 */
[----:B------:R-:W-:-:S03]  /*1f590*/  FFMA R22, R136, R107, R106 ;  /* 0x0000006b88167223 */ /* 0x000fc6000000006a */
[----:B------:R-:W1:Y:S01]  /*1f5a0*/  LDS.128 R32, [0x8cd0] ;  /* 0x008cd000ff207984 */ /* 0x000e620000000c00 */
[----:B------:R-:W-:Y:S02]  /*1f5b0*/  FFMA R47, R136, R65, R47 ;  /* 0x00000041882f7223 */ /* 0x000fe4000000002f */
[-C--:B------:R-:W-:Y:S01]  /*1f5c0*/  FFMA R16, R18, R137.reuse, R16 ;  /* 0x0000008912107223 */ /* 0x080fe20000000010 */
[----:B------:R-:W2:Y:S01]  /*1f5d0*/  LDS.128 R104, [0x6e90] ;  /* 0x006e9000ff687984 */ /* 0x000ea20000000c00 */
[----:B----4-:R-:W-:Y:S02]  /*1f5e0*/  FFMA R4, R13, R4, R55 ;  /* 0x000000040d047223 */ /* 0x010fe40000000037 */
[----:B-----5:R-:W-:Y:S02]  /*1f5f0*/  FFMA R100, R136, R100, R69 ;  /* 0x0000006488647223 */ /* 0x020fe40000000045 */
[----:B------:R-:W-:Y:S02]  /*1f600*/  FFMA R55, R66, R137, R47 ;  /* 0x0000008942377223 */ /* 0x000fe4000000002f */
[----:B------:R-:W-:-:S02]  /*1f610*/  FFMA R47, R19, R138, R16 ;  /* 0x0000008a132f7223 */ /* 0x000fc40000000010 */
[----:B------:R-:W-:Y:S01]  /*1f620*/  FFMA R70, R136, R96, R70 ;  /* 0x0000006088467223 */ /* 0x000fe20000000046 */
[----:B------:R-:W3:Y:S01]  /*1f630*/  LDS.128 R16, [0x6520] ;  /* 0x00652000ff107984 */ /* 0x000ee20000000c00 */
[----:B------:R-:W-:Y:S02]  /*1f640*/  FFMA R71, R116, R113, R71 ;  /* 0x0000007174477223 */ /* 0x000fe40000000047 */
[C---:B------:R-:W-:Y:S02]  /*1f650*/  FFMA R8, R136.reuse, R9, R8 ;  /* 0x0000000988087223 */ /* 0x040fe40000000008 */
[----:B------:R-:W-:Y:S02]  /*1f660*/  FFMA R4, R136, R5, R4 ;  /* 0x0000000588047223 */ /* 0x000fe40000000004 */
[----:B------:R-:W-:Y:S02]  /*1f670*/  FFMA R59, R13, R84, R59 ;  /* 0x000000540d3b7223 */ /* 0x000fe4000000003b */
[----:B------:R-:W-:-:S02]  /*1f680*/  FFMA R101, R137, R101, R100 ;  /* 0x0000006589657223 */ /* 0x000fc40000000064 */
[----:B------:R-:W-:Y:S02]  /*1f690*/  FFMA R97, R137, R97, R70 ;  /* 0x0000006189617223 */ /* 0x000fe40000000046 */
[----:B------:R-:W-:Y:S02]  /*1f6a0*/  FFMA R71, R114, R117, R71 ;  /* 0x0000007572477223 */ /* 0x000fe40000000047 */
[-C--:B------:R-:W-:Y:S01]  /*1f6b0*/  FFMA R8, R10, R137.reuse, R8 ;  /* 0x000000890a087223 */ /* 0x080fe20000000008 */
[----:B------:R-:W-:Y:S01]  /*1f6c0*/  LDS.128 R112, [0x8180] ;  /* 0x00818000ff707984 */ /* 0x000fe20000000c00 */
[----:B------:R-:W-:Y:S02]  /*1f6d0*/  FFMA R4, R6, R137, R4 ;  /* 0x0000008906047223 */ /* 0x000fe40000000004 */
[----:B------:R-:W-:Y:S02]  /*1f6e0*/  FFMA R59, R136, R85, R59 ;  /* 0x00000055883b7223 */ /* 0x000fe4000000003b */
[----:B------:R-:W-:-:S02]  /*1f6f0*/  FFMA R102, R138, R102, R101 ;  /* 0x000000668a667223 */ /* 0x000fc40000000065 */
[----:B------:R-:W-:Y:S02]  /*1f700*/  FFMA R98, R138, R98, R97 ;  /* 0x000000628a627223 */ /* 0x000fe40000000061 */
[C---:B------:R-:W-:Y:S02]  /*1f710*/  FFMA R118, R13.reuse, R118, R71 ;  /* 0x000000760d767223 */ /* 0x040fe40000000047 */
[C---:B------:R-:W-:Y:S02]  /*1f720*/  FFMA R121, R13.reuse, R121, R120 ;  /* 0x000000790d797223 */ /* 0x040fe40000000078 */
[C---:B------:R-:W-:Y:S02]  /*1f730*/  FFMA R125, R13.reuse, R125, R124 ;  /* 0x0000007d0d7d7223 */ /* 0x040fe4000000007c */
[----:B------:R-:W-:Y:S02]  /*1f740*/  FFMA R129, R13, R129, R128 ;  /* 0x000000810d817223 */ /* 0x000fe40000000080 */
[----:B------:R-:W-:-:S02]  /*1f750*/  FFMA R59, R86, R137, R59 ;  /* 0x00000089563b7223 */ /* 0x000fc4000000003b */
[-C--:B------:R-:W-:Y:S02]  /*1f760*/  FFMA R43, R11, R138.reuse, R8 ;  /* 0x0000008a0b2b7223 */ /* 0x080fe40000000008 */
[----:B------:R-:W-:Y:S01]  /*1f770*/  FFMA R13, R7, R138, R4 ;  /* 0x0000008a070d7223 */ /* 0x000fe20000000004 */
[----:B------:R-:W4:Y:S01]  /*1f780*/  LDS.128 R8, [0x7440] ;  /* 0x00744000ff087984 */ /* 0x000f220000000c00 */
[----:B------:R-:W-:Y:S02]  /*1f790*/  FFMA R69, R139, R103, R102 ;  /* 0x000000678b457223 */ /* 0x000fe40000000066 */
[----:B------:R-:W-:Y:S01]  /*1f7a0*/  FFMA R28, R136, R28, R63 ;  /* 0x0000001c881c7223 */ /* 0x000fe2000000003f */
[----:B------:R-:W5:Y:S01]  /*1f7b0*/  LDS.128 R4, [0x8360] ;  /* 0x00836000ff047984 */ /* 0x000f620000000c00 */
[----:B------:R-:W-:-:S03]  /*1f7c0*/  FFMA R55, R67, R138, R55 ;  /* 0x0000008a43377223 */ /* 0x000fc60000000037 */
[----:B------:R-:W3:Y:S01]  /*1f7d0*/  LDS.128 R100, [0x7260] ;  /* 0x00726000ff647984 */ /* 0x000ee20000000c00 */
[----:B------:R-:W-:Y:S02]  /*1f7e0*/  FFMA R59, R87, R138, R59 ;  /* 0x0000008a573b7223 */ /* 0x000fe4000000003b */
[----:B------:R-:W-:Y:S01]  /*1f7f0*/  FFMA R63, R139, R99, R98 ;  /* 0x000000638b3f7223 */ /* 0x000fe20000000062 */
[----:B------:R-:W4:Y:S04]  /*1f800*/  LDS.128 R64, [0x6cb0] ;  /* 0x006cb000ff407984 */ /* 0x000f280000000c00 */
[----:B------:R-:W4:Y:S04]  /*1f810*/  LDS.128 R84, [0x7bd0] ;  /* 0x007bd000ff547984 */ /* 0x000f280000000c00 */
[----:B------:R-:W4:Y:S01]  /*1f820*/  LDS.128 R96, [0x8af0] ;  /* 0x008af000ff607984 */ /* 0x000f220000000c00 */
[----:B------:R-:W-:-:S02]  /*1f830*/  FFMA R29, R137, R29, R28 ;  /* 0x0000001d891d7223 */ /* 0x000fc4000000001c */
[----:B------:R-:W-:Y:S02]  /*1f840*/  FFMA R122, R136, R122, R121 ;  /* 0x0000007a887a7223 */ /* 0x000fe40000000079 */
[----:B------:R-:W-:Y:S02]  /*1f850*/  FFMA R30, R138, R30, R29 ;  /* 0x0000001e8a1e7223 */ /* 0x000fe4000000001d */
[-C--:B------:R-:W-:Y:S02]  /*1f860*/  FFMA R15, R23, R137.reuse, R74 ;  /* 0x00000089170f7223 */ /* 0x080fe4000000004a */
[C---:B0-----:R-:W-:Y:S02]  /*1f870*/  FFMA R108, R136.reuse, R108, R3 ;  /* 0x0000006c886c7223 */ /* 0x041fe40000000003 */
[----:B-1----:R-:W-:Y:S02]  /*1f880*/  FFMA R20, R136, R32, R20 ;  /* 0x0000002088147223 */ /* 0x002fe40000000014 */
[----:B------:R-:W-:-:S02]  /*1f890*/  FFMA R23, R39, R137, R78 ;  /* 0x0000008927177223 */ /* 0x000fc4000000004e */
[----:B------:R-:W-:Y:S02]  /*1f8a0*/  FFMA R3, R139, R31, R30 ;  /* 0x0000001f8b037223 */ /* 0x000fe4000000001e */
[----:B------:R-:W-:Y:S01]  /*1f8b0*/  FFMA R39, R123, R137, R122 ;  /* 0x000000897b277223 */ /* 0x000fe2000000007a */
[----:B------:R-:W0:Y:S01]  /*1f8c0*/  LDS.128 R28, [0x6340] ;  /* 0x00634000ff1c7984 */ /* 0x000e220000000c00 */
[----:B--2---:R-:W-:Y:S02]  /*1f8d0*/  FFMA R48, R136, R104, R48 ;  /* 0x0000006888307223 */ /* 0x004fe40000000030 */
[C---:B------:R-:W-:Y:S01]  /*1f8e0*/  FFMA R33, R137.reuse, R33, R20 ;  /* 0x0000002189217223 */ /* 0x040fe20000000014 */
[----:B------:R-:W1:Y:S01]  /*1f8f0*/  LDS.128 R120, [R2.X4+0x3e0] ;  /* 0x0003e00002787984 */ /* 0x000e620000004c00 */
[C---:B------:R-:W-:Y:S02]  /*1f900*/  FFMA R109, R137.reuse, R109, R108 ;  /* 0x0000006d896d7223 */ /* 0x040fe4000000006c */
[----:B------:R-:W-:-:S02]  /*1f910*/  FFMA R105, R137, R105, R48 ;  /* 0x0000006989697223 */ /* 0x000fc40000000030 */
[----:B------:R-:W-:Y:S02]  /*1f920*/  FFMA R34, R138, R34, R33 ;  /* 0x000000228a227223 */ /* 0x000fe40000000021 */
[----:B---3--:R-:W-:Y:S02]  /*1f930*/  FFMA R14, R16, R137, R14 ;  /* 0x00000089100e7223 */ /* 0x008fe4000000000e */
[C---:B------:R-:W-:Y:S02]  /*1f940*/  FFMA R110, R138.reuse, R110, R109 ;  /* 0x0000006e8a6e7223 */ /* 0x040fe4000000006d */
[C---:B------:R-:W-:Y:S02]  /*1f950*/  FFMA R70, R138.reuse, R106, R105 ;  /* 0x0000006a8a467223 */ /* 0x040fe40000000069 */
[----:B------:R-:W-:Y:S02]  /*1f960*/  FFMA R17, R138, R17, R14 ;  /* 0x000000118a117223 */ /* 0x000fe4000000000e */
[----:B------:R-:W-:-:S02]  /*1f970*/  FFMA R14, R139, R35, R34 ;  /* 0x000000238b0e7223 */ /* 0x000fc40000000022 */
[C---:B------:R-:W-:Y:S01]  /*1f980*/  FFMA R38, R136.reuse, R119, R118 ;  /* 0x0000007788267223 */ /* 0x040fe20000000076 */
[----:B------:R-:W2:Y:S01]  /*1f990*/  LDS.128 R32, [0x6160] ;  /* 0x00616000ff207984 */ /* 0x000ea20000000c00 */
[C---:B------:R-:W-:Y:S02]  /*1f9a0*/  FFMA R70, R139.reuse, R107, R70 ;  /* 0x0000006b8b467223 */ /* 0x040fe40000000046 */
[----:B------:R-:W-:Y:S01]  /*1f9b0*/  FFMA R71, R139, R111, R110 ;  /* 0x0000006f8b477223 */ /* 0x000fe2000000006e */
[----:B------:R-:W3:Y:S01]  /*1f9c0*/  LDS.128 R104, [0x6ad0] ;  /* 0x006ad000ff687984 */ /* 0x000ee20000000c00 */
[----:B------:R-:W-:-:S03]  /*1f9d0*/  FFMA R36, R136, R51, R50 ;  /* 0x0000003388247223 */ /* 0x000fc60000000032 */
[----:B------:R-:W1:Y:S01]  /*1f9e0*/  LDS.128 R108, [0x79f0] ;  /* 0x0079f000ff6c7984 */ /* 0x000e620000000c00 */
[----:B----4-:R-:W-:-:S03]  /*1f9f0*/  FFMA R8, R8, R137, R21 ;  /* 0x0000008908087223 */ /* 0x010fc60000000015 */
[----:B------:R-:W4:Y:S01]  /*1fa00*/  LDS.128 R116, [0x8910] ;  /* 0x00891000ff747984 */ /* 0x000f220000000c00 */
[-C--:B-----5:R-:W-:Y:S02]  /*1fa10*/  FFMA R4, R4, R137.reuse, R22 ;  /* 0x0000008904047223 */ /* 0x0a0fe40000000016 */
[----:B------:R-:W-:Y:S02]  /*1fa20*/  FFMA R100, R100, R138, R23 ;  /* 0x0000008a64647223 */ /* 0x000fe40000000017 */
[----:B------:R-:W5:Y:S01]  /*1fa30*/  LDS.128 R20, [0x7fa0] ;  /* 0x007fa000ff147984 */ /* 0x000f620000000c00 */
[-C--:B------:R-:W-:Y:S02]  /*1fa40*/  FFMA R36, R64, R137.reuse, R36 ;  /* 0x0000008940247223 */ /* 0x080fe40000000024 */
[-C--:B------:R-:W-:Y:S02]  /*1fa50*/  FFMA R37, R84, R137.reuse, R37 ;  /* 0x0000008954257223 */ /* 0x080fe40000000025 */
[----:B------:R-:W-:-:S02]  /*1fa60*/  FFMA R38, R96, R137, R38 ;  /* 0x0000008960267223 */ /* 0x000fc40000000026 */
[C---:B------:R-:W-:Y:S02]  /*1fa70*/  FFMA R36, R138.reuse, R65, R36 ;  /* 0x000000418a247223 */ /* 0x040fe40000000024 */
[C---:B------:R-:W-:Y:S02]  /*1fa80*/  FFMA R37, R138.reuse, R85, R37 ;  /* 0x000000558a257223 */ /* 0x040fe40000000025 */
[----:B------:R-:W-:Y:S02]  /*1fa90*/  FFMA R38, R138, R97, R38 ;  /* 0x000000618a267223 */ /* 0x000fe40000000026 */
[C---:B------:R-:W-:Y:S02]  /*1faa0*/  FFMA R66, R139.reuse, R66, R36 ;  /* 0x000000428b427223 */ /* 0x040fe40000000024 */
[C---:B------:R-:W-:Y:S02]  /*1fab0*/  FFMA R86, R139.reuse, R86, R37 ;  /* 0x000000568b567223 */ /* 0x040fe40000000025 */
[----:B------:R-:W-:-:S02]  /*1fac0*/  FFMA R73, R139, R98, R38 ;  /* 0x000000628b497223 */ /* 0x000fc40000000026 */
[----:B------:R-:W-:Y:S02]  /*1fad0*/  FFMA R112, R112, R138, R39 ;  /* 0x0000008a70707223 */ /* 0x000fe40000000027 */
[----:B------:R-:W4:Y:S01]  /*1fae0*/  LDS.128 R36, [0x68f0] ;  /* 0x0068f000ff247984 */ /* 0x000f220000000c00 */
[C---:B------:R-:W-:Y:S02]  /*1faf0*/  FFMA R8, R138.reuse, R9, R8 ;  /* 0x000000098a087223 */ /* 0x040fe40000000008 */
[----:B------:R-:W-:Y:S02]  /*1fb00*/  FFMA R4, R138, R5, R4 ;  /* 0x000000058a047223 */ /* 0x000fe40000000004 */
[C---:B------:R-:W-:Y:S02]  /*1fb10*/  FFMA R10, R139.reuse, R10, R8 ;  /* 0x0000000a8b0a7223 */ /* 0x040fe40000000008 */
[----:B------:R-:W-:Y:S02]  /*1fb20*/  FFMA R6, R139, R6, R4 ;  /* 0x000000068b067223 */ /* 0x000fe40000000004 */
[----:B0-----:R-:W-:-:S02]  /*1fb30*/  FFMA R28, R28, R138, R15 ;  /* 0x0000008a1c1c7223 */ /* 0x001fc4000000000f */
[C---:B-1----:R-:W-:Y:S02]  /*1fb40*/  FFMA R64, R120.reuse, R11, R10 ;  /* 0x0000000b78407223 */ /* 0x042fe4000000000a */
[----:B------:R-:W-:Y:S01]  /*1fb50*/  FFMA R65, R120, R7, R6 ;  /* 0x0000000778417223 */ /* 0x000fe20000000006 */
[----:B------:R-:W-:Y:S01]  /*1fb60*/  LDS.128 R8, [0x8550] ;  /* 0x00855000ff087984 */ /* 0x000fe20000000c00 */
[----:B------:R-:W-:-:S03]  /*1fb70*/  FFMA R126, R136, R126, R125 ;  /* 0x0000007e887e7223 */ /* 0x000fc6000000007d */
[----:B------:R-:W0:Y:S01]  /*1fb80*/  LDS.128 R4, [0x7630] ;  /* 0x00763000ff047984 */ /* 0x000e220000000c00 */
[C---:B------:R-:W-:Y:S02]  /*1fb90*/  FFMA R130, R136.reuse, R130, R129 ;  /* 0x0000008288827223 */ /* 0x040fe40000000081 */
[----:B------:R-:W-:Y:S02]  /*1fba0*/  FFMA R134, R136, R134, R133 ;  /* 0x0000008688867223 */ /* 0x000fe40000000085 */
[----:B------:R-:W-:Y:S02]  /*1fbb0*/  FFMA R29, R139, R29, R28 ;  /* 0x0000001d8b1d7223 */ /* 0x000fe4000000001c */
[-C--:B------:R-:W-:Y:S02]  /*1fbc0*/  FFMA R49, R127, R137.reuse, R126 ;  /* 0x000000897f317223 */ /* 0x080fe4000000007e */
[-C--:B------:R-:W-:Y:S01]  /*1fbd0*/  FFMA R50, R131, R137.reuse, R130 ;  /* 0x0000008983327223 */ /* 0x080fe20000000082 */
[----:B------:R-:W-:Y:S01]  /*1fbe0*/  LDS.128 R124, [0x7080] ;  /* 0x00708000ff7c7984 */ /* 0x000fe20000000c00 */
[----:B------:R-:W-:-:S02]  /*1fbf0*/  FFMA R51, R135, R137, R134 ;  /* 0x0000008987337223 */ /* 0x000fc40000000086 */
[----:B------:R-:W-:Y:S01]  /*1fc00*/  FFMA R18, R139, R18, R17 ;  /* 0x000000128b127223 */ /* 0x000fe20000000011 */
[----:B------:R-:W-:Y:S01]  /*1fc10*/  LDS.128 R132, [0x6710] ;  /* 0x00671000ff847984 */ /* 0x000fe20000000c00 */
[----:B------:R-:W-:Y:S02]  /*1fc20*/  FFMA R30, R120, R30, R29 ;  /* 0x0000001e781e7223 */ /* 0x000fe4000000001d */
[----:B--2---:R-:W-:Y:S01]  /*1fc30*/  FFMA R32, R32, R139, R27 ;  /* 0x0000008b20207223 */ /* 0x004fe2000000001b */
[----:B------:R-:W-:Y:S01]  /*1fc40*/  LDS.128 R128, [0x8730] ;  /* 0x00873000ff807984 */ /* 0x000fe20000000c00 */
[-C--:B---3--:R-:W-:Y:S02]  /*1fc50*/  FFMA R104, R104, R138.reuse, R49 ;  /* 0x0000008a68687223 */ /* 0x088fe40000000031 */
[-C--:B------:R-:W-:Y:S02]  /*1fc60*/  FFMA R108, R108, R138.reuse, R50 ;  /* 0x0000008a6c6c7223 */ /* 0x080fe40000000032 */
[----:B----4-:R-:W-:-:S02]  /*1fc70*/  FFMA R116, R116, R138, R51 ;  /* 0x0000008a74747223 */ /* 0x010fc40000000033 */
[----:B------:R-:W-:Y:S01]  /*1fc80*/  FFMA R15, R120, R19, R18 ;  /* 0x00000013780f7223 */ /* 0x000fe20000000012 */
[----:B------:R-:W1:Y:S01]  /*1fc90*/  LDS.128 R48, [0x7810] ;  /* 0x00781000ff307984 */ /* 0x000e620000000c00 */
[----:B------:R-:W-:-:S03]  /*1fca0*/  FFMA R74, R31, R121, R30 ;  /* 0x000000791f4a7223 */ /* 0x000fc6000000001e */
[----:B------:R-:W2:Y:S01]  /*1fcb0*/  LDS.128 R16, [0x6ea0] ;  /* 0x006ea000ff107984 */ /* 0x000ea20000000c00 */
[----:B------:R-:W-:-:S03]  /*1fcc0*/  FFMA R32, R120, R33, R32 ;  /* 0x0000002178207223 */ /* 0x000fc60000000020 */
[----:B------:R-:W3:Y:S01]  /*1fcd0*/  LDS.128 R28, [0x7dc0] ;  /* 0x007dc000ff1c7984 */ /* 0x000ee20000000c00 */
[----:B-----5:R-:W-:Y:S02]  /*1fce0*/  FFMA R20, R20, R139, R47 ;  /* 0x0000008b14147223 */ /* 0x020fe4000000002f */
[----:B------:R-:W-:Y:S02]  /*1fcf0*/  FFMA R32, R34, R121, R32 ;  /* 0x0000007922207223 */ /* 0x000fe40000000020 */
[----:B------:R-:W-:Y:S02]  /*1fd00*/  FFMA R20, R120, R21, R20 ;  /* 0x0000001578147223 */ /* 0x000fe40000000014 */
[----:B------:R-:W-:Y:S02]  /*1fd10*/  FFMA R47, R35, R122, R32 ;  /* 0x0000007a232f7223 */ /* 0x000fe40000000020 */
[----:B------:R-:W-:Y:S01]  /*1fd20*/  FFMA R20, R22, R121, R20 ;  /* 0x0000007916147223 */ /* 0x000fe20000000014 */
[----:B------:R-:W4:Y:S01]  /*1fd30*/  LDS.128 R32, [0x8ce0] ;  /* 0x008ce000ff207984 */ /* 0x000f220000000c00 */
[----:B------:R-:W-:-:S02]  /*1fd40*/  FFMA R36, R36, R139, R55 ;  /* 0x0000008b24247223 */ /* 0x000fc40000000037 */
[----:B------:R-:W-:Y:S02]  /*1fd50*/  FFMA R55, R23, R122, R20 ;  /* 0x0000007a17377223 */ /* 0x000fe40000000014 */
[----:B------:R-:W5:Y:S01]  /*1fd60*/  LDS.128 R20, [0x6530] ;  /* 0x00653000ff147984 */ /* 0x000f620000000c00 */
[C---:B0-----:R-:W-:Y:S02]  /*1fd70*/  FFMA R4, R120.reuse, R4, R3 ;  /* 0x0000000478047223 */ /* 0x041fe40000000003 */
[----:B------:R-:W-:Y:S02]  /*1fd80*/  FFMA R8, R120, R8, R69 ;  /* 0x0000000878087223 */ /* 0x000fe40000000045 */
[C---:B------:R-:W-:Y:S02]  /*1fd90*/  FFMA R5, R121.reuse, R5, R4 ;  /* 0x0000000579057223 */ /* 0x040fe40000000004 */
[----:B------:R-:W-:Y:S02]  /*1fda0*/  FFMA R9, R121, R9, R8 ;  /* 0x0000000979097223 */ /* 0x000fe40000000008 */
[----:B------:R-:W-:-:S02]  /*1fdb0*/  FFMA R6, R122, R6, R5 ;  /* 0x000000067a067223 */ /* 0x000fc40000000005 */
[----:B------:R-:W-:Y:S02]  /*1fdc0*/  FFMA R10, R122, R10, R9 ;  /* 0x0000000a7a0a7223 */ /* 0x000fe40000000009 */
[----:B------:R-:W-:Y:S02]  /*1fdd0*/  FFMA R101, R139, R101, R100 ;  /* 0x000000658b657223 */ /* 0x000fe40000000064 */
[----:B-1----:R-:W-:Y:S02]  /*1fde0*/  FFMA R48, R48, R139, R13 ;  /* 0x0000008b30307223 */ /* 0x002fe4000000000d */
[C---:B--2---:R-:W-:Y:S02]  /*1fdf0*/  FFMA R16, R120.reuse, R16, R70 ;  /* 0x0000001078107223 */ /* 0x044fe40000000046 */
[C---:B------:R-:W-:Y:S02]  /*1fe00*/  FFMA R70, R123.reuse, R7, R6 ;  /* 0x000000077b467223 */ /* 0x040fe40000000006 */
[----:B---3--:R-:W-:Y:S01]  /*1fe10*/  FFMA R28, R120, R28, R71 ;  /* 0x0000001c781c7223 */ /* 0x008fe20000000047 */
[----:B------:R-:W0:Y:S01]  /*1fe20*/  LDS.128 R4, [0x6350] ;  /* 0x00635000ff047984 */ /* 0x000e220000000c00 */
[----:B------:R-:W-:-:S03]  /*1fe30*/  FFMA R71, R123, R11, R10 ;  /* 0x0000000b7b477223 */ /* 0x000fc6000000000a */
[----:B------:R-:W1:Y:S01]  /*1fe40*/  LDS.128 R8, [0x8190] ;  /* 0x00819000ff087984 */ /* 0x000e620000000c00 */
[C---:B------:R-:W-:Y:S02]  /*1fe50*/  FFMA R48, R120.reuse, R49, R48 ;  /* 0x0000003178307223 */ /* 0x040fe40000000030 */
[----:B------:R-:W-:Y:S02]  /*1fe60*/  FFMA R102, R120, R102, R101 ;  /* 0x0000006678667223 */ /* 0x000fe40000000065 */
[----:B------:R-:W-:Y:S02]  /*1fe70*/  FFMA R48, R50, R121, R48 ;  /* 0x0000007932307223 */ /* 0x000fe40000000030 */
[C---:B------:R-:W-:Y:S02]  /*1fe80*/  FFMA R67, R120.reuse, R67, R66 ;  /* 0x0000004378437223 */ /* 0x040fe40000000042 */
[C---:B------:R-:W-:Y:S02]  /*1fe90*/  FFMA R36, R120.reuse, R37, R36 ;  /* 0x0000002578247223 */ /* 0x040fe40000000024 */
[----:B------:R-:W-:-:S02]  /*1fea0*/  FFMA R132, R120, R132, R63 ;  /* 0x0000008478847223 */ /* 0x000fc4000000003f */
[----:B------:R-:W-:Y:S02]  /*1feb0*/  FFMA R17, R121, R17, R16 ;  /* 0x0000001179117223 */ /* 0x000fe40000000010 */
[C---:B----4-:R-:W-:Y:S02]  /*1fec0*/  FFMA R14, R120.reuse, R32, R14 ;  /* 0x00000020780e7223 */ /* 0x050fe4000000000e */
[----:B------:R-:W-:Y:S02]  /*1fed0*/  FFMA R66, R120, R87, R86 ;  /* 0x0000005778427223 */ /* 0x000fe40000000056 */
[----:B------:R-:W-:Y:S01]  /*1fee0*/  FFMA R27, R103, R121, R102 ;  /* 0x00000079671b7223 */ /* 0x000fe20000000066 */
[----:B------:R-:W-:Y:S01]  /*1fef0*/  LDS.128 R84, [0x6cc0] ;  /* 0x006cc000ff547984 */ /* 0x000fe20000000c00 */
[----:B------:R-:W-:-:S03]  /*1ff00*/  FFMA R63, R51, R122, R48 ;  /* 0x0000007a333f7223 */ /* 0x000fc60000000030 */
[----:B------:R-:W2:Y:S01]  /*1ff10*/  LDS.128 R48, [0x8370] ;  /* 0x00837000ff307984 */ /* 0x000ea20000000c00 */
[----:B------:R-:W-:-:S03]  /*1ff20*/  FFMA R36, R38, R121, R36 ;  /* 0x0000007926247223 */ /* 0x000fc60000000024 */
[----:B------:R-:W3:Y:S01]  /*1ff30*/  LDS.128 R100, [0x8b00] ;  /* 0x008b0000ff647984 */ /* 0x000ee20000000c00 */
[----:B------:R-:W-:Y:S02]  /*1ff40*/  FFMA R18, R122, R18, R17 ;  /* 0x000000127a127223 */ /* 0x000fe40000000011 */
[----:B------:R-:W-:Y:S02]  /*1ff50*/  FFMA R73, R120, R99, R73 ;  /* 0x0000006378497223 */ /* 0x000fe40000000049 */
[----:B------:R-:W-:Y:S01]  /*1ff60*/  FFMA R33, R121, R33, R14 ;  /* 0x0000002179217223 */ /* 0x000fe2000000000e */
[----:B------:R-:W4:Y:S01]  /*1ff70*/  LDS.128 R96, [0x7be0] ;  /* 0x007be000ff607984 */ /* 0x000f220000000c00 */
[----:B-----5:R-:W-:-:S03]  /*1ff80*/  FFMA R20, R20, R121, R15 ;  /* 0x0000007914147223 */ /* 0x020fc6000000000f */
[----:B------:R-:W5:Y:S01]  /*1ff90*/  LDS.64 R14, [R2.X4+0x3f0] ;  /* 0x0003f000020e7984 */ /* 0x000f620000004a00 */
[----:B------:R-:W-:Y:S02]  /*1ffa0*/  FFMA R128, R128, R139, R59 ;  /* 0x0000008b80807223 */ /* 0x000fe4000000003b */
[----:B------:R-:W-:Y:S02]  /*1ffb0*/  FFMA R29, R121, R29, R28 ;  /* 0x0000001d791d7223 */ /* 0x000fe4000000001c */
[----:B------:R-:W-:Y:S02]  /*1ffc0*/  FFMA R59, R39, R122, R36 ;  /* 0x0000007a273b7223 */ /* 0x000fe40000000024 */
[----:B------:R-:W-:Y:S01]  /*1ffd0*/  FFMA R82, R123, R19, R18 ;  /* 0x000000137b527223 */ /* 0x000fe20000000012 */
[----:B------:R-:W2:Y:S01]  /*1ffe0*/  LDS.128 R36, [0x7450] ;  /* 0x00745000ff247984 */ /* 0x000ea20000000c00 */
[----:B------:R-:W-:-:S03]  /*1fff0*/  FFMA R113, R139, R113, R112 ;  /* 0x000000718b717223 */ /* 0x000fc60000000070 */
[----:B------:R-:W3:Y:S01]  /*20000*/  LDS.128 R16, [0x8920] ;  /* 0x00892000ff107984 */ /* 0x000ee20000000c00 */
[----:B------:R-:W-:Y:S02]  /*20010*/  FFMA R128, R120, R129, R128 ;  /* 0x0000008178807223 */ /* 0x000fe40000000080 */
[----:B------:R-:W-:Y:S02]  /*20020*/  FFMA R30, R122, R30, R29 ;  /* 0x0000001e7a1e7223 */ /* 0x000fe4000000001d */
[----:B------:R-:W-:Y:S01]  /*20030*/  FFMA R105, R139, R105, R104 ;  /* 0x000000698b697223 */ /* 0x000fe20000000068 */
[----:B------:R-:W-:Y:S01]  /*20040*/  MOV R142, R83 ;  /* 0x00000053008e7202 */ /* 0x000fe20000000f00 */
[----:B------:R-:W-:Y:S02]  /*20050*/  FFMA R114, R120, R114, R113 ;  /* 0x0000007278727223 */ /* 0x000fe40000000071 */
[----:B------:R-:W-:Y:S02]  /*20060*/  FFMA R128, R130, R121, R128 ;  /* 0x0000007982807223 */ /* 0x000fe40000000080 */
[----:B------:R-:W-:-:S02]  /*20070*/  FFMA R78, R120, R106, R105 ;  /* 0x0000006a784e7223 */ /* 0x000fc40000000069 */
[----:B------:R-:W-:Y:S02]  /*20080*/  FFMA R83, R123, R31, R30 ;  /* 0x0000001f7b537223 */ /* 0x000fe4000000001e */
[----:B------:R-:W4:Y:S01]  /*20090*/  LDS.128 R28, [0x6170] ;  /* 0x00617000ff1c7984 */ /* 0x000f220000000c00 */
[-C--:B------:R-:W-:Y:S02]  /*200a0*/  FFMA R75, R115, R121.reuse, R114 ;  /* 0x00000079734b7223 */ /* 0x080fe40000000072 */
[----:B------:R-:W-:Y:S01]  /*200b0*/  FFMA R78, R107, R121, R78 ;  /* 0x000000796b4e7223 */ /* 0x000fe2000000004e */
[----:B------:R-:W-:Y:S01]  /*200c0*/  LDS.128 R112, [0x7a00] ;  /* 0x007a0000ff707984 */ /* 0x000fe20000000c00 */
[----:B------:R-:W-:-:S03]  /*200d0*/  FFMA R3, R131, R122, R128 ;  /* 0x0000007a83037223 */ /* 0x000fc60000000080 */
[----:B------:R-:W5:Y:S04]  /*200e0*/  LDS.128 R104, [0x7270] ;  /* 0x00727000ff687984 */ /* 0x000f680000000c00 */
[----:B------:R-:W5:Y:S01]  /*200f0*/  LDS.128 R128, [0x8740] ;  /* 0x00874000ff807984 */ /* 0x000f620000000c00 */
[-C--:B0-----:R-:W-:Y:S02]  /*20100*/  FFMA R4, R4, R122.reuse, R74 ;  /* 0x0000007a04047223 */ /* 0x081fe4000000004a */
[----:B-1----:R-:W-:Y:S02]  /*20110*/  FFMA R8, R8, R122, R75 ;  /* 0x0000007a08087223 */ /* 0x002fe4000000004b */
[----:B------:R-:W0:Y:S01]  /*20120*/  LDS.64 R74, [R2.X4+0x438] ;  /* 0x00043800024a7984 */ /* 0x000e220000004a00 */
[----:B------:R-:W-:-:S02]  /*20130*/  FFMA R117, R139, R117, R116 ;  /* 0x000000758b757223 */ /* 0x000fc40000000074 */
[----:B------:R-:W-:Y:S02]  /*20140*/  FFMA R124, R124, R139, R43 ;  /* 0x0000008b7c7c7223 */ /* 0x000fe4000000002b */
[----:B------:R-:W-:Y:S02]  /*20150*/  FFMA R118, R120, R118, R117 ;  /* 0x0000007678767223 */ /* 0x000fe40000000075 */
[-C--:B--2---:R-:W-:Y:S02]  /*20160*/  FFMA R48, R48, R121.reuse, R65 ;  /* 0x0000007930307223 */ /* 0x084fe40000000041 */
[-C--:B------:R-:W-:Y:S02]  /*20170*/  FFMA R67, R84, R121.reuse, R67 ;  /* 0x0000007954437223 */ /* 0x080fe40000000043 */
[----:B---3--:R-:W-:Y:S02]  /*20180*/  FFMA R73, R100, R121, R73 ;  /* 0x0000007964497223 */ /* 0x008fe40000000049 */
[----:B------:R-:W-:-:S02]  /*20190*/  FFMA R5, R123, R5, R4 ;  /* 0x000000057b057223 */ /* 0x000fc40000000004 */
[----:B------:R-:W-:Y:S02]  /*201a0*/  FFMA R109, R139, R109, R108 ;  /* 0x0000006d8b6d7223 */ /* 0x000fe4000000006c */
[----:B------:R-:W-:Y:S02]  /*201b0*/  FFMA R43, R119, R121, R118 ;  /* 0x00000079772b7223 */ /* 0x000fe40000000076 */
[----:B------:R-:W-:Y:S01]  /*201c0*/  FFMA R124, R120, R125, R124 ;  /* 0x0000007d787c7223 */ /* 0x000fe2000000007c */
[----:B------:R-:W-:Y:S01]  /*201d0*/  MOV R137, R90 ;  /* 0x0000005a00897202 */ /* 0x000fe20000000f00 */
[C---:B------:R-:W-:Y:S01]  /*201e0*/  FFMA R48, R122.reuse, R49, R48 ;  /* 0x000000317a307223 */ /* 0x040fe20000000030 */
[----:B------:R-:W-:Y:S01]  /*201f0*/  LDS.128 R116, [0x7820] ;  /* 0x00782000ff747984 */ /* 0x000fe20000000c00 */
[----:B------:R-:W-:Y:S02]  /*20200*/  FFMA R67, R122, R85, R67 ;  /* 0x000000557a437223 */ /* 0x000fe40000000043 */
[----:B----4-:R-:W-:-:S02]  /*20210*/  FFMA R66, R96, R121, R66 ;  /* 0x0000007960427223 */ /* 0x010fc40000000042 */
[----:B------:R-:W-:Y:S02]  /*20220*/  FFMA R73, R122, R101, R73 ;  /* 0x000000657a497223 */ /* 0x000fe40000000049 */
[----:B-----5:R-:W-:Y:S02]  /*20230*/  FFMA R6, R14, R6, R5 ;  /* 0x000000060e067223 */ /* 0x020fe40000000005 */
[----:B------:R-:W-:Y:S02]  /*20240*/  FFMA R110, R120, R110, R109 ;  /* 0x0000006e786e7223 */ /* 0x000fe4000000006d */
[-C--:B------:R-:W-:Y:S02]  /*20250*/  FFMA R124, R126, R121.reuse, R124 ;  /* 0x000000797e7c7223 */ /* 0x080fe4000000007c */
[----:B------:R-:W-:Y:S02]  /*20260*/  FFMA R36, R36, R121, R64 ;  /* 0x0000007924247223 */ /* 0x000fe40000000040 */
[----:B------:R-:W-:-:S02]  /*20270*/  FFMA R50, R123, R50, R48 ;  /* 0x000000327b327223 */ /* 0x000fc40000000030 */
[C---:B------:R-:W-:Y:S02]  /*20280*/  FFMA R102, R123.reuse, R102, R73 ;  /* 0x000000667b667223 */ /* 0x040fe40000000049 */
[----:B------:R-:W-:Y:S02]  /*20290*/  FFMA R16, R16, R122, R43 ;  /* 0x0000007a10107223 */ /* 0x000fe4000000002b */
[----:B------:R-:W-:Y:S02]  /*202a0*/  FFMA R48, R123, R86, R67 ;  /* 0x000000567b307223 */ /* 0x000fe40000000043 */
[----:B------:R-:W-:Y:S02]  /*202b0*/  FFMA R49, R122, R97, R66 ;  /* 0x000000617a317223 */ /* 0x000fe40000000042 */
[----:B------:R-:W-:Y:S01]  /*202c0*/  FFMA R73, R7, R15, R6 ;  /* 0x0000000f07497223 */ /* 0x000fe20000000006 */
[----:B------:R-:W1:Y:S01]  /*202d0*/  LDS.128 R64, [0x7fb0] ;  /* 0x007fb000ff407984 */ /* 0x000e620000000c00 */
[----:B------:R-:W-:-:S03]  /*202e0*/  FFMA R133, R121, R133, R132 ;  /* 0x0000008579857223 */ /* 0x000fc60000000084 */
[----:B------:R-:W2:Y:S01]  /*202f0*/  LDS.128 R4, [0x8560] ;  /* 0x00856000ff047984 */ /* 0x000ea20000000c00 */
[C---:B------:R-:W-:Y:S02]  /*20300*/  FFMA R34, R122.reuse, R34, R33 ;  /* 0x000000227a227223 */ /* 0x040fe40000000021 */
[C---:B------:R-:W-:Y:S02]  /*20310*/  FFMA R20, R122.reuse, R21, R20 ;  /* 0x000000157a147223 */ /* 0x040fe40000000014 */
[----:B------:R-:W-:Y:S02]  /*20320*/  FFMA R36, R122, R37, R36 ;  /* 0x000000257a247223 */ /* 0x000fe40000000024 */
[C---:B------:R-:W-:Y:S02]  /*20330*/  FFMA R9, R123.reuse, R9, R8 ;  /* 0x000000097b097223 */ /* 0x040fe40000000008 */
[----:B------:R-:W-:Y:S02]  /*20340*/  FFMA R17, R123, R17, R16 ;  /* 0x000000117b117223 */ /* 0x000fe40000000010 */
[----:B------:R-:W-:-:S02]  /*20350*/  FFMA R79, R111, R121, R110 ;  /* 0x000000796f4f7223 */ /* 0x000fc4000000006e */
[----:B------:R-:W-:Y:S01]  /*20360*/  FFMA R13, R127, R122, R124 ;  /* 0x0000007a7f0d7223 */ /* 0x000fe2000000007c */
[----:B------:R-:W3:Y:S01]  /*20370*/  LDS.128 R108, [0x6ae0] ;  /* 0x006ae000ff6c7984 */ /* 0x000ee20000000c00 */
[----:B------:R-:W-:-:S03]  /*20380*/  FFMA R134, R122, R134, R133 ;  /* 0x000000867a867223 */ /* 0x000fc60000000085 */
[----:B------:R-:W4:Y:S01]  /*20390*/  LDS.128 R124, [0x6900] ;  /* 0x00690000ff7c7984 */ /* 0x000f220000000c00 */
[C---:B------:R-:W-:Y:S02]  /*203a0*/  FFMA R22, R123.reuse, R22, R20 ;  /* 0x000000167b167223 */ /* 0x040fe40000000014 */
[C---:B------:R-:W-:Y:S02]  /*203b0*/  FFMA R38, R123.reuse, R38, R36 ;  /* 0x000000267b267223 */ /* 0x040fe40000000024 */
[C---:B------:R-:W-:Y:S02]  /*203c0*/  FFMA R10, R14.reuse, R10, R9 ;  /* 0x0000000a0e0a7223 */ /* 0x040fe40000000009 */
[----:B------:R-:W-:Y:S02]  /*203d0*/  FFMA R18, R14, R18, R17 ;  /* 0x000000120e127223 */ /* 0x000fe40000000011 */
[----:B------:R-:W-:Y:S02]  /*203e0*/  FFMA R28, R28, R123, R47 ;  /* 0x0000007b1c1c7223 */ /* 0x000fe4000000002f */
[----:B------:R-:W-:-:S02]  /*203f0*/  FFMA R90, R123, R35, R34 ;  /* 0x000000237b5a7223 */ /* 0x000fc40000000022 */
[----:B------:R-:W5:Y:S01]  /*20400*/  LDS.128 R32, [0x7090] ;  /* 0x00709000ff207984 */ /* 0x000f620000000c00 */
[----:B------:R-:W-:Y:S01]  /*20410*/  MOV R143, R91 ;  /* 0x0000005b008f7202 */ /* 0x000fe20000000f00 */
[-C--:B------:R-:W-:Y:S02]  /*20420*/  FFMA R104, R104, R122.reuse, R27 ;  /* 0x0000007a68687223 */ /* 0x080fe4000000001b */
[----:B------:R-:W-:Y:S02]  /*20430*/  FFMA R112, R112, R122, R79 ;  /* 0x0000007a70707223 */ /* 0x000fe4000000004f */
[----:B------:R-:W-:Y:S02]  /*20440*/  FFMA R28, R14, R29, R28 ;  /* 0x0000001d0e1c7223 */ /* 0x000fe4000000001c */
[----:B------:R-:W-:Y:S02]  /*20450*/  FFMA R3, R128, R123, R3 ;  /* 0x0000007b80037223 */ /* 0x000fe40000000003 */
[----:B------:R-:W-:-:S02]  /*20460*/  FFMA R69, R123, R135, R134 ;  /* 0x000000877b457223 */ /* 0x000fc40000000086 */
[C---:B------:R-:W-:Y:S01]  /*20470*/  FFMA R27, R14.reuse, R23, R22 ;  /* 0x000000170e1b7223 */ /* 0x040fe20000000016 */
[----:B------:R-:W5:Y:S01]  /*20480*/  LDS.128 R132, [0x6720] ;  /* 0x00672000ff847984 */ /* 0x000f620000000c00 */
[----:B------:R-:W-:Y:S02]  /*20490*/  FFMA R43, R14, R39, R38 ;  /* 0x000000270e2b7223 */ /* 0x000fe40000000026 */
[-C--:B------:R-:W-:Y:S01]  /*204a0*/  FFMA R79, R11, R15.reuse, R10 ;  /* 0x0000000f0b4f7223 */ /* 0x080fe2000000000a */
[----:B------:R-:W5:Y:S01]  /*204b0*/  LDS.128 R20, [0x7640] ;  /* 0x00764000ff147984 */ /* 0x000f620000000c00 */
[----:B------:R-:W-:-:S03]  /*204c0*/  FFMA R91, R19, R15, R18 ;  /* 0x0000000f135b7223 */ /* 0x000fc60000000012 */
[----:B------:R-:W5:Y:S01]  /*204d0*/  LDS.128 R8, [0x6eb0] ;  /* 0x006eb000ff087984 */ /* 0x000f620000000c00 */
[----:B------:R-:W-:-:S03]  /*204e0*/  FFMA R28, R30, R15, R28 ;  /* 0x0000000f1e1c7223 */ /* 0x000fc6000000001c */
[----:B------:R-:W5:Y:S01]  /*204f0*/  LDS.128 R36, [0x7dd0] ;  /* 0x007dd000ff247984 */ /* 0x000f620000000c00 */
[----:B------:R-:W-:-:S03]  /*20500*/  FFMA R3, R14, R129, R3 ;  /* 0x000000810e037223 */ /* 0x000fc60000000003 */
[----:B------:R-:W5:Y:S01]  /*20510*/  LDS.128 R16, [0x8cf0] ;  /* 0x008cf000ff107984 */ /* 0x000f620000000c00 */
[----:B------:R-:W-:Y:S02]  /*20520*/  FFMA R130, R130, R15, R3 ;  /* 0x0000000f82827223 */ /* 0x000fe40000000003 */
[----:B0-----:R-:W-:Y:S02]  /*20530*/  FFMA R3, R74, R31, R28 ;  /* 0x0000001f4a037223 */ /* 0x001fe4000000001c */
[----:B------:R-:W0:Y:S01]  /*20540*/  LDS.128 R28, [0x6540] ;  /* 0x00654000ff1c7984 */ /* 0x000e220000000c00 */
[----:B-1----:R-:W-:Y:S02]  /*20550*/  FFMA R55, R64, R123, R55 ;  /* 0x0000007b40377223 */ /* 0x002fe40000000037 */
[----:B--2---:R-:W-:Y:S02]  /*20560*/  FFMA R4, R14, R4, R71 ;  /* 0x000000040e047223 */ /* 0x004fe40000000047 */
[----:B---3--:R-:W-:-:S02]  /*20570*/  FFMA R78, R108, R122, R78 ;  /* 0x0000007a6c4e7223 */ /* 0x008fc4000000004e */
[----:B----4-:R-:W-:Y:S02]  /*20580*/  FFMA R59, R124, R123, R59 ;  /* 0x0000007b7c3b7223 */ /* 0x010fe4000000003b */
[----:B------:R-:W-:Y:S02]  /*20590*/  FFMA R55, R14, R65, R55 ;  /* 0x000000410e377223 */ /* 0x000fe40000000037 */
[----:B------:R-:W-:Y:S02]  /*205a0*/  FFMA R5, R15, R5, R4 ;  /* 0x000000050f057223 */ /* 0x000fe40000000004 */
[C---:B------:R-:W-:Y:S02]  /*205b0*/  FFMA R49, R123.reuse, R98, R49 ;  /* 0x000000627b317223 */ /* 0x040fe40000000031 */
[C---:B------:R-:W-:Y:S02]  /*205c0*/  FFMA R105, R123.reuse, R105, R104 ;  /* 0x000000697b697223 */ /* 0x040fe40000000068 */
[----:B------:R-:W-:-:S02]  /*205d0*/  FFMA R109, R123, R109, R78 ;  /* 0x0000006d7b6d7223 */ /* 0x000fc4000000004e */
[----:B------:R-:W-:Y:S02]  /*205e0*/  FFMA R113, R123, R113, R112 ;  /* 0x000000717b717223 */ /* 0x000fe40000000070 */
[-C--:B-----5:R-:W-:Y:S02]  /*205f0*/  FFMA R32, R32, R123.reuse, R13 ;  /* 0x0000007b20207223 */ /* 0x0a0fe4000000000d */
[----:B------:R-:W-:Y:S02]  /*20600*/  FFMA R63, R116, R123, R63 ;  /* 0x0000007b743f7223 */ /* 0x000fe4000000003f */
[----:B------:R-:W-:Y:S01]  /*20610*/  FFMA R59, R14, R125, R59 ;  /* 0x0000007d0e3b7223 */ /* 0x000fe2000000003b */
[----:B------:R-:W-:Y:S01]  /*20620*/  LDS.128 R120, [0x6910] ;  /* 0x00691000ff787984 */ /* 0x000fe20000000c00 */
[----:B------:R-:W-:Y:S02]  /*20630*/  FFMA R66, R66, R15, R55 ;  /* 0x0000000f42427223 */ /* 0x000fe40000000037 */
[----:B------:R-:W-:-:S02]  /*20640*/  FFMA R6, R74, R6, R5 ;  /* 0x000000064a067223 */ /* 0x000fc40000000005 */
[C---:B------:R-:W-:Y:S02]  /*20650*/  FFMA R51, R14.reuse, R51, R50 ;  /* 0x000000330e337223 */ /* 0x040fe40000000032 */
[C---:B------:R-:W-:Y:S02]  /*20660*/  FFMA R78, R14.reuse, R106, R105 ;  /* 0x0000006a0e4e7223 */ /* 0x040fe40000000069 */
        /* <DEDUP_REMOVED lines=8> */
[----:B------:R-:W-:Y:S02]  /*206f0*/  FFMA R63, R14, R117, R63 ;  /* 0x000000750e3f7223 */ /* 0x000fe4000000003f */
[----:B------:R-:W-:Y:S01]  /*20700*/  FFMA R126, R126, R15, R59 ;  /* 0x0000000f7e7e7223 */ /* 0x000fe2000000003b */
[----:B------:R-:W-:Y:S01]  /*20710*/  LDS.128 R96, [0x8b10] ;  /* 0x008b1000ff607984 */ /* 0x000fe20000000c00 */
[C---:B------:R-:W-:Y:S02]  /*20720*/  FFMA R132, R14.reuse, R132, R69 ;  /* 0x000000840e847223 */ /* 0x040fe40000000045 */
[C---:B------:R-:W-:Y:S02]  /*20730*/  FFMA R20, R14.reuse, R20, R70 ;  /* 0x000000140e147223 */ /* 0x040fe40000000046 */
[----:B------:R-:W-:-:S02]  /*20740*/  FFMA R8, R14, R8, R82 ;  /* 0x000000080e087223 */ /* 0x000fc40000000052 */
[C---:B------:R-:W-:Y:S02]  /*20750*/  FFMA R36, R14.reuse, R36, R83 ;  /* 0x000000240e247223 */ /* 0x040fe40000000053 */
[----:B------:R-:W-:Y:S02]  /*20760*/  FFMA R16, R14, R16, R90 ;  /* 0x000000100e107223 */ /* 0x000fe4000000005a */
[----:B------:R-:W-:Y:S02]  /*20770*/  FFMA R59, R74, R67, R66 ;  /* 0x000000434a3b7223 */ /* 0x000fe40000000042 */
[----:B------:R-:W-:Y:S01]  /*20780*/  FFMA R14, R7, R75, R6 ;  /* 0x0000004b070e7223 */ /* 0x000fe20000000006 */
[----:B------:R-:W1:Y:S01]  /*20790*/  LDS.128 R64, [0x8380] ;  /* 0x00838000ff407984 */ /* 0x000e620000000c00 */
[----:B------:R-:W-:-:S03]  /*207a0*/  FFMA R32, R34, R15, R32 ;  /* 0x0000000f22207223 */ /* 0x000fc60000000020 */
[----:B------:R-:W2:Y:S01]  /*207b0*/  LDS.128 R4, [0x81a0] ;  /* 0x0081a000ff047984 */ /* 0x000ea20000000c00 */
[----:B------:R-:W-:Y:S02]  /*207c0*/  FFMA R17, R15, R17, R16 ;  /* 0x000000110f117223 */ /* 0x000fe40000000010 */
[-C--:B0-----:R-:W-:Y:S02]  /*207d0*/  FFMA R27, R28, R15.reuse, R27 ;  /* 0x0000000f1c1b7223 */ /* 0x081fe4000000001b */
[C---:B------:R-:W-:Y:S02]  /*207e0*/  FFMA R18, R74.reuse, R18, R17 ;  /* 0x000000124a127223 */ /* 0x040fe40000000011 */
[----:B------:R-:W-:Y:S02]  /*207f0*/  FFMA R47, R115, R15, R114 ;  /* 0x0000000f732f7223 */ /* 0x000fe40000000072 */
[C---:B------:R-:W-:Y:S01]  /*20800*/  FFMA R55, R74.reuse, R35, R32 ;  /* 0x000000234a377223 */ /* 0x040fe20000000020 */
[----:B------:R-:W-:Y:S01]  /*20810*/  LDS.128 R112, [R2.X4+0x440] ;  /* 0x0004400002707984 */ /* 0x000fe20000004c00 */
[----:B------:R-:W-:-:S03]  /*20820*/  FFMA R29, R74, R29, R27 ;  /* 0x0000001d4a1d7223 */ /* 0x000fc6000000001b */
[----:B------:R-:W0:Y:S01]  /*20830*/  LDS.128 R32, [0x7460] ;  /* 0x00746000ff207984 */ /* 0x000e220000000c00 */
[----:B------:R-:W-:-:S03]  /*20840*/  FFMA R27, R19, R75, R18 ;  /* 0x0000004b131b7223 */ /* 0x000fc60000000012 */
[----:B------:R-:W3:Y:S01]  /*20850*/  LDS.128 R16, [0x6180] ;  /* 0x00618000ff107984 */ /* 0x000ee20000000c00 */
[C---:B------:R-:W-:Y:S02]  /*20860*/  FFMA R21, R15.reuse, R21, R20 ;  /* 0x000000150f157223 */ /* 0x040fe40000000014 */
[C---:B------:R-:W-:Y:S02]  /*20870*/  FFMA R9, R15.reuse, R9, R8 ;  /* 0x000000090f097223 */ /* 0x040fe40000000008 */
[----:B------:R-:W-:Y:S02]  /*20880*/  FFMA R37, R15, R37, R36 ;  /* 0x000000250f257223 */ /* 0x000fe40000000024 */
[C---:B------:R-:W-:Y:S02]  /*20890*/  FFMA R22, R74.reuse, R22, R21 ;  /* 0x000000164a167223 */ /* 0x040fe40000000015 */
[C---:B------:R-:W-:Y:S02]  /*208a0*/  FFMA R10, R74.reuse, R10, R9 ;  /* 0x0000000a4a0a7223 */ /* 0x040fe40000000009 */
[----:B------:R-:W-:-:S02]  /*208b0*/  FFMA R38, R74, R38, R37 ;  /* 0x000000264a267223 */ /* 0x000fc40000000025 */
[-C--:B------:R-:W-:Y:S02]  /*208c0*/  FFMA R71, R23, R75.reuse, R22 ;  /* 0x0000004b17477223 */ /* 0x080fe40000000016 */
[-C--:B------:R-:W-:Y:S01]  /*208d0*/  FFMA R82, R11, R75.reuse, R10 ;  /* 0x0000004b0b527223 */ /* 0x080fe2000000000a */
[----:B------:R-:W4:Y:S01]  /*208e0*/  LDS.128 R20, [0x7280] ;  /* 0x00728000ff147984 */ /* 0x000f220000000c00 */
[----:B------:R-:W-:-:S03]  /*208f0*/  FFMA R83, R39, R75, R38 ;  /* 0x0000004b27537223 */ /* 0x000fc60000000026 */
[----:B------:R-:W5:Y:S01]  /*20900*/  LDS.128 R8, [0x6af0] ;  /* 0x006af000ff087984 */ /* 0x000f620000000c00 */
[----:B-1----:R-:W-:-:S03]  /*20910*/  FFMA R51, R64, R15, R51 ;  /* 0x0000000f40337223 */ /* 0x002fc60000000033 */
[----:B------:R-:W1:Y:S01]  /*20920*/  LDS.128 R36, [0x7a10] ;  /* 0x007a1000ff247984 */ /* 0x000e620000000c00 */
[-C--:B------:R-:W-:Y:S02]  /*20930*/  FFMA R48, R84, R15.reuse, R48 ;  /* 0x0000000f54307223 */ /* 0x080fe40000000030 */
[----:B------:R-:W-:Y:S02]  /*20940*/  FFMA R49, R100, R15, R49 ;  /* 0x0000000f64317223 */ /* 0x000fe40000000031 */
[C---:B--2---:R-:W-:Y:S02]  /*20950*/  FFMA R4, R74.reuse, R4, R79 ;  /* 0x000000044a047223 */ /* 0x044fe4000000004f */
[----:B------:R-:W-:Y:S02]  /*20960*/  FFMA R51, R74, R65, R51 ;  /* 0x000000414a337223 */ /* 0x000fe40000000033 */
[----:B------:R-:W-:Y:S02]  /*20970*/  FFMA R50, R96, R15, R50 ;  /* 0x0000000f60327223 */ /* 0x000fe40000000032 */
[----:B------:R-:W-:-:S02]  /*20980*/  FFMA R48, R74, R85, R48 ;  /* 0x000000554a307223 */ /* 0x000fc40000000030 */
[----:B------:R-:W-:Y:S02]  /*20990*/  FFMA R49, R74, R101, R49 ;  /* 0x000000654a317223 */ /* 0x000fe40000000031 */
[----:B------:R-:W-:Y:S02]  /*209a0*/  FFMA R5, R75, R5, R4 ;  /* 0x000000054b057223 */ /* 0x000fe40000000004 */
[-C--:B------:R-:W-:Y:S02]  /*209b0*/  FFMA R118, R118, R15.reuse, R63 ;  /* 0x0000000f76767223 */ /* 0x080fe4000000003f */
[-C--:B0-----:R-:W-:Y:S02]  /*209c0*/  FFMA R32, R32, R15.reuse, R43 ;  /* 0x0000000f20207223 */ /* 0x081fe4000000002b */
[----:B------:R-:W-:Y:S02]  /*209d0*/  FFMA R6, R112, R6, R5 ;  /* 0x0000000670067223 */ /* 0x000fe40000000005 */
[----:B------:R-:W-:-:S02]  /*209e0*/  FFMA R78, R107, R15, R78 ;  /* 0x0000000f6b4e7223 */ /* 0x000fc4000000004e */
[----:B------:R-:W-:Y:S01]  /*209f0*/  FFMA R13, R111, R15, R110 ;  /* 0x0000000f6f0d7223 */ /* 0x000fe2000000006e */
[----:B------:R-:W0:Y:S01]  /*20a00*/  LDS.128 R104, [0x6360] ;  /* 0x00636000ff687984 */ /* 0x000e220000000c00 */
[----:B------:R-:W-:Y:S02]  /*20a10*/  FFMA R43, R74, R97, R50 ;  /* 0x000000614a2b7223 */ /* 0x000fe40000000032 */
[-C--:B------:R-:W-:Y:S01]  /*20a20*/  FFMA R66, R66, R75.reuse, R51 ;  /* 0x0000004b42427223 */ /* 0x080fe20000000033 */
[----:B------:R-:W2:Y:S01]  /*20a30*/  LDS.128 R108, [0x8930] ;  /* 0x00893000ff6c7984 */ /* 0x000ea20000000c00 */
[-C--:B------:R-:W-:Y:S02]  /*20a40*/  FFMA R86, R86, R75.reuse, R48 ;  /* 0x0000004b56567223 */ /* 0x080fe40000000030 */
[-C--:B------:R-:W-:Y:S02]  /*20a50*/  FFMA R102, R102, R75.reuse, R49 ;  /* 0x0000004b66667223 */ /* 0x080fe40000000031 */
[----:B------:R-:W0:Y:S01]  /*20a60*/  LDS.128 R48, [0x70a0] ;  /* 0x0070a000ff307984 */ /* 0x000e220000000c00 */
[----:B---3--:R-:W-:-:S02]  /*20a70*/  FFMA R16, R16, R75, R3 ;  /* 0x0000004b10107223 */ /* 0x008fc40000000003 */
[C---:B------:R-:W-:Y:S02]  /*20a80*/  FFMA R69, R74.reuse, R119, R118 ;  /* 0x000000774a457223 */ /* 0x040fe40000000076 */
[----:B------:R-:W-:Y:S01]  /*20a90*/  FFMA R70, R74, R131, R130 ;  /* 0x000000834a467223 */ /* 0x000fe20000000082 */
[----:B------:R-:W3:Y:S01]  /*20aa0*/  LDS.128 R116, [0x7fc0] ;  /* 0x007fc000ff747984 */ /* 0x000ee20000000c00 */
[----:B------:R-:W-:-:S03]  /*20ab0*/  FFMA R3, R7, R113, R6 ;  /* 0x0000007107037223 */ /* 0x000fc60000000006 */
[----:B------:R-:W2:Y:S04]  /*20ac0*/  LDS.128 R128, [0x8750] ;  /* 0x00875000ff807984 */ /* 0x000ea80000000c00 */
[----:B------:R-:W3:Y:S01]  /*20ad0*/  LDS.128 R4, [0x6ec0] ;  /* 0x006ec000ff047984 */ /* 0x000ee20000000c00 */
[----:B------:R-:W-:-:S03]  /*20ae0*/  FFMA R63, R74, R127, R126 ;  /* 0x0000007f4a3f7223 */ /* 0x000fc6000000007e */
[----:B------:R-:W3:Y:S01]  /*20af0*/  LDS.128 R124, [0x7830] ;  /* 0x00783000ff7c7984 */ /* 0x000ee20000000c00 */
[C---:B----4-:R-:W-:Y:S02]  /*20b00*/  FFMA R20, R74.reuse, R20, R78 ;  /* 0x000000144a147223 */ /* 0x050fe4000000004e */
[C---:B-----5:R-:W-:Y:S02]  /*20b10*/  FFMA R8, R74.reuse, R8, R13 ;  /* 0x000000084a087223 */ /* 0x060fe4000000000d */
[C---:B-1----:R-:W-:Y:S02]  /*20b20*/  FFMA R36, R74.reuse, R36, R47 ;  /* 0x000000244a247223 */ /* 0x042fe4000000002f */
[----:B------:R-:W-:Y:S02]  /*20b30*/  FFMA R32, R74, R33, R32 ;  /* 0x000000214a207223 */ /* 0x000fe40000000020 */
[C---:B------:R-:W-:Y:S02]  /*20b40*/  FFMA R21, R75.reuse, R21, R20 ;  /* 0x000000154b157223 */ /* 0x040fe40000000014 */
[----:B------:R-:W-:-:S02]  /*20b50*/  FFMA R9, R75, R9, R8 ;  /* 0x000000094b097223 */ /* 0x000fc40000000008 */
[----:B------:R-:W-:Y:S02]  /*20b60*/  FFMA R37, R75, R37, R36 ;  /* 0x000000254b257223 */ /* 0x000fe40000000024 */
[----:B------:R-:W-:Y:S02]  /*20b70*/  FFMA R133, R15, R133, R132 ;  /* 0x000000850f857223 */ /* 0x000fe40000000084 */
[-C--:B------:R-:W-:Y:S02]  /*20b80*/  FFMA R30, R30, R75.reuse, R29 ;  /* 0x0000004b1e1e7223 */ /* 0x080fe4000000001d */
[----:B------:R-:W-:Y:S02]  /*20b90*/  FFMA R34, R34, R75, R32 ;  /* 0x0000004b22227223 */ /* 0x000fe40000000020 */
[C---:B------:R-:W-:Y:S02]  /*20ba0*/  FFMA R22, R112.reuse, R22, R21 ;  /* 0x0000001670167223 */ /* 0x040fe40000000015 */
[----:B------:R-:W-:-:S02]  /*20bb0*/  FFMA R10, R112, R10, R9 ;  /* 0x0000000a700a7223 */ /* 0x000fc40000000009 */
[C---:B------:R-:W-:Y:S02]  /*20bc0*/  FFMA R8, R112.reuse, R38, R37 ;  /* 0x0000002670087223 */ /* 0x040fe40000000025 */
[----:B------:R-:W-:Y:S01]  /*20bd0*/  FFMA R16, R112, R17, R16 ;  /* 0x0000001170107223 */ /* 0x000fe20000000010 */
[----:B------:R-:W-:Y:S01]  /*20be0*/  MOV R136, R94 ;  /* 0x0000005e00887202 */ /* 0x000fe20000000f00 */
[C---:B------:R-:W-:Y:S02]  /*20bf0*/  FFMA R94, R74.reuse, R134, R133 ;  /* 0x000000864a5e7223 */ /* 0x040fe40000000085 */
[C---:B0-----:R-:W-:Y:S02]  /*20c00*/  FFMA R104, R74.reuse, R104, R73 ;  /* 0x000000684a687223 */ /* 0x041fe40000000049 */
[----:B--2---:R-:W-:Y:S02]  /*20c10*/  FFMA R108, R74, R108, R91 ;  /* 0x0000006c4a6c7223 */ /* 0x004fe4000000005b */
[----:B------:R-:W-:-:S02]  /*20c20*/  FFMA R16, R18, R113, R16 ;  /* 0x0000007112107223 */ /* 0x000fc40000000010 */
[----:B------:R-:W-:Y:S02]  /*20c30*/  FFMA R48, R48, R75, R55 ;  /* 0x0000004b30307223 */ /* 0x000fe40000000037 */
[C---:B------:R-:W-:Y:S02]  /*20c40*/  FFMA R13, R112.reuse, R31, R30 ;  /* 0x0000001f700d7223 */ /* 0x040fe4000000001e */
[----:B------:R-:W-:Y:S01]  /*20c50*/  FFMA R15, R112, R35, R34 ;  /* 0x00000023700f7223 */ /* 0x000fe20000000022 */
[----:B------:R-:W0:Y:S01]  /*20c60*/  LDS.128 R28, [0x7650] ;  /* 0x00765000ff1c7984 */ /* 0x000e220000000c00 */
[-C--:B------:R-:W-:Y:S02]  /*20c70*/  FFMA R73, R23, R113.reuse, R22 ;  /* 0x0000007117497223 */ /* 0x080fe40000000016 */
[-C--:B------:R-:W-:Y:S01]  /*20c80*/  FFMA R74, R11, R113.reuse, R10 ;  /* 0x000000710b4a7223 */ /* 0x080fe2000000000a */
[----:B------:R-:W1:Y:S01]  /*20c90*/  LDS.128 R20, [0x8570] ;  /* 0x00857000ff147984 */ /* 0x000e620000000c00 */
[----:B------:R-:W-:-:S03]  /*20ca0*/  FFMA R39, R39, R113, R8 ;  /* 0x0000007127277223 */ /* 0x000fc60000000008 */
[----:B------:R-:W2:Y:S01]  /*20cb0*/  LDS.128 R8, [0x7de0] ;  /* 0x007de000ff087984 */ /* 0x000ea20000000c00 */
[----:B---3--:R-:W-:-:S03]  /*20cc0*/  FFMA R59, R116, R75, R59 ;  /* 0x0000004b743b7223 */ /* 0x008fc6000000003b */
[----:B------:R-:W3:Y:S01]  /*20cd0*/  LDS.128 R32, [0x8d00] ;  /* 0x008d0000ff207984 */ /* 0x000ee20000000c00 */
[----:B------:R-:W-:Y:S02]  /*20ce0*/  FFMA R48, R112, R49, R48 ;  /* 0x0000003170307223 */ /* 0x000fe40000000030 */
[-C--:B------:R-:W-:Y:S02]  /*20cf0*/  FFMA R70, R128, R75.reuse, R70 ;  /* 0x0000004b80467223 */ /* 0x080fe40000000046 */
[----:B------:R-:W-:Y:S02]  /*20d00*/  FFMA R4, R112, R4, R82 ;  /* 0x0000000470047223 */ /* 0x000fe40000000052 */
        /* <DEDUP_REMOVED lines=9> */
[----:B------:R-:W-:-:S02]  /*20da0*/  FFMA R118, R118, R113, R59 ;  /* 0x0000007176767223 */ /* 0x000fc4000000003b */
[----:B------:R-:W-:Y:S02]  /*20db0*/  FFMA R70, R130, R113, R70 ;  /* 0x0000007182467223 */ /* 0x000fe40000000046 */
[----:B------:R-:W-:Y:S02]  /*20dc0*/  FFMA R6, R114, R6, R5 ;  /* 0x0000000672067223 */ /* 0x000fe40000000005 */
[C---:B------:R-:W-:Y:S02]  /*20dd0*/  FFMA R36, R112.reuse, R67, R66 ;  /* 0x0000004370247223 */ /* 0x040fe40000000042 */
[C---:B------:R-:W-:Y:S01]  /*20de0*/  FFMA R37, R112.reuse, R87, R86 ;  /* 0x0000005770257223 */ /* 0x040fe20000000056 */
[----:B------:R-:W-:Y:S01]  /*20df0*/  LDS.128 R64, [0x8390] ;  /* 0x00839000ff407984 */ /* 0x000fe20000000c00 */
[----:B------:R-:W-:Y:S02]  /*20e00*/  FFMA R43, R112, R99, R43 ;  /* 0x00000063702b7223 */ /* 0x000fe4000000002b */
[----:B------:R-:W-:Y:S01]  /*20e10*/  FFMA R122, R122, R113, R63 ;  /* 0x000000717a7a7223 */ /* 0x000fe2000000003f */
[----:B------:R-:W-:Y:S01]  /*20e20*/  LDS.128 R84, [0x6ce0] ;  /* 0x006ce000ff547984 */ /* 0x000fe20000000c00 */
[----:B------:R-:W-:-:S02]  /*20e30*/  FFMA R59, R51, R114, R48 ;  /* 0x00000072333b7223 */ /* 0x000fc40000000030 */
[----:B------:R-:W-:Y:S01]  /*20e40*/  FFMA R109, R75, R109, R108 ;  /* 0x0000006d4b6d7223 */ /* 0x000fe2000000006c */
[----:B------:R-:W5:Y:S01]  /*20e50*/  LDS.128 R48, [0x7470] ;  /* 0x00747000ff307984 */ /* 0x000f620000000c00 */
[----:B------:R-:W-:-:S03]  /*20e60*/  FFMA R131, R131, R114, R70 ;  /* 0x0000007283837223 */ /* 0x000fc60000000046 */
[----:B------:R-:W5:Y:S01]  /*20e70*/  LDS.128 R96, [0x7c00] ;  /* 0x007c0000ff607984 */ /* 0x000f620000000c00 */
[----:B------:R-:W-:Y:S02]  /*20e80*/  FFMA R124, R124, R75, R69 ;  /* 0x0000004b7c7c7223 */ /* 0x000fe40000000045 */
[----:B------:R-:W-:Y:S02]  /*20e90*/  FFMA R70, R115, R7, R6 ;  /* 0x0000000773467223 */ /* 0x000fe40000000006 */
[----:B------:R-:W-:Y:S01]  /*20ea0*/  FFMA R78, R112, R110, R109 ;  /* 0x0000006e704e7223 */ /* 0x000fe2000000006d */
[----:B------:R-:W5:Y:S01]  /*20eb0*/  LDS.128 R4, [0x81b0] ;  /* 0x0081b000ff047984 */ /* 0x000f620000000c00 */
[----:B------:R-:W-:-:S03]  /*20ec0*/  FFMA R69, R123, R114, R122 ;  /* 0x000000727b457223 */ /* 0x000fc6000000007a */
[----:B------:R-:W5:Y:S01]  /*20ed0*/  LDS.128 R120, [R2.X4+0x450] ;  /* 0x0004500002787984 */ /* 0x000f620000004c00 */
[----:B------:R-:W-:-:S03]  /*20ee0*/  FFMA R78, R111, R113, R78 ;  /* 0x000000716f4e7223 */ /* 0x000fc6000000004e */
[----:B------:R-:W5:Y:S01]  /*20ef0*/  LDS.128 R108, [0x7a20] ;  /* 0x007a2000ff6c7984 */ /* 0x000f620000000c00 */
[C---:B0-----:R-:W-:Y:S02]  /*20f00*/  FFMA R28, R112.reuse, R28, R71 ;  /* 0x0000001c701c7223 */ /* 0x041fe40000000047 */
[C---:B-1----:R-:W-:Y:S02]  /*20f10*/  FFMA R20, R112.reuse, R20, R14 ;  /* 0x0000001470147223 */ /* 0x042fe4000000000e */
[C---:B--2---:R-:W-:Y:S02]  /*20f20*/  FFMA R8, R112.reuse, R8, R83 ;  /* 0x0000000870087223 */ /* 0x044fe40000000053 */
[----:B---3--:R-:W-:Y:S02]  /*20f30*/  FFMA R32, R112, R32, R27 ;  /* 0x0000002070207223 */ /* 0x008fe4000000001b */
[C---:B------:R-:W-:Y:S02]  /*20f40*/  FFMA R29, R113.reuse, R29, R28 ;  /* 0x0000001d711d7223 */ /* 0x040fe4000000001c */
[----:B------:R-:W-:-:S02]  /*20f50*/  FFMA R21, R113, R21, R20 ;  /* 0x0000001571157223 */ /* 0x000fc40000000014 */
[C---:B------:R-:W-:Y:S02]  /*20f60*/  FFMA R9, R113.reuse, R9, R8 ;  /* 0x0000000971097223 */ /* 0x040fe40000000008 */
[----:B------:R-:W-:Y:S02]  /*20f70*/  FFMA R33, R113, R33, R32 ;  /* 0x0000002171217223 */ /* 0x000fe40000000020 */
[----:B----4-:R-:W-:Y:S02]  /*20f80*/  FFMA R16, R16, R113, R13 ;  /* 0x0000007110107223 */ /* 0x010fe4000000000d */
[----:B------:R-:W-:Y:S02]  /*20f90*/  FFMA R105, R75, R105, R104 ;  /* 0x000000694b697223 */ /* 0x000fe40000000068 */
[----:B------:R-:W-:Y:S02]  /*20fa0*/  FFMA R38, R112, R103, R102 ;  /* 0x0000006770267223 */ /* 0x000fe40000000066 */
[C---:B------:R-:W-:Y:S01]  /*20fb0*/  FFMA R30, R114.reuse, R30, R29 ;  /* 0x0000001e721e7223 */ /* 0x040fe2000000001d */
[----:B------:R-:W-:Y:S01]  /*20fc0*/  LDS.128 R100, [0x7290] ;  /* 0x00729000ff647984 */ /* 0x000fe20000000c00 */
[----:B------:R-:W-:-:S02]  /*20fd0*/  FFMA R22, R114, R22, R21 ;  /* 0x0000001672167223 */ /* 0x000fc40000000015 */
[C---:B------:R-:W-:Y:S02]  /*20fe0*/  FFMA R10, R114.reuse, R10, R9 ;  /* 0x0000000a720a7223 */ /* 0x040fe40000000009 */
[C---:B------:R-:W-:Y:S02]  /*20ff0*/  FFMA R34, R114.reuse, R34, R33 ;  /* 0x0000002272227223 */ /* 0x040fe40000000021 */
[----:B------:R-:W-:Y:S02]  /*21000*/  FFMA R16, R114, R17, R16 ;  /* 0x0000001172107223 */ /* 0x000fe40000000010 */
[----:B------:R-:W-:Y:S02]  /*21010*/  FFMA R106, R112, R106, R105 ;  /* 0x0000006a706a7223 */ /* 0x000fe40000000069 */
[-C--:B-----5:R-:W-:Y:S02]  /*21020*/  FFMA R48, R48, R113.reuse, R15 ;  /* 0x0000007130307223 */ /* 0x0a0fe4000000000f */
[----:B------:R-:W-:-:S02]  /*21030*/  FFMA R36, R64, R113, R36 ;  /* 0x0000007140247223 */ /* 0x000fc40000000024 */
[C---:B------:R-:W-:Y:S02]  /*21040*/  FFMA R18, R115.reuse, R18, R16 ;  /* 0x0000001273127223 */ /* 0x040fe40000000010 */
[-C--:B------:R-:W-:Y:S02]  /*21050*/  FFMA R37, R84, R113.reuse, R37 ;  /* 0x0000007154257223 */ /* 0x080fe40000000025 */
[----:B------:R-:W-:Y:S02]  /*21060*/  FFMA R38, R96, R113, R38 ;  /* 0x0000007160267223 */ /* 0x000fe40000000026 */
[C---:B------:R-:W-:Y:S02]  /*21070*/  FFMA R14, R115.reuse, R31, R30 ;  /* 0x0000001f730e7223 */ /* 0x040fe4000000001e */
[C---:B------:R-:W-:Y:S01]  /*21080*/  FFMA R27, R115.reuse, R23, R22 ;  /* 0x00000017731b7223 */ /* 0x040fe20000000016 */
[----:B------:R-:W0:Y:S01]  /*21090*/  LDS.128 R28, [0x8b20] ;  /* 0x008b2000ff1c7984 */ /* 0x000e220000000c00 */
[----:B------:R-:W-:-:S02]  /*210a0*/  FFMA R13, R115, R11, R10 ;  /* 0x0000000b730d7223 */ /* 0x000fc4000000000a */
        /* <DEDUP_REMOVED lines=8> */
[----:B------:R-:W-:Y:S02]  /*21130*/  FFMA R47, R107, R113, R106 ;  /* 0x000000716b2f7223 */ /* 0x000fe4000000006a */
[----:B------:R-:W-:Y:S01]  /*21140*/  FFMA R3, R120, R19, R18 ;  /* 0x0000001378037223 */ /* 0x000fe20000000012 */
[----:B------:R-:W4:Y:S01]  /*21150*/  LDS.128 R104, [0x6370] ;  /* 0x00637000ff687984 */ /* 0x000f220000000c00 */
[----:B------:R-:W-:-:S03]  /*21160*/  FFMA R66, R115, R66, R36 ;  /* 0x0000004273427223 */ /* 0x000fc60000000024 */
[----:B------:R-:W5:Y:S01]  /*21170*/  LDS.128 R16, [0x7fd0] ;  /* 0x007fd000ff107984 */ /* 0x000f620000000c00 */
[C---:B------:R-:W-:Y:S02]  /*21180*/  FFMA R71, R115.reuse, R86, R37 ;  /* 0x0000005673477223 */ /* 0x040fe40000000025 */
[----:B------:R-:W-:Y:S02]  /*21190*/  FFMA R98, R115, R98, R38 ;  /* 0x0000006273627223 */ /* 0x000fe40000000026 */
[----:B------:R-:W-:Y:S02]  /*211a0*/  FFMA R108, R108, R114, R39 ;  /* 0x000000726c6c7223 */ /* 0x000fe40000000027 */
[----:B------:R-:W-:Y:S01]  /*211b0*/  FFMA R94, R135, R75, R94 ;  /* 0x0000004b875e7223 */ /* 0x000fe2000000005e */
        /* <DEDUP_REMOVED lines=9> */
[----:B------:R-:W-:Y:S02]  /*21250*/  FFMA R63, R119, R114, R118 ;  /* 0x00000072773f7223 */ /* 0x000fe40000000076 */
[----:B0-----:R-:W-:Y:S01]  /*21260*/  FFMA R28, R28, R113, R43 ;  /* 0x000000711c1c7223 */ /* 0x001fe2000000002b */
[----:B------:R-:W-:Y:S01]  /*21270*/  MOV R138, R162 ;  /* 0x000000a2008a7202 */ /* 0x000fe20000000f00 */
[----:B-1----:R-:W-:Y:S01]  /*21280*/  FFMA R20, R20, R114, R74 ;  /* 0x0000007214147223 */ /* 0x002fe2000000004a */
[----:B------:R-:W0:Y:S01]  /*21290*/  LDS.128 R116, [0x8940] ;  /* 0x00894000ff747984 */ /* 0x000e220000000c00 */
[-C--:B--2---:R-:W-:Y:S02]  /*212a0*/  FFMA R8, R8, R115.reuse, R55 ;  /* 0x0000007308087223 */ /* 0x084fe40000000037 */
[----:B---3--:R-:W-:-:S02]  /*212b0*/  FFMA R32, R32, R115, R59 ;  /* 0x0000007320207223 */ /* 0x008fc4000000003b */
[C---:B------:R-:W-:Y:S02]  /*212c0*/  FFMA R48, R114.reuse, R49, R48 ;  /* 0x0000003172307223 */ /* 0x040fe40000000030 */
[----:B------:R-:W-:Y:S02]  /*212d0*/  FFMA R28, R114, R29, R28 ;  /* 0x0000001d721c7223 */ /* 0x000fe4000000001c */
[-C--:B----4-:R-:W-:Y:S02]  /*212e0*/  FFMA R104, R104, R114.reuse, R47 ;  /* 0x0000007268687223 */ /* 0x090fe4000000002f */
[----:B------:R-:W-:Y:S02]  /*212f0*/  FFMA R100, R100, R114, R73 ;  /* 0x0000007264647223 */ /* 0x000fe40000000049 */
[----:B------:R-:W-:Y:S02]  /*21300*/  FFMA R21, R115, R21, R20 ;  /* 0x0000001573157223 */ /* 0x000fe40000000014 */
[----:B------:R-:W-:-:S02]  /*21310*/  FFMA R8, R120, R9, R8 ;  /* 0x0000000978087223 */ /* 0x000fc40000000008 */
[----:B------:R-:W-:Y:S02]  /*21320*/  FFMA R32, R120, R33, R32 ;  /* 0x0000002178207223 */ /* 0x000fe40000000020 */
[----:B-----5:R-:W-:Y:S01]  /*21330*/  FFMA R16, R16, R115, R63 ;  /* 0x0000007310107223 */ /* 0x020fe2000000003f */
[----:B------:R-:W1:Y:S01]  /*21340*/  S2R R162, SR_TID.X ;  /* 0x0000000000a27919 */ /* 0x000e620000002100 */
[C---:B------:R-:W-:Y:S02]  /*21350*/  FFMA R50, R115.reuse, R50, R48 ;  /* 0x0000003273327223 */ /* 0x040fe40000000030 */
[C---:B------:R-:W-:Y:S02]  /*21360*/  FFMA R30, R115.reuse, R30, R28 ;  /* 0x0000001e731e7223 */ /* 0x040fe4000000001c */
[C---:B------:R-:W-:Y:S02]  /*21370*/  FFMA R105, R115.reuse, R105, R104 ;  /* 0x0000006973697223 */ /* 0x040fe40000000068 */
[----:B------:R-:W-:-:S02]  /*21380*/  FFMA R101, R115, R101, R100 ;  /* 0x0000006573657223 */ /* 0x000fc40000000064 */
[----:B------:R-:W-:Y:S02]  /*21390*/  FFMA R109, R115, R109, R108 ;  /* 0x0000006d736d7223 */ /* 0x000fe4000000006c */
[----:B------:R-:W-:Y:S02]  /*213a0*/  FFMA R22, R120, R22, R21 ;  /* 0x0000001678167223 */ /* 0x000fe40000000015 */
[-C--:B------:R-:W-:Y:S02]  /*213b0*/  FFMA R8, R10, R121.reuse, R8 ;  /* 0x000000790a087223 */ /* 0x080fe40000000008 */
[----:B------:R-:W-:Y:S02]  /*213c0*/  FFMA R32, R34, R121, R32 ;  /* 0x0000007922207223 */ /* 0x000fe40000000020 */
        /* <DEDUP_REMOVED lines=15> */
[----:B------:R-:W-:-:S03]  /*214c0*/  FFMA R107, R107, R121, R106 ;  /* 0x000000796b6b7223 */ /* 0x000fc6000000006a */
[----:B------:R-:W2:Y:S01]  /*214d0*/  LDS.128 R28, [0x7840] ;  /* 0x00784000ff1c7984 */ /* 0x000ea20000000c00 */
[-C--:B------:R-:W-:Y:S02]  /*214e0*/  FFMA R103, R103, R121.reuse, R102 ;  /* 0x0000007967677223 */ /* 0x080fe40000000066 */
[-C--:B------:R-:W-:Y:S02]  /*214f0*/  FFMA R111, R111, R121.reuse, R110 ;  /* 0x000000796f6f7223 */ /* 0x080fe4000000006e */
[----:B------:R-:W-:Y:S02]  /*21500*/  FFMA R24, R122, R24, R23 ;  /* 0x000000187a187223 */ /* 0x000fe40000000017 */
[----:B------:R-:W-:Y:S01]  /*21510*/  FFMA R16, R19, R122, R16 ;  /* 0x0000007a13107223 */ /* 0x000fe20000000010 */
[----:B------:R-:W3:Y:S01]  /*21520*/  LDS.128 R20, [0x7660] ;  /* 0x00766000ff147984 */ /* 0x000ee20000000c00 */
[----:B------:R-:W-:Y:S02]  /*21530*/  FFMA R36, R38, R121, R36 ;  /* 0x0000007926247223 */ /* 0x000fe40000000024 */
[----:B------:R-:W-:-:S02]  /*21540*/  FFMA R134, R114, R134, R133 ;  /* 0x0000008672867223 */ /* 0x000fc40000000085 */
[----:B------:R-:W-:Y:S02]  /*21550*/  FFMA R47, R120, R67, R66 ;  /* 0x00000043782f7223 */ /* 0x000fe40000000042 */
[-C--:B------:R-:W-:Y:S01]  /*21560*/  FFMA R152, R152, R123.reuse, R8 ;  /* 0x0000007b98987223 */ /* 0x080fe20000000008 */
[----:B------:R-:W4:Y:S01]  /*21570*/  LDS.128 R64, [0x8580] ;  /* 0x00858000ff407984 */ /* 0x000f220000000c00 */
[----:B------:R-:W-:Y:S02]  /*21580*/  FFMA R148, R148, R123, R32 ;  /* 0x0000007b94947223 */ /* 0x000fe40000000020 */
[----:B------:R-:W-:Y:S01]  /*21590*/  FFMA R70, R120, R84, R70 ;  /* 0x0000005478467223 */ /* 0x000fe20000000046 */
[----:B------:R-:W5:Y:S01]  /*215a0*/  LDS.128 R32, [0x7df0] ;  /* 0x007df000ff207984 */ /* 0x000f620000000c00 */
[----:B------:R-:W-:-:S03]  /*215b0*/  FFMA R25, R123, R25, R24 ;  /* 0x000000197b197223 */ /* 0x000fc60000000018 */
[----:B------:R-:W0:Y:S01]  /*215c0*/  LDS.128 R8, [0x8d10] ;  /* 0x008d1000ff087984 */ /* 0x000e220000000c00 */
[----:B------:R-:W-:Y:S02]  /*215d0*/  FFMA R135, R115, R135, R134 ;  /* 0x0000008773877223 */ /* 0x000fe40000000086 */
[----:B------:R-:W-:Y:S02]  /*215e0*/  FFMA R73, R120, R99, R98 ;  /* 0x0000006378497223 */ /* 0x000fe40000000062 */
[C---:B------:R-:W-:Y:S01]  /*215f0*/  FFMA R52, R122.reuse, R52, R107 ;  /* 0x000000347a347223 */ /* 0x040fe2000000006b */
[----:B------:R-:W-:Y:S01]  /*21600*/  LDS.128 R96, [0x7480] ;  /* 0x00748000ff607984 */ /* 0x000fe20000000c00 */
[C---:B------:R-:W-:Y:S02]  /*21610*/  FFMA R44, R122.reuse, R44, R103 ;  /* 0x0000002c7a2c7223 */ /* 0x040fe40000000067 */
[----:B------:R-:W-:Y:S01]  /*21620*/  FFMA R60, R122, R60, R111 ;  /* 0x0000003c7a3c7223 */ /* 0x000fe2000000006f */
[----:B------:R-:W0:Y:S01]  /*21630*/  LDS.128 R100, [0x6560] ;  /* 0x00656000ff647984 */ /* 0x000e220000000c00 */
[----:B------:R-:W-:-:S02]  /*21640*/  FFMA R76, R76, R123, R16 ;  /* 0x0000007b4c4c7223 */ /* 0x000fc40000000010 */
[----:B------:R-:W-:Y:S01]  /*21650*/  FFMA R24, R39, R122, R36 ;  /* 0x0000007a27187223 */ /* 0x000fe20000000024 */
[----:B------:R-:W0:Y:S01]  /*21660*/  LDS.128 R16, [0x83a0] ;  /* 0x0083a000ff107984 */ /* 0x000e220000000c00 */
[----:B------:R-:W-:-:S03]  /*21670*/  FFMA R85, R121, R85, R70 ;  /* 0x0000005579557223 */ /* 0x000fc60000000046 */
[----:B------:R-:W0:Y:S01]  /*21680*/  LDS.128 R36, [0x6cf0] ;  /* 0x006cf000ff247984 */ /* 0x000e220000000c00 */
[----:B------:R-:W-:-:S03]  /*21690*/  FFMA R4, R120, R4, R135 ;  /* 0x0000000478047223 */ /* 0x000fc60000000087 */
[----:B------:R-:W0:Y:S01]  /*216a0*/  LDS.128 R104, [0x7c10] ;  /* 0x007c1000ff687984 */ /* 0x000e220000000c00 */
[----:B------:R-:W-:-:S03]  /*216b0*/  FFMA R86, R122, R86, R85 ;  /* 0x000000567a567223 */ /* 0x000fc60000000055 */
[----:B------:R-:W0:Y:S01]  /*216c0*/  LDS.128 R108, [0x8b30] ;  /* 0x008b3000ff6c7984 */ /* 0x000e220000000c00 */
[----:B------:R-:W-:Y:S02]  /*216d0*/  FFMA R5, R121, R5, R4 ;  /* 0x0000000579057223 */ /* 0x000fe40000000004 */
[----:B------:R-:W-:Y:S01]  /*216e0*/  FFMA R87, R123, R87, R86 ;  /* 0x000000577b577223 */ /* 0x000fe20000000056 */
[----:B------:R-:W0:Y:S04]  /*216f0*/  LDS R4, [R2.X4+0x460] ;  /* 0x0004600002047984 */ /* 0x000e280000004800 */
[----:B------:R-:W0:Y:S04]  /*21700*/  LDS R86, [0x8d20] ;  /* 0x008d2000ff567984 */ /* 0x000e280000000800 */
[----:B------:R-:W-:Y:S06]  /*21710*/  BAR.SYNC 0x0 ;  /* 0x0000000000007b1d */ /* 0x000fec0000000000 */
[----:B-1----:R-:W-:Y:S04]  /*21720*/  STS [R162.X4], R138 ;  /* 0x0000008aa2007388 */ /* 0x002fe80000004800 */
[----:B------:R-:W-:Y:S04]  /*21730*/  STS [R162.X4+0x44c], R137 ;  /* 0x00044c89a2007388 */ /* 0x000fe80000004800 */
[----:B------:R-:W-:Y:S04]  /*21740*/  STS [R162.X4+0x898], R136 ;  /* 0x00089888a2007388 */ /* 0x000fe80000004800 */
[----:B------:R-:W-:Y:S04]  /*21750*/  STS [R162.X4+0xce4], R143 ;  /* 0x000ce48fa2007388 */ /* 0x000fe80000004800 */
[----:B------:R-:W-:Y:S04]  /*21760*/  STS [R162.X4+0x1130], R142 ;  /* 0x0011308ea2007388 */ /* 0x000fe80000004800 */
[----:B------:R-:W-:Y:S01]  /*21770*/  STS [R162.X4+0x157c], R141 ;  /* 0x00157c8da2007388 */ /* 0x000fe20000004800 */
[----:B------:R-:W-:-:S03]  /*21780*/  FFMA R124, R112, R125, R124 ;  /* 0x0000007d707c7223 */ /* 0x000fc6000000007c */
        /* <DEDUP_REMOVED lines=10> */
[----:B------:R-:W-:Y:S01]  /*21830*/  STS [R162.X4+0x3c28], R150 ;  /* 0x003c2896a2007388 */ /* 0x000fe20000004800 */
[----:B0-----:R-:W-:-:S03]  /*21840*/  FFMA R78, R116, R114, R78 ;  /* 0x00000072744e7223 */ /* 0x001fc6000000004e */
[----:B------:R-:W-:Y:S04]  /*21850*/  STS [R162.X4+0x4074], R154 ;  /* 0x0040749aa2007388 */ /* 0x000fe80000004800 */
[----:B------:R-:W-:Y:S04]  /*21860*/  STS [R162.X4+0x44c0], R159 ;  /* 0x0044c09fa2007388 */ /* 0x000fe80000004800 */
[----:B------:R-:W-:Y:S01]  /*21870*/  STS [R162.X4+0x490c], R163 ;  /* 0x00490ca3a2007388 */ /* 0x000fe20000004800 */
[----:B------:R-:W-:-:S03]  /*21880*/  FFMA R117, R115, R117, R78 ;  /* 0x0000007573757223 */ /* 0x000fc6000000004e */
[----:B------:R-:W-:Y:S01]  /*21890*/  STS [R162.X4+0x4d58], R158 ;  /* 0x004d589ea2007388 */ /* 0x000fe20000004800 */
[----:B--2---:R-:W-:-:S03]  /*218a0*/  FFMA R28, R28, R115, R127 ;  /* 0x000000731c1c7223 */ /* 0x004fc6000000007f */
[----:B------:R-:W-:Y:S01]  /*218b0*/  STS [R162.X4+0x51a4], R157 ;  /* 0x0051a49da2007388 */ /* 0x000fe20000004800 */
[----:B------:R-:W-:-:S03]  /*218c0*/  FFMA R48, R48, R115, R131 ;  /* 0x0000007330307223 */ /* 0x000fc60000000083 */
[----:B------:R0:W-:Y:S04]  /*218d0*/  STS [R162.X4+0x55f0], R161 ;  /* 0x0055f0a1a2007388 */ /* 0x0001e80000004800 */
[----:B------:R1:W-:Y:S01]  /*218e0*/  STS [R162.X4+0x5a3c], R165 ;  /* 0x005a3ca5a2007388 */ /* 0x0003e20000004800 */
[----:B------:R-:W-:Y:S01]  /*218f0*/  FFMA R118, R120, R118, R117 ;  /* 0x0000007678767223 */ /* 0x000fe20000000075 */
[----:B------:R-:W-:Y:S01]  /*21900*/  ISETP.GT.AND P0, PT, R162, 0x4e, PT ;  /* 0x0000004ea200780c */ /* 0x000fe20003f04270 */
[C---:B------:R-:W-:Y:S02]  /*21910*/  FFMA R28, R120.reuse, R29, R28 ;  /* 0x0000001d781c7223 */ /* 0x040fe4000000001c */
[C---:B------:R-:W-:Y:S02]  /*21920*/  FFMA R48, R120.reuse, R49, R48 ;  /* 0x0000003178307223 */ /* 0x040fe40000000030 */
[----:B---3--:R-:W-:-:S02]  /*21930*/  FFMA R14, R120, R20, R14 ;  /* 0x00000014780e7223 */ /* 0x008fc4000000000e */
[C---:B----4-:R-:W-:Y:S02]  /*21940*/  FFMA R64, R120.reuse, R64, R27 ;  /* 0x0000004078407223 */ /* 0x050fe4000000001b */
[C---:B-----5:R-:W-:Y:S02]  /*21950*/  FFMA R32, R120.reuse, R32, R13 ;  /* 0x0000002078207223 */ /* 0x060fe4000000000d */
[----:B------:R-:W-:Y:S02]  /*21960*/  FFMA R8, R120, R8, R15 ;  /* 0x0000000878087223 */ /* 0x000fe4000000000f */
[-C--:B------:R-:W-:Y:S02]  /*21970*/  FFMA R119, R119, R121.reuse, R118 ;  /* 0x0000007977777223 */ /* 0x080fe40000000076 */
[-C--:B------:R-:W-:Y:S02]  /*21980*/  FFMA R28, R30, R121.reuse, R28 ;  /* 0x000000791e1c7223 */ /* 0x080fe4000000001c */
        /* <DEDUP_REMOVED lines=9> */
[-C--:B------:R-:W-:Y:S02]  /*21a20*/  FFMA R73, R104, R121.reuse, R73 ;  /* 0x0000007968497223 */ /* 0x080fe40000000049 */
        /* <DEDUP_REMOVED lines=15> */
[C---:B------:R-:W-:Y:S01]  /*21b20*/  FFMA R45, R123.reuse, R45, R44 ;  /* 0x0000002d7b2d7223 */ /* 0x040fe2000000002c */
[----:B------:R-:W-:Y:S01]  /*21b30*/  BSSY B0, `(.L_x_8) ;  /* 0x0000037000007945 */ /* 0x000fe20003800000 */
[C---:B------:R-:W-:Y:S02]  /*21b40*/  FFMA R53, R123.reuse, R53, R52 ;  /* 0x000000357b357223 */ /* 0x040fe40000000034 */
[C---:B------:R-:W-:Y:S02]  /*21b50*/  FFMA R41, R123.reuse, R41, R40 ;  /* 0x000000297b297223 */ /* 0x040fe40000000028 */
[C---:B------:R-:W-:Y:S02]  /*21b60*/  FFMA R61, R123.reuse, R61, R60 ;  /* 0x0000003d7b3d7223 */ /* 0x040fe4000000003c */
[----:B------:R-:W-:Y:S02]  /*21b70*/  FFMA R57, R123, R57, R56 ;  /* 0x000000397b397223 */ /* 0x000fe40000000038 */
[----:B------:R-:W-:-:S02]  /*21b80*/  FFMA R80, R80, R123, R24 ;  /* 0x0000007b50507223 */ /* 0x000fc40000000018 */
[-C--:B------:R-:W-:Y:S02]  /*21b90*/  FFMA R44, R88, R123.reuse, R28 ;  /* 0x0000007b582c7223 */ /* 0x080fe4000000001c */
[----:B------:R-:W-:Y:S02]  /*21ba0*/  FFMA R92, R92, R123, R48 ;  /* 0x0000007b5c5c7223 */ /* 0x000fe40000000030 */
        /* <DEDUP_REMOVED lines=10> */
[----:B------:R-:W-:Y:S01]  /*21c50*/  FFMA R74, R123, R110, R74 ;  /* 0x0000006e7b4a7223 */ /* 0x000fe2000000004a */
[----:B0-----:R-:W-:Y:S01]  /*21c60*/  HFMA2.MMA R161, -RZ, RZ, 0, 2.384185791015625e-07 ;  /* 0x00000004ffa17435 */ /* 0x001fe200000001ff */
        /* <DEDUP_REMOVED lines=24> */
[----:B------:R-:W-:Y:S05]  /*21df0*/  @P0 BRA `(.L_x_9) ;  /* 0x000000a000000947 */ /* 0x000fea0003800000 */
[----:B-1----:R-:W-:Y:S01]  /*21e00*/  LOP3.LUT P0, RZ, R0, 0x10000, RZ, 0xc0, !PT ;  /* 0x0001000000ff7812 */ /* 0x002fe2000780c0ff */
[----:B------:R-:W-:Y:S01]  /*21e10*/  BSSY B1, `(.L_x_10) ;  /* 0x0000007000017945 */ /* 0x000fe20003800000 */
[----:B------:R-:W-:-:S11]  /*21e20*/  MOV R4, RZ ;  /* 0x000000ff00047202 */ /* 0x000fd60000000f00 */
[----:B------:R-:W-:Y:S05]  /*21e30*/  @P0 BRA `(.L_x_11) ;  /* 0x0000004000000947 */ /* 0x000fea0003800000 */
[----:B------:R-:W2:Y:S02]  /*21e40*/  LDL.LU R157, [R1+0x80] ;  /* 0x00008000019d7983 */ /* 0x000ea40000300800 */
[----:B--2---:R-:W-:-:S05]  /*21e50*/  IADD3 R4, R157, 0x18800, RZ ;  /* 0x000188009d047810 */ /* 0x004fca0007ffe0ff */
[----:B------:R-:W-:-:S06]  /*21e60*/  IMAD.WIDE R4, R4, R161, c[0x0][0x160] ;  /* 0x0000580004047625 */ /* 0x000fcc00078e02a1 */
[----:B------:R0:W5:Y:S02]  /*21e70*/  LDG.E.CONSTANT R4, [R4.64] ;  /* 0x0000000404047981 */ /* 0x000164000c1e9900 */
.L_x_11:
[----:B------:R-:W-:Y:S05]  /*21e80*/  BSYNC B1 ;  /* 0x0000000000017941 */ /* 0x000fea0003800000 */
.L_x_10:
[----:B-----5:R1:W-:Y:S02]  /*21e90*/  STS [R162.X4+0x5e88], R4 ;  /* 0x005e8804a2007388 */ /* 0x0203e40000004800 */
.L_x_9:
[----:B-1----:R-:W-:Y:S05]  /*21ea0*/  BSYNC B0 ;  /* 0x0000000000007941 */ /* 0x002fea0003800000 */
.L_x_8:
[----:B------:R-:W2:Y:S04]  /*21eb0*/  LDL.LU R6, [R1+0xa8] ;  /* 0x0000a80001067983 */ /* 0x000ea80000300800 */
[----:B------:R-:W3:Y:S04]  /*21ec0*/  LDL.LU R0, [R1+0xa4] ;  /* 0x0000a40001007983 */ /* 0x000ee80000300800 */
[----:B------:R-:W4:Y:S04]  /*21ed0*/  LDL.LU R14, [R1+0xa0] ;  /* 0x0000a000010e7983 */ /* 0x000f280000300800 */
[----:B------:R-:W5:Y:S04]  /*21ee0*/  LDL.LU R13, [R1+0x9c] ;  /* 0x00009c00010d7983 */ /* 0x000f680000300800 */
[----:B------:R-:W3:Y:S04]  /*21ef0*/  LDL.LU R7, [R1+0x98] ;  /* 0x0000980001077983 */ /* 0x000ee80000300800 */
[----:B------:R-:W5:Y:S04]  /*21f00*/  LDL.LU R17, [R1+0x94] ;  /* 0x0000940001117983 */ /* 0x000f680000300800 */
[----:B------:R-:W5:Y:S04]  /*21f10*/  LDL.LU R16, [R1+0x90] ;  /* 0x0000900001107983 */ /* 0x000f680000300800 */
[----:B------:R-:W5:Y:S04]  /*21f20*/  LDL.LU R15, [R1+0x8c] ;  /* 0x00008c00010f7983 */ /* 0x000f680000300800 */
[----:B------:R-:W5:Y:S04]  /*21f30*/  LDL.LU R12, [R1+0x88] ;  /* 0x00008800010c7983 */ /* 0x000f680000300800 */
[----:B0-----:R-:W5:Y:S04]  /*21f40*/  LDL.LU R5, [R1+0x84] ;  /* 0x0000840001057983 */ /* 0x001f680000300800 */
[----:B------:R-:W5:Y:S04]  /*21f50*/  LDL.LU R4, [R1+0xac] ;  /* 0x0000ac0001047983 */ /* 0x000f680000300800 */
[----:B------:R-:W0:Y:S02]  /*21f60*/  S2R R31, SR_CTAID.X ;  /* 0x00000000001f7919 */ /* 0x000e240000002500 */
[----:B0-----:R-:W-:-:S05]  /*21f70*/  IMAD.HI R31, R31, 0x2e8ba2e9, RZ ;  /* 0x2e8ba2e91f1f7827 */ /* 0x001fca00078e02ff */
[----:B------:R-:W-:Y:S01]  /*21f80*/  SHF.R.S32.HI R31, RZ, 0x1, R31 ;  /* 0x00000001ff1f7819 */ /* 0x000fe2000001141f */
[----:B------:R-:W-:-:S04]  /*21f90*/  IMAD.HI R43, R162, 0x66666667, RZ ;  /* 0x66666667a22b7827 */ /* 0x000fc800078e02ff */
[----:B------:R-:W-:-:S04]  /*21fa0*/  IMAD.HI R42, R162, 0x66666667, RZ ;  /* 0x66666667a22a7827 */ /* 0x000fc800078e02ff */
[----:B------:R-:W-:-:S04]  /*21fb0*/  IMAD.HI R41, R162, 0x66666667, RZ ;  /* 0x66666667a2297827 */ /* 0x000fc800078e02ff */
[----:B------:R-:W-:Y:S01]  /*21fc0*/  IMAD.HI R40, R162, 0x66666667, RZ ;  /* 0x66666667a2287827 */ /* 0x000fe200078e02ff */
[----:B--2---:R-:W-:Y:S02]  /*21fd0*/  IADD3 R6, R6, 0xf2, RZ ;  /* 0x000000f206067810 */ /* 0x004fe40007ffe0ff */
[----:B----4-:R-:W-:Y:S02]  /*21fe0*/  IADD3 R14, R14, 0xf2, RZ ;  /* 0x000000f20e0e7810 */ /* 0x010fe40007ffe0ff */
[----:B---3--:R-:W-:Y:S02]  /*21ff0*/  IADD3 R18, R7, 0xf2, RZ ;  /* 0x000000f207127810 */ /* 0x008fe40007ffe0ff */
[----:B-----5:R-:W-:Y:S02]  /*22000*/  MOV R30, R17 ;  /* 0x00000011001e7202 */ /* 0x020fe40000000f00 */
[----:B------:R-:W-:Y:S02]  /*22010*/  MOV R26, R16 ;  /* 0x00000010001a7202 */ /* 0x000fe40000000f00 */
[----:B------:R-:W-:-:S02]  /*22020*/  MOV R27, R15 ;  /* 0x0000000f001b7202 */ /* 0x000fc40000000f00 */
[----:B------:R-:W-:Y:S02]  /*22030*/  MOV R28, R12 ;  /* 0x0000000c001c7202 */ /* 0x000fe40000000f00 */
[----:B------:R-:W-:Y:S02]  /*22040*/  IADD3 R12, R0, 0xf2, RZ ;  /* 0x000000f2000c7810 */ /* 0x000fe40007ffe0ff */
[----:B------:R-:W-:Y:S02]  /*22050*/  MOV R29, R5 ;  /* 0x00000005001d7202 */ /* 0x000fe40000000f00 */
[----:B------:R-:W-:-:S05]  /*22060*/  IADD3 R4, R4, 0xf2, RZ ;  /* 0x000000f204047810 */ /* 0x000fca0007ffe0ff */
[----:B------:R-:W-:-:S05]  /*22070*/  IMAD.WIDE R4, R4, R161, c[0x0][0x168] ;  /* 0x00005a0004047625 */ /* 0x000fca00078e02a1 */
[----:B------:R0:W2:Y:S01]  /*22080*/  LDG.E.CONSTANT R0, [R4.64] ;  /* 0x0000000404007981 */ /* 0x0000a2000c1e9900 */
[----:B------:R-:W-:Y:S01]  /*22090*/  IADD3 R16, R13, 0xf2, RZ ;  /* 0x000000f20d107810 */ /* 0x000fe20007ffe0ff */
[-C--:B------:R-:W-:Y:S01]  /*220a0*/  IMAD.WIDE R6, R6, R161.reuse, c[0x0][0x168] ;  /* 0x00005a0006067625 */ /* 0x080fe200078e02a1 */
[----:B------:R-:W-:Y:S02]  /*220b0*/  IADD3 R26, R26, 0xf2, RZ ;  /* 0x000000f21a1a7810 */ /* 0x000fe40007ffe0ff */
[----:B------:R-:W-:Y:S01]  /*220c0*/  IADD3 R27, R27, 0xf2, RZ ;  /* 0x000000f21b1b7810 */ /* 0x000fe20007ffe0ff */
[-C--:B------:R-:W-:Y:S01]  /*220d0*/  IMAD.WIDE R12, R12, R161.reuse, c[0x0][0x168] ;  /* 0x00005a000c0c7625 */ /* 0x080fe200078e02a1 */
[----:B------:R-:W-:Y:S01]  /*220e0*/  IADD3 R28, R28, 0xf2, RZ ;  /* 0x000000f21c1c7810 */ /* 0x000fe20007ffe0ff */
[----:B------:R1:W3:Y:S01]  /*220f0*/  LDG.E.CONSTANT R20, [R6.64] ;  /* 0x0000000406147981 */ /* 0x0002e2000c1e9900 */
[----:B0-----:R-:W-:Y:S01]  /*22100*/  IADD3 R4, R30, 0xf2, RZ ;  /* 0x000000f21e047810 */ /* 0x001fe20007ffe0ff */
[-C--:B------:R-:W-:Y:S01]  /*22110*/  IMAD.WIDE R14, R14, R161.reuse, c[0x0][0x168] ;  /* 0x00005a000e0e7625 */ /* 0x080fe200078e02a1 */
[----:B------:R-:W-:Y:S01]  /*22120*/  @!P6 IADD3 R29, R29, 0xf2, RZ ;  /* 0x000000f21d1de810 */ /* 0x000fe20007ffe0ff */
[----:B------:R0:W4:Y:S02]  /*22130*/  LDG.E.CONSTANT R22, [R12.64] ;  /* 0x000000040c167981 */ /* 0x000124000c1e9900 */
[----:B------:R-:W-:-:S02]  /*22140*/  IMAD.WIDE R16, R16, R161, c[0x0][0x168] ;  /* 0x00005a0010107625 */ /* 0x000fc400078e02a1 */
[----:B------:R5:W3:Y:S02]  /*22150*/  LDG.E.CONSTANT R24, [R14.64] ;  /* 0x000000040e187981 */ /* 0x000ae4000c1e9900 */
[-C--:B------:R-:W-:Y:S02]  /*22160*/  IMAD.WIDE R18, R18, R161.reuse, c[0x0][0x168] ;  /* 0x00005a0012127625 */ /* 0x080fe400078e02a1 */
[----:B------:R0:W4:Y:S02]  /*22170*/  LDG.E.CONSTANT R25, [R16.64] ;  /* 0x0000000410197981 */ /* 0x000124000c1e9900 */
[-C--:B------:R-:W-:Y:S02]  /*22180*/  IMAD.WIDE R4, R4, R161.reuse, c[0x0][0x168] ;  /* 0x00005a0004047625 */ /* 0x080fe400078e02a1 */
[----:B------:R-:W4:Y:S02]  /*22190*/  LDG.E.CONSTANT R18, [R18.64] ;  /* 0x0000000412127981 */ /* 0x000f24000c1e9900 */
[----:B-1----:R-:W-:-:S02]  /*221a0*/  IMAD.WIDE R6, R26, R161, c[0x0][0x168] ;  /* 0x00005a001a067625 */ /* 0x002fc400078e02a1 */
[----:B------:R1:W4:Y:S02]  /*221b0*/  LDG.E.CONSTANT R4, [R4.64] ;  /* 0x0000000404047981 */ /* 0x000324000c1e9900 */
[-C--:B0-----:R-:W-:Y:S02]  /*221c0*/  IMAD.WIDE R12, R27, R161.reuse, c[0x0][0x168] ;  /* 0x00005a001b0c7625 */ /* 0x081fe400078e02a1 */
[----:B------:R-:W4:Y:S02]  /*221d0*/  LDG.E.CONSTANT R6, [R6.64] ;  /* 0x0000000406067981 */ /* 0x000f24000c1e9900 */
[-C--:B-----5:R-:W-:Y:S02]  /*221e0*/  IMAD.WIDE R14, R28, R161.reuse, c[0x0][0x168] ;  /* 0x00005a001c0e7625 */ /* 0x0a0fe400078e02a1 */
[----:B------:R-:W5:Y:S02]  /*221f0*/  LDG.E.CONSTANT R12, [R12.64] ;  /* 0x000000040c0c7981 */ /* 0x000f64000c1e9900 */
[----:B------:R-:W-:-:S02]  /*22200*/  @!P6 IMAD.WIDE R16, R29, R161, c[0x0][0x168] ;  /* 0x00005a001d10e625 */ /* 0x000fc400078e02a1 */
[----:B------:R-:W5:Y:S04]  /*22210*/  LDG.E.CONSTANT R14, [R14.64] ;  /* 0x000000040e0e7981 */ /* 0x000f68000c1e9900 */
[----:B------:R-:W5:Y:S04]  /*22220*/  @!P6 LDG.E.CONSTANT R16, [R16.64] ;  /* 0x000000041010e981 */ /* 0x000f68000c1e9900 */
[----:B------:R-:W0:Y:S02]  /*22230*/  S2R R30, SR_CTAID.X ;  /* 0x00000000001e7919 */ /* 0x000e240000002500 */
[----:B0-----:R-:W-:-:S05]  /*22240*/  IMAD.HI R30, R30, 0x2e8ba2e9, RZ ;  /* 0x2e8ba2e91e1e7827 */ /* 0x001fca00078e02ff */
[----:B------:R-:W-:-:S05]  /*22250*/  LEA.HI R30, R30, R31, RZ, 0x1 ;  /* 0x0000001f1e1e7211 */ /* 0x000fca00078f08ff */
[----:B------:R-:W-:-:S04]  /*22260*/  IMAD R48, R30, 0x18, RZ ;  /* 0x000000181e307824 */ /* 0x000fc800078e02ff */
[----:B------:R-:W-:-:S05]  /*22270*/  IMAD.WIDE R48, R48, R161, c[0x0][0x178] ;  /* 0x00005e0030307625 */ /* 0x000fca00078e02a1 */
[----:B------:R-:W5:Y:S04]  /*22280*/  LDG.E.CONSTANT R50, [R48.64+0x14] ;  /* 0x0000140430327981 */ /* 0x000f68000c1e9900 */
[----:B------:R0:W5:Y:S04]  /*22290*/  LDG.E.CONSTANT R46, [R48.64+0x10] ;  /* 0x00001004302e7981 */ /* 0x000168000c1e9900 */
[----:B------:R0:W5:Y:S04]  /*222a0*/  LDG.E.CONSTANT R56, [R48.64+0x50] ;  /* 0x0000500430387981 */ /* 0x000168000c1e9900 */
[----:B------:R0:W5:Y:S04]  /*222b0*/  LDG.E.CONSTANT R66, [R48.64+0x30] ;  /* 0x0000300430427981 */ /* 0x000168000c1e9900 */
[----:B------:R0:W5:Y:S04]  /*222c0*/  LDG.E.CONSTANT R68, [R48.64+0x44] ;  /* 0x0000440430447981 */ /* 0x000168000c1e9900 */
[----:B------:R0:W5:Y:S01]  /*222d0*/  LDG.E.CONSTANT R69, [R48.64+0x8] ;  /* 0x0000080430457981 */ /* 0x000162000c1e9900 */
[----:B------:R-:W-:-:S02]  /*222e0*/  SHF.R.S32.HI R43, RZ, 0x1, R43 ;  /* 0x00000001ff2b7819 */ /* 0x000fc4000001142b */
[----:B------:R-:W-:Y:S01]  /*222f0*/  SHF.R.S32.HI R41, RZ, 0x1, R41 ;  /* 0x00000001ff297819 */ /* 0x000fe20000011429 */
[----:B------:R0:W5:Y:S01]  /*22300*/  LDG.E.CONSTANT R138, [R48.64+0x20] ;  /* 0x00002004308a7981 */ /* 0x000162000c1e9900 */
[----:B------:R-:W-:-:S03]  /*22310*/  LEA.HI R42, R42, R43, RZ, 0x1 ;  /* 0x0000002b2a2a7211 */ /* 0x000fc600078f08ff */
[----:B------:R0:W5:Y:S02]  /*22320*/  LDG.E.CONSTANT R139, [R48.64+0x40] ;  /* 0x00004004308b7981 */ /* 0x000164000c1e9900 */
[----:B------:R-:W-:Y:S01]  /*22330*/  IMAD R42, R42, -0x5, R162 ;  /* 0xfffffffb2a2a7824 */ /* 0x000fe200078e02a2 */
[----:B------:R-:W-:Y:S01]  /*22340*/  LEA.HI R40, R40, R41, RZ, 0x1 ;  /* 0x0000002928287211 */ /* 0x000fe200078f08ff */
[----:B------:R0:W5:Y:S04]  /*22350*/  LDG.E.CONSTANT R137, [R48.64+0x24] ;  /* 0x0000240430897981 */ /* 0x000168000c1e9900 */
        /* <DEDUP_REMOVED lines=12> */
[----:B--2---:R2:W-:Y:S02]  /*22420*/  STS [R162.X4+0x5fc4], R0 ;  /* 0x005fc400a2007388 */ /* 0x0045e40000004800 */
[----:B--2---:R-:W-:-:S04]  /*22430*/  IMAD R0, R30, 0x11b98, R42 ;  /* 0x00011b981e007824 */ /* 0x004fc800078e022a */
[----:B-1----:R-:W-:Y:S02]  /*22440*/  IMAD R5, R40, 0x37, R0 ;  /* 0x0000003728057824 */ /* 0x002fe400078e0200 */
[----:B------:R0:W2:Y:S04]  /*22450*/  LDG.E.CONSTANT R0, [R48.64] ;  /* 0x0000000430007981 */ /* 0x0000a8000c1e9900 */
[----:B---3--:R-:W-:Y:S04]  /*22460*/  STS [R162.X4+0x6410], R20 ;  /* 0x00641014a2007388 */ /* 0x008fe80000004800 */
[----:B----4-:R-:W-:Y:S04]  /*22470*/  STS [R162.X4+0x685c], R22 ;  /* 0x00685c16a2007388 */ /* 0x010fe80000004800 */
[----:B------:R-:W-:Y:S04]  /*22480*/  STS [R162.X4+0x6ca8], R24 ;  /* 0x006ca818a2007388 */ /* 0x000fe80000004800 */
[----:B------:R-:W-:Y:S04]  /*22490*/  STS [R162.X4+0x70f4], R25 ;  /* 0x0070f419a2007388 */ /* 0x000fe80000004800 */
[----:B------:R-:W-:Y:S04]  /*224a0*/  STS [R162.X4+0x7540], R18 ;  /* 0x00754012a2007388 */ /* 0x000fe80000004800 */
[----:B------:R-:W-:Y:S04]  /*224b0*/  STS [R162.X4+0x798c], R4 ;  /* 0x00798c04a2007388 */ /* 0x000fe80000004800 */
[----:B------:R-:W-:Y:S04]  /*224c0*/  STS [R162.X4+0x7dd8], R6 ;  /* 0x007dd806a2007388 */ /* 0x000fe80000004800 */
[----:B-----5:R-:W-:Y:S04]  /*224d0*/  STS [R162.X4+0x8224], R12 ;  /* 0x0082240ca2007388 */ /* 0x020fe80000004800 */
[----:B------:R-:W-:Y:S04]  /*224e0*/  STS [R162.X4+0x8670], R14 ;  /* 0x0086700ea2007388 */ /* 0x000fe80000004800 */
[----:B------:R-:W-:Y:S04]  /*224f0*/  @!P6 STS [R162.X4+0x8abc], R16 ;  /* 0x008abc10a200e388 */ /* 0x000fe80000004800 */
[----:B------:R-:W-:Y:S06]  /*22500*/  BAR.SYNC 0x0 ;  /* 0x0000000000007b1d */ /* 0x000fec0000000000 */
[----:B------:R-:W-:Y:S04]  /*22510*/  LDS.128 R104, [R2.X4] ;  /* 0x0000000002687984 */ /* 0x000fe80000004c00 */
[----:B------:R-:W1:Y:S04]  /*22520*/  LDS.128 R36, [0x6570] ;  /* 0x00657000ff247984 */ /* 0x000e680000000c00 */
[----:B------:R-:W3:Y:S04]  /*22530*/  LDS.128 R32, [0x7490] ;  /* 0x00749000ff207984 */ /* 0x000ee80000000c00 */
[----:B------:R-:W4:Y:S01]  /*22540*/  LDS.128 R156, [0x6ee0] ;  /* 0x006ee000ff9c7984 */ /* 0x000f220000000c00 */
[----:B------:R-:W-:-:S03]  /*22550*/  IMAD R136, R164, 0x5, R5 ;  /* 0x00000005a4887824 */ /* 0x000fc600078e0205 */
[----:B------:R-:W5:Y:S04]  /*22560*/  LDS.128 R40, [0x6d00] ;  /* 0x006d0000ff287984 */ /* 0x000f680000000c00 */
[----:B------:R-:W0:Y:S04]  /*22570*/  LDS.128 R4, [0x5fc0] ;  /* 0x005fc000ff047984 */ /* 0x000e280000000c00 */
[----:B------:R-:W0:Y:S04]  /*22580*/  LDS.128 R152, [0x7e00] ;  /* 0x007e0000ff987984 */ /* 0x000e280000000c00 */
[----:B------:R-:W-:Y:S04]  /*22590*/  LDS.128 R28, [0x7c20] ;  /* 0x007c2000ff1c7984 */ /* 0x000fe80000000c00 */
[----:B------:R-:W-:Y:S04]  /*225a0*/  LDS.128 R16, [0x7670] ;  /* 0x00767000ff107984 */ /* 0x000fe80000000c00 */
[----:B------:R-:W-:Y:S04]  /*225b0*/  LDS.128 R24, [0x83b0] ;  /* 0x0083b000ff187984 */ /* 0x000fe80000000c00 */
[----:B------:R0:W2:Y:S01]  /*225c0*/  LDG.E.CONSTANT R164, [R48.64+0x38] ;  /* 0x0000380430a47981 */ /* 0x0000a2000c1e9900 */
[----:B-1----:R-:W-:-:S03]  /*225d0*/  FFMA R36, R104, R36, R21 ;  /* 0x0000002468247223 */ /* 0x002fc60000000015 */
[----:B------:R0:W2:Y:S01]  /*225e0*/  LDG.E.CONSTANT R162, [R48.64+0x1c] ;  /* 0x00001c0430a27981 */ /* 0x0000a2000c1e9900 */
[----:B---3--:R-:W-:-:S03]  /*225f0*/  FFMA R32, R104, R32, R23 ;  /* 0x0000002068207223 */ /* 0x008fc60000000017 */
[----:B------:R-:W-:Y:S04]  /*22600*/  LDS.128 R60, [0x7a30] ;  /* 0x007a3000ff3c7984 */ /* 0x000fe80000000c00 */
[----:B------:R-:W1:Y:S01]  /*22610*/  LDS.128 R20, [0x6750] ;  /* 0x00675000ff147984 */ /* 0x000e620000000c00 */
[C---:B------:R-:W-:Y:S02]  /*22620*/  FFMA R33, R105.reuse, R33, R32 ;  /* 0x0000002169217223 */ /* 0x040fe40000000020 */
[----:B------:R-:W-:Y:S01]  /*22630*/  FFMA R37, R105, R37, R36 ;  /* 0x0000002569257223 */ /* 0x000fe20000000024 */
[----:B------:R-:W-:Y:S01]  /*22640*/  LDS.128 R12, [0x8590] ;  /* 0x00859000ff0c7984 */ /* 0x000fe20000000c00 */
[----:B------:R-:W-:Y:S02]  /*22650*/  FFMA R34, R106, R34, R33 ;  /* 0x000000226a227223 */ /* 0x000fe40000000021 */
[----:B----4-:R-:W-:Y:S01]  /*22660*/  FFMA R149, R104, R157, R149 ;  /* 0x0000009d68957223 */ /* 0x010fe20000000095 */
[----:B------:R-:W-:Y:S01]  /*22670*/  MOV R157, R50 ;  /* 0x00000032009d7202 */ /* 0x000fe20000000f00 */
[----:B------:R-:W-:Y:S01]  /*22680*/  LDS.128 R124, [0x6390] ;  /* 0x00639000ff7c7984 */ /* 0x000fe20000000c00 */
[----:B------:R-:W-:-:S03]  /*22690*/  FFMA R38, R106, R38, R37 ;  /* 0x000000266a267223 */ /* 0x000fc60000000025 */
[----:B0-----:R-:W0:Y:S01]  /*226a0*/  LDS.128 R48, [0x6b10] ;  /* 0x006b1000ff307984 */ /* 0x001e220000000c00 */
[----:B------:R-:W-:-:S03]  /*226b0*/  FFMA R133, R107, R35, R34 ;  /* 0x000000236b857223 */ /* 0x000fc60000000022 */
[----:B------:R-:W3:Y:S01]  /*226c0*/  LDS.128 R32, [0x6380] ;  /* 0x00638000ff207984 */ /* 0x000ee20000000c00 */
[----:B------:R-:W-:-:S03]  /*226d0*/  FFMA R102, R107, R39, R38 ;  /* 0x000000276b667223 */ /* 0x000fc60000000026 */
[----:B------:R-:W4:Y:S04]  /*226e0*/  LDS.128 R36, [0x72a0] ;  /* 0x0072a000ff247984 */ /* 0x000f280000000c00 */
[----:B------:R-:W0:Y:S01]  /*226f0*/  LDS.128 R52, [0x81c0] ;  /* 0x0081c000ff347984 */ /* 0x000e220000000c00 */
[C---:B-----5:R-:W-:Y:S02]  /*22700*/  FFMA R40, R104.reuse, R40, R47 ;  /* 0x0000002868287223 */ /* 0x060fe4000000002f */
[----:B------:R-:W-:Y:S01]  /*22710*/  FFMA R5, R5, R104, R11 ;  /* 0x0000006805057223 */ /* 0x000fe2000000000b */
[----:B------:R-:W5:Y:S01]  /*22720*/  LDS.128 R128, [0x8b40] ;  /* 0x008b4000ff807984 */ /* 0x000f620000000c00 */
[----:B------:R-:W-:Y:S02]  /*22730*/  FFMA R41, R105, R41, R40 ;  /* 0x0000002969297223 */ /* 0x000fe40000000028 */
[----:B------:R-:W-:Y:S01]  /*22740*/  FFMA R77, R104, R153, R77 ;  /* 0x00000099684d7223 */ /* 0x000fe2000000004d */
[----:B------:R-:W-:Y:S01]  /*22750*/  LDS.128 R92, [0x81d0] ;  /* 0x0081d000ff5c7984 */ /* 0x000fe20000000c00 */
[----:B------:R-:W-:-:S02]  /*22760*/  FFMA R5, R6, R105, R5 ;  /* 0x0000006906057223 */ /* 0x000fc40000000005 */
[----:B------:R-:W-:Y:S01]  /*22770*/  FFMA R42, R106, R42, R41 ;  /* 0x0000002a6a2a7223 */ /* 0x000fe20000000029 */
[----:B------:R-:W-:Y:S01]  /*22780*/  LDS.128 R88, [0x7a40] ;  /* 0x007a4000ff587984 */ /* 0x000fe20000000c00 */
[----:B------:R-:W-:Y:S02]  /*22790*/  FFMA R77, R105, R154, R77 ;  /* 0x0000009a694d7223 */ /* 0x000fe4000000004d */
[----:B-1----:R-:W-:Y:S01]  /*227a0*/  FFMA R21, R104, R21, R81 ;  /* 0x0000001568157223 */ /* 0x002fe20000000051 */
[----:B------:R-:W-:Y:S01]  /*227b0*/  LDS.128 R120, [0x72b0] ;  /* 0x0072b000ff787984 */ /* 0x000fe20000000c00 */
[----:B------:R-:W-:Y:S02]  /*227c0*/  FFMA R132, R7, R106, R5 ;  /* 0x0000006a07847223 */ /* 0x000fe40000000005 */
[C---:B------:R-:W-:Y:S01]  /*227d0*/  FFMA R22, R105.reuse, R22, R21 ;  /* 0x0000001669167223 */ /* 0x040fe20000000015 */
[----:B------:R-:W1:Y:S01]  /*227e0*/  LDS.128 R4, [0x6b20] ;  /* 0x006b2000ff047984 */ /* 0x000e620000000c00 */
[----:B------:R-:W-:Y:S01]  /*227f0*/  FFMA R103, R105, R158, R149 ;  /* 0x0000009e69677223 */ /* 0x000fe20000000095 */
[----:B------:R-:W-:Y:S01]  /*22800*/  MOV R158, R56 ;  /* 0x00000038009e7202 */ /* 0x000fe20000000f00 */
[----:B------:R-:W-:Y:S01]  /*22810*/  FFMA R21, R106, R155, R77 ;  /* 0x0000009b6a157223 */ /* 0x000fe2000000004d */
[----:B------:R-:W-:Y:S01]  /*22820*/  MOV R155, R46 ;  /* 0x0000002e009b7202 */ /* 0x000fe20000000f00 */
[----:B------:R-:W-:Y:S01]  /*22830*/  FFMA R28, R104, R28, R45 ;  /* 0x0000001c681c7223 */ /* 0x000fe2000000002d */
[----:B------:R-:W1:Y:S01]  /*22840*/  LDS.128 R56, [0x8950] ;  /* 0x00895000ff387984 */ /* 0x000e620000000c00 */
[----:B------:R-:W-:-:S02]  /*22850*/  FFMA R100, R107, R43, R42 ;  /* 0x0000002b6b647223 */ /* 0x000fc4000000002a */
[C---:B------:R-:W-:Y:S01]  /*22860*/  FFMA R17, R104.reuse, R17, R44 ;  /* 0x0000001168117223 */ /* 0x040fe2000000002c */
[----:B------:R-:W-:Y:S01]  /*22870*/  LDS.128 R40, [0x7fe0] ;  /* 0x007fe000ff287984 */ /* 0x000fe20000000c00 */
[----:B------:R-:W-:-:S03]  /*22880*/  FFMA R24, R104, R24, R67 ;  /* 0x0000001868187223 */ /* 0x000fc60000000043 */
[----:B------:R-:W1:Y:S01]  /*22890*/  LDS.128 R44, [0x70c0] ;  /* 0x0070c000ff2c7984 */ /* 0x000e620000000c00 */
[C---:B------:R-:W-:Y:S02]  /*228a0*/  FFMA R25, R105.reuse, R25, R24 ;  /* 0x0000001969197223 */ /* 0x040fe40000000018 */
[----:B------:R-:W-:Y:S01]  /*228b0*/  FFMA R29, R105, R29, R28 ;  /* 0x0000001d691d7223 */ /* 0x000fe2000000001c */
[----:B------:R-:W1:Y:S01]  /*228c0*/  LDS.128 R80, [0x8960] ;  /* 0x00896000ff507984 */ /* 0x000e620000000c00 */
[----:B------:R-:W-:Y:S01]  /*228d0*/  MOV R154, R66 ;  /* 0x00000042009a7202 */ /* 0x000fe20000000f00 */
[C---:B0-----:R-:W-:Y:S02]  /*228e0*/  FFMA R51, R104.reuse, R51, R65 ;  /* 0x0000003368337223 */ /* 0x041fe40000000041 */
[----:B------:R-:W-:Y:S01]  /*228f0*/  FFMA R63, R104, R63, R64 ;  /* 0x0000003f683f7223 */ /* 0x000fe20000000040 */
[----:B------:R-:W-:Y:S01]  /*22900*/  LDS.128 R148, [0x61a0] ;  /* 0x0061a000ff947984 */ /* 0x000fe20000000c00 */
[----:B------:R-:W-:-:S02]  /*22910*/  FFMA R26, R106, R26, R25 ;  /* 0x0000001a6a1a7223 */ /* 0x000fc40000000019 */
[----:B------:R-:W-:Y:S01]  /*22920*/  FFMA R30, R106, R30, R29 ;  /* 0x0000001e6a1e7223 */ /* 0x000fe2000000001d */
[----:B------:R-:W0:Y:S01]  /*22930*/  LDS.128 R64, [0x70d0] ;  /* 0x0070d000ff407984 */ /* 0x000e220000000c00 */
[C---:B------:R-:W-:Y:S02]  /*22940*/  FFMA R10, R104.reuse, R13, R10 ;  /* 0x0000000d680a7223 */ /* 0x040fe4000000000a */
[C---:B---3--:R-:W-:Y:S01]  /*22950*/  FFMA R8, R104.reuse, R35, R8 ;  /* 0x0000002368087223 */ /* 0x048fe20000000008 */
[----:B------:R-:W-:Y:S01]  /*22960*/  LDS.128 R72, [0x7ff0] ;  /* 0x007ff000ff487984 */ /* 0x000fe20000000c00 */
[C---:B------:R-:W-:Y:S02]  /*22970*/  FFMA R101, R107.reuse, R27, R26 ;  /* 0x0000001b6b657223 */ /* 0x040fe4000000001a */
[----:B------:R-:W-:Y:S01]  /*22980*/  FFMA R134, R107, R31, R30 ;  /* 0x0000001f6b867223 */ /* 0x000fe2000000001e */
[----:B------:R-:W3:Y:S01]  /*22990*/  LDS.128 R24, [0x6930] ;  /* 0x00693000ff187984 */ /* 0x000ee20000000c00 */
[----:B----4-:R-:W-:-:S02]  /*229a0*/  FFMA R39, R104, R39, R99 ;  /* 0x0000002768277223 */ /* 0x010fc40000000063 */
[----:B------:R-:W-:Y:S01]  /*229b0*/  FFMA R14, R105, R14, R10 ;  /* 0x0000000e690e7223 */ /* 0x000fe2000000000a */
[----:B------:R-:W4:Y:S01]  /*229c0*/  LDS.128 R28, [0x7850] ;  /* 0x00785000ff1c7984 */ /* 0x000f220000000c00 */
[----:B------:R-:W-:Y:S02]  /*229d0*/  FFMA R124, R124, R105, R8 ;  /* 0x000000697c7c7223 */ /* 0x000fe40000000008 */
[----:B------:R-:W-:Y:S01]  /*229e0*/  FFMA R55, R104, R55, R9 ;  /* 0x0000003768377223 */ /* 0x000fe20000000009 */
[----:B------:R-:W-:Y:S04]  /*229f0*/  LDS.128 R96, [R2.X4+0x10] ;  /* 0x0000100002607984 */ /* 0x000fe80000004c00 */
[----:B------:R-:W4:Y:S01]  /*22a00*/  LDS.128 R8, [0x8770] ;  /* 0x00877000ff087984 */ /* 0x000f220000000c00 */
[----:B------:R-:W-:Y:S01]  /*22a10*/  FFMA R103, R106, R159, R103 ;  /* 0x0000009f6a677223 */ /* 0x000fe20000000067 */
[----:B------:R-:W-:-:S02]  /*22a20*/  MOV R153, R69 ;  /* 0x0000004500997202 */ /* 0x000fc40000000f00 */
[----:B------:R-:W-:Y:S01]  /*22a30*/  MOV R159, R68 ;  /* 0x00000044009f7202 */ /* 0x000fe20000000f00 */
[----:B-----5:R-:W-:Y:S01]  /*22a40*/  FFMA R128, R104, R128, R86 ;  /* 0x0000008068807223 */ /* 0x020fe20000000056 */
[----:B------:R-:W5:Y:S01]  /*22a50*/  LDS.128 R68, [0x6940] ;  /* 0x00694000ff447984 */ /* 0x000f620000000c00 */
[----:B-1----:R-:W-:Y:S02]  /*22a60*/  FFMA R4, R4, R105, R51 ;  /* 0x0000006904047223 */ /* 0x002fe40000000033 */
[C---:B------:R-:W-:Y:S01]  /*22a70*/  FFMA R59, R104.reuse, R59, R111 ;  /* 0x0000003b683b7223 */ /* 0x040fe2000000006f */
[----:B------:R-:W-:Y:S01]  /*22a80*/  LDS.128 R76, [0x61b0] ;  /* 0x0061b000ff4c7984 */ /* 0x000fe20000000c00 */
[C---:B------:R-:W-:Y:S02]  /*22a90*/  FFMA R46, R104.reuse, R46, R84 ;  /* 0x0000002e682e7223 */ /* 0x040fe40000000054 */
[----:B------:R-:W-:Y:S01]  /*22aa0*/  FFMA R42, R104, R42, R85 ;  /* 0x0000002a682a7223 */ /* 0x000fe20000000055 */
[----:B------:R-:W-:Y:S01]  /*22ab0*/  LDS.128 R112, [0x5fd0] ;  /* 0x005fd000ff707984 */ /* 0x000fe20000000c00 */
[----:B------:R-:W-:-:S03]  /*22ac0*/  FFMA R4, R106, R5, R4 ;  /* 0x000000056a047223 */ /* 0x000fc60000000004 */
[----:B------:R-:W1:Y:S01]  /*22ad0*/  LDS.128 R84, [0x8780] ;  /* 0x00878000ff547984 */ /* 0x000e620000000c00 */
[----:B------:R-:W-:Y:S02]  /*22ae0*/  FFMA R59, R80, R105, R59 ;  /* 0x00000069503b7223 */ /* 0x000fe4000000003b */
[C---:B------:R-:W-:Y:S01]  /*22af0*/  FFMA R5, R105.reuse, R47, R46 ;  /* 0x0000002f69057223 */ /* 0x040fe2000000002e */
[----:B------:R-:W1:Y:S01]  /*22b00*/  LDS.128 R116, [0x7860] ;  /* 0x00786000ff747984 */ /* 0x000e620000000c00 */
[----:B------:R-:W-:Y:S02]  /*22b10*/  FFMA R17, R105, R18, R17 ;  /* 0x0000001269117223 */ /* 0x000fe40000000011 */
[C---:B------:R-:W-:Y:S02]  /*22b20*/  FFMA R18, R106.reuse, R15, R14 ;  /* 0x0000000f6a127223 */ /* 0x040fe4000000000e */
[----:B------:R-:W-:Y:S02]  /*22b30*/  FFMA R14, R106, R81, R59 ;  /* 0x000000516a0e7223 */ /* 0x000fe4000000003b */
[----:B0-----:R-:W-:-:S02]  /*22b40*/  FFMA R64, R64, R106, R5 ;  /* 0x0000006a40407223 */ /* 0x001fc40000000005 */
[C---:B------:R-:W-:Y:S02]  /*22b50*/  FFMA R14, R107.reuse, R82, R14 ;  /* 0x000000526b0e7223 */ /* 0x040fe4000000000e */
[C---:B------:R-:W-:Y:S02]  /*22b60*/  FFMA R65, R107.reuse, R65, R64 ;  /* 0x000000416b417223 */ /* 0x040fe40000000040 */
[C---:B------:R-:W-:Y:S02]  /*22b70*/  FFMA R150, R104.reuse, R150, R3 ;  /* 0x0000009668967223 */ /* 0x040fe40000000003 */
[----:B------:R-:W-:Y:S02]  /*22b80*/  FFMA R3, R107, R6, R4 ;  /* 0x000000066b037223 */ /* 0x000fe40000000004 */
[C---:B---3--:R-:W-:Y:S02]  /*22b90*/  FFMA R26, R104.reuse, R26, R109 ;  /* 0x0000001a681a7223 */ /* 0x048fe4000000006d */
[----:B----4-:R-:W-:-:S02]  /*22ba0*/  FFMA R30, R104, R30, R108 ;  /* 0x0000001e681e7223 */ /* 0x010fc4000000006c */
[-C--:B------:R-:W-:Y:S01]  /*22bb0*/  FFMA R55, R92, R105.reuse, R55 ;  /* 0x000000695c377223 */ /* 0x080fe20000000037 */
[----:B------:R-:W-:Y:S01]  /*22bc0*/  LDS.128 R108, [0x6ef0] ;  /* 0x006ef000ff6c7984 */ /* 0x000fe20000000c00 */
[----:B------:R-:W-:Y:S02]  /*22bd0*/  FFMA R63, R88, R105, R63 ;  /* 0x00000069583f7223 */ /* 0x000fe4000000003f */
[----:B------:R-:W-:Y:S02]  /*22be0*/  FFMA R10, R104, R10, R135 ;  /* 0x0000000a680a7223 */ /* 0x000fe40000000087 */
[C---:B------:R-:W-:Y:S02]  /*22bf0*/  FFMA R14, R96.reuse, R83, R14 ;  /* 0x00000053600e7223 */ /* 0x040fe4000000000e */
[----:B------:R-:W-:Y:S01]  /*22c00*/  FFMA R66, R96, R66, R65 ;  /* 0x0000004260427223 */ /* 0x000fe20000000041 */
[----:B------:R-:W0:Y:S01]  /*22c10*/  LDS.128 R80, [0x85a0] ;  /* 0x0085a000ff507984 */ /* 0x000e220000000c00 */
        /* <DEDUP_REMOVED lines=8> */
[C---:B------:R-:W-:Y:S01]  /*22ca0*/  FFMA R17, R106.reuse, R93, R55 ;  /* 0x0000005d6a117223 */ /* 0x040fe20000000037 */
[----:B------:R-:W3:Y:S01]  /*22cb0*/  LDS.128 R4, [0x6760] ;  /* 0x00676000ff047984 */ /* 0x000ee20000000c00 */
[----:B------:R-:W-:Y:S02]  /*22cc0*/  FFMA R13, R106, R89, R63 ;  /* 0x000000596a0d7223 */ /* 0x000fe4000000003f */
[----:B------:R-:W-:Y:S02]  /*22cd0*/  FFMA R105, R105, R11, R10 ;  /* 0x0000000b69697223 */ /* 0x000fe4000000000a */
[----:B------:R-:W-:Y:S02]  /*22ce0*/  FFMA R11, R67, R97, R66 ;  /* 0x00000061430b7223 */ /* 0x000fe40000000042 */
[----:B------:R-:W4:Y:S01]  /*22cf0*/  LDS.128 R64, [0x6580] ;  /* 0x00658000ff407984 */ /* 0x000f220000000c00 */
[----:B------:R-:W-:-:S02]  /*22d00*/  FFMA R17, R107, R94, R17 ;  /* 0x0000005e6b117223 */ /* 0x000fc40000000011 */
[C---:B------:R-:W-:Y:S02]  /*22d10*/  FFMA R13, R107.reuse, R90, R13 ;  /* 0x0000005a6b0d7223 */ /* 0x040fe4000000000d */
[C---:B------:R-:W-:Y:S02]  /*22d20*/  FFMA R17, R96.reuse, R95, R17 ;  /* 0x0000005f60117223 */ /* 0x040fe40000000011 */
[----:B------:R-:W-:Y:S01]  /*22d30*/  FFMA R13, R96, R91, R13 ;  /* 0x0000005b600d7223 */ /* 0x000fe2000000000d */
[----:B------:R-:W0:Y:S01]  /*22d40*/  LDS.128 R92, [0x7e10] ;  /* 0x007e1000ff5c7984 */ /* 0x000e220000000c00 */
[-C--:B------:R-:W-:Y:S02]  /*22d50*/  FFMA R72, R72, R106.reuse, R43 ;  /* 0x0000006a48487223 */ /* 0x080fe4000000002b */
[----:B-----5:R-:W-:Y:S01]  /*22d60*/  FFMA R68, R68, R106, R27 ;  /* 0x0000006a44447223 */ /* 0x020fe2000000001b */
[----:B------:R-:W5:Y:S01]  /*22d70*/  LDS.128 R88, [0x7680] ;  /* 0x00768000ff587984 */ /* 0x000f620000000c00 */
[----:B------:R-:W-:-:S02]  /*22d80*/  FFMA R73, R107, R73, R72 ;  /* 0x000000496b497223 */ /* 0x000fc40000000048 */
[----:B------:R-:W-:Y:S02]  /*22d90*/  FFMA R69, R107, R69, R68 ;  /* 0x000000456b457223 */ /* 0x000fe40000000044 */
[C---:B------:R-:W-:Y:S02]  /*22da0*/  FFMA R42, R96.reuse, R74, R73 ;  /* 0x0000004a602a7223 */ /* 0x040fe40000000049 */
[----:B------:R-:W-:Y:S02]  /*22db0*/  FFMA R70, R96, R70, R69 ;  /* 0x0000004660467223 */ /* 0x000fe40000000045 */
[-C--:B-1----:R-:W-:Y:S02]  /*22dc0*/  FFMA R84, R84, R106.reuse, R105 ;  /* 0x0000006a54547223 */ /* 0x082fe40000000069 */
[----:B------:R-:W-:Y:S02]  /*22dd0*/  FFMA R76, R76, R106, R151 ;  /* 0x0000006a4c4c7223 */ /* 0x000fe40000000097 */
[----:B------:R-:W-:-:S02]  /*22de0*/  FFMA R42, R75, R97, R42 ;  /* 0x000000614b2a7223 */ /* 0x000fc4000000002a */
[----:B------:R-:W-:Y:S01]  /*22df0*/  FFMA R43, R71, R97, R70 ;  /* 0x00000061472b7223 */ /* 0x000fe20000000046 */
[----:B------:R-:W1:Y:S01]  /*22e00*/  LDS.128 R72, [0x83c0] ;  /* 0x0083c000ff487984 */ /* 0x000e620000000c00 */
[----:B------:R-:W-:-:S03]  /*22e10*/  FFMA R85, R107, R85, R84 ;  /* 0x000000556b557223 */ /* 0x000fc60000000054 */
[----:B------:R-:W1:Y:S01]  /*22e20*/  LDS.128 R68, [0x6d10] ;  /* 0x006d1000ff447984 */ /* 0x000e620000000c00 */
[----:B------:R-:W-:Y:S02]  /*22e30*/  FFMA R77, R107, R77, R76 ;  /* 0x0000004d6b4d7223 */ /* 0x000fe4000000004c */
[C---:B------:R-:W-:Y:S02]  /*22e40*/  FFMA R86, R96.reuse, R86, R85 ;  /* 0x0000005660567223 */ /* 0x040fe40000000055 */
[----:B------:R-:W-:Y:S02]  /*22e50*/  FFMA R46, R96, R78, R77 ;  /* 0x0000004e602e7223 */ /* 0x000fe4000000004d */
[----:B------:R-:W-:Y:S02]  /*22e60*/  FFMA R112, R112, R107, R132 ;  /* 0x0000006b70707223 */ /* 0x000fe40000000084 */
[----:B------:R-:W-:Y:S02]  /*22e70*/  FFMA R15, R106, R121, R39 ;  /* 0x000000796a0f7223 */ /* 0x000fe40000000027 */
[----:B------:R-:W-:-:S02]  /*22e80*/  FFMA R116, R116, R106, R31 ;  /* 0x0000006a74747223 */ /* 0x000fc4000000001f */
[----:B------:R-:W-:Y:S02]  /*22e90*/  FFMA R46, R79, R97, R46 ;  /* 0x000000614f2e7223 */ /* 0x000fe4000000002e */
[----:B------:R-:W-:Y:S01]  /*22ea0*/  FFMA R112, R96, R113, R112 ;  /* 0x0000007160707223 */ /* 0x000fe20000000070 */
[----:B------:R-:W1:Y:S01]  /*22eb0*/  LDS.128 R76, [0x74a0] ;  /* 0x0074a000ff4c7984 */ /* 0x000e620000000c00 */
[----:B------:R-:W-:Y:S02]  /*22ec0*/  FFMA R39, R87, R97, R86 ;  /* 0x0000006157277223 */ /* 0x000fe40000000056 */
[----:B------:R-:W-:Y:S01]  /*22ed0*/  FFMA R23, R106, R23, R22 ;  /* 0x000000176a177223 */ /* 0x000fe20000000016 */
[----:B------:R-:W1:Y:S01]  /*22ee0*/  LDS.128 R84, [0x7c30] ;  /* 0x007c3000ff547984 */ /* 0x000e620000000c00 */
[----:B------:R-:W-:Y:S02]  /*22ef0*/  FFMA R117, R107, R117, R116 ;  /* 0x000000756b757223 */ /* 0x000fe40000000074 */
[----:B0-----:R-:W-:-:S02]  /*22f00*/  FFMA R18, R80, R107, R18 ;  /* 0x0000006b50127223 */ /* 0x001fc40000000012 */
[----:B------:R-:W-:Y:S02]  /*22f10*/  FFMA R15, R107, R122, R15 ;  /* 0x0000007a6b0f7223 */ /* 0x000fe4000000000f */
[----:B------:R-:W-:Y:S02]  /*22f20*/  FFMA R31, R114, R97, R112 ;  /* 0x00000061721f7223 */ /* 0x000fe40000000070 */
[----:B---3--:R-:W-:Y:S02]  /*22f30*/  FFMA R4, R4, R107, R23 ;  /* 0x0000006b04047223 */ /* 0x008fe40000000017 */
[C---:B------:R-:W-:Y:S02]  /*22f40*/  FFMA R10, R96.reuse, R118, R117 ;  /* 0x00000076600a7223 */ /* 0x040fe40000000075 */
[C---:B------:R-:W-:Y:S02]  /*22f50*/  FFMA R18, R96.reuse, R81, R18 ;  /* 0x0000005160127223 */ /* 0x040fe40000000012 */
[----:B------:R-:W-:-:S02]  /*22f60*/  FFMA R15, R96, R123, R15 ;  /* 0x0000007b600f7223 */ /* 0x000fc4000000000f */
[----:B------:R-:W-:Y:S01]  /*22f70*/  FFMA R31, R115, R98, R31 ;  /* 0x00000062731f7223 */ /* 0x000fe2000000001f */
[----:B------:R-:W0:Y:S01]  /*22f80*/  LDS.128 R120, [0x63a0] ;  /* 0x0063a000ff787984 */ /* 0x000e220000000c00 */
[----:B----4-:R-:W-:Y:S01]  /*22f90*/  FFMA R64, R96, R64, R102 ;  /* 0x0000004060407223 */ /* 0x010fe20000000066 */
[----:B--2---:R-:W-:Y:S01]  /*22fa0*/  MOV R55, R0 ;  /* 0x0000000000377202 */ /* 0x004fe20000000f00 */
[----:B------:R-:W-:Y:S01]  /*22fb0*/  FFMA R124, R106, R125, R124 ;  /* 0x0000007d6a7c7223 */ /* 0x000fe2000000007c */
[----:B------:R-:W2:Y:S01]  /*22fc0*/  LDS.128 R112, [0x81e0] ;  /* 0x0081e000ff707984 */ /* 0x000ea20000000c00 */
[----:B------:R-:W-:Y:S02]  /*22fd0*/  FFMA R4, R96, R5, R4 ;  /* 0x0000000560047223 */ /* 0x000fe40000000004 */
        /* <DEDUP_REMOVED lines=8> */
[-C--:B------:R-:W-:Y:S01]  /*23060*/  FFMA R103, R108, R107.reuse, R103 ;  /* 0x0000006b6c677223 */ /* 0x080fe20000000067 */
[----:B------:R-:W-:Y:S01]  /*23070*/  LDS.128 R128, [0x85b0] ;  /* 0x0085b000ff807984 */ /* 0x000fe20000000c00 */
[----:B------:R-:W-:-:S02]  /*23080*/  FFMA R21, R92, R107, R21 ;  /* 0x0000006b5c157223 */ /* 0x000fc40000000015 */
[----:B-----5:R-:W-:Y:S02]  /*23090*/  FFMA R19, R88, R107, R19 ;  /* 0x0000006b58137223 */ /* 0x020fe40000000013 */
[----:B------:R-:W-:Y:S01]  /*230a0*/  FFMA R26, R83, R98, R18 ;  /* 0x00000062531a7223 */ /* 0x000fe20000000012 */
[----:B------:R-:W4:Y:S01]  /*230b0*/  LDS.128 R104, [0x7a50] ;  /* 0x007a5000ff687984 */ /* 0x000f220000000c00 */
[----:B------:R-:W-:Y:S02]  /*230c0*/  FFMA R18, R98, R66, R65 ;  /* 0x0000004262127223 */ /* 0x000fe40000000041 */
[C---:B------:R-:W-:Y:S01]  /*230d0*/  FFMA R47, R96.reuse, R127, R126 ;  /* 0x0000007f602f7223 */ /* 0x040fe2000000007e */
[----:B------:R-:W-:Y:S01]  /*230e0*/  LDS.128 R80, [0x61c0] ;  /* 0x0061c000ff507984 */ /* 0x000fe20000000c00 */
[----:B------:R-:W-:Y:S02]  /*230f0*/  FFMA R30, R7, R98, R4 ;  /* 0x00000062071e7223 */ /* 0x000fe40000000004 */
[----:B------:R-:W-:Y:S01]  /*23100*/  FFMA R18, R99, R67, R18 ;  /* 0x0000004363127223 */ /* 0x000fe20000000012 */
[----:B------:R-:W5:Y:S04]  /*23110*/  LDS.128 R4, [0x8970] ;  /* 0x00897000ff047984 */ /* 0x000f680000000c00 */
[----:B------:R-:W0:Y:S04]  /*23120*/  LDS.128 R124, [0x8b50] ;  /* 0x008b5000ff7c7984 */ /* 0x000e280000000c00 */
[----:B------:R-:W0:Y:S01]  /*23130*/  LDS.128 R64, [R2.X4+0x20] ;  /* 0x0000200002407984 */ /* 0x000e220000004c00 */
[----:B-1----:R-:W-:-:S02]  /*23140*/  FFMA R72, R96, R72, R101 ;  /* 0x0000004860487223 */ /* 0x002fc40000000065 */
[C---:B------:R-:W-:Y:S02]  /*23150*/  FFMA R68, R96.reuse, R68, R100 ;  /* 0x0000004460447223 */ /* 0x040fe40000000064 */
[----:B------:R-:W-:Y:S02]  /*23160*/  FFMA R21, R96, R93, R21 ;  /* 0x0000005d60157223 */ /* 0x000fe40000000015 */
[C---:B------:R-:W-:Y:S02]  /*23170*/  FFMA R73, R97.reuse, R73, R72 ;  /* 0x0000004961497223 */ /* 0x040fe40000000048 */
[----:B------:R-:W-:Y:S02]  /*23180*/  FFMA R69, R97, R69, R68 ;  /* 0x0000004561457223 */ /* 0x000fe40000000044 */
[----:B------:R-:W-:Y:S02]  /*23190*/  FFMA R21, R94, R97, R21 ;  /* 0x000000615e157223 */ /* 0x000fe40000000015 */
[----:B------:R-:W-:-:S02]  /*231a0*/  FFMA R74, R98, R74, R73 ;  /* 0x0000004a624a7223 */ /* 0x000fc40000000049 */
[----:B------:R-:W-:Y:S02]  /*231b0*/  FFMA R22, R98, R70, R69 ;  /* 0x0000004662167223 */ /* 0x000fe40000000045 */
[----:B------:R-:W-:Y:S02]  /*231c0*/  FFMA R27, R95, R98, R21 ;  /* 0x000000625f1b7223 */ /* 0x000fe40000000015 */
[C---:B------:R-:W-:Y:S01]  /*231d0*/  FFMA R76, R96.reuse, R76, R133 ;  /* 0x0000004c604c7223 */ /* 0x040fe20000000085 */
[----:B------:R-:W-:Y:S01]  /*231e0*/  LDS.128 R92, [0x5fe0] ;  /* 0x005fe000ff5c7984 */ /* 0x000fe20000000c00 */
[C---:B------:R-:W-:Y:S02]  /*231f0*/  FFMA R84, R96.reuse, R84, R134 ;  /* 0x0000005460547223 */ /* 0x040fe40000000086 */
[C---:B------:R-:W-:Y:S01]  /*23200*/  FFMA R21, R99.reuse, R75, R74 ;  /* 0x0000004b63157223 */ /* 0x040fe2000000004a */
[----:B------:R-:W-:Y:S01]  /*23210*/  MOV R63, R139 ;  /* 0x0000008b003f7202 */ /* 0x000fe20000000f00 */
[----:B------:R-:W-:Y:S01]  /*23220*/  FFMA R22, R99, R71, R22 ;  /* 0x0000004763167223 */ /* 0x000fe20000000016 */
[----:B------:R-:W1:Y:S01]  /*23230*/  LDS.128 R72, [0x8000] ;  /* 0x00800000ff487984 */ /* 0x000e620000000c00 */
[----:B------:R-:W-:-:S03]  /*23240*/  FFMA R103, R96, R109, R103 ;  /* 0x0000006d60677223 */ /* 0x000fc60000000067 */
[----:B------:R-:W1:Y:S01]  /*23250*/  LDS.128 R68, [0x6950] ;  /* 0x00695000ff447984 */ /* 0x000e620000000c00 */
[----:B------:R-:W-:Y:S02]  /*23260*/  FFMA R19, R96, R89, R19 ;  /* 0x0000005960137223 */ /* 0x000fe40000000013 */
[C---:B------:R-:W-:Y:S01]  /*23270*/  FFMA R77, R97.reuse, R77, R76 ;  /* 0x0000004d614d7223 */ /* 0x040fe2000000004c */
[----:B------:R-:W-:Y:S01]  /*23280*/  MOV R51, R137 ;  /* 0x0000008900337202 */ /* 0x000fe20000000f00 */
[----:B------:R-:W-:Y:S01]  /*23290*/  FFMA R85, R97, R85, R84 ;  /* 0x0000005561557223 */ /* 0x000fe20000000054 */
[----:B------:R-:W-:Y:S01]  /*232a0*/  LDS.128 R132, [0x7880] ;  /* 0x00788000ff847984 */ /* 0x000fe20000000c00 */
[-C--:B------:R-:W-:Y:S02]  /*232b0*/  FFMA R35, R110, R97.reuse, R103 ;  /* 0x000000616e237223 */ /* 0x080fe40000000067 */
[----:B------:R-:W-:Y:S01]  /*232c0*/  FFMA R19, R90, R97, R19 ;  /* 0x000000615a137223 */ /* 0x000fe20000000013 */
[----:B------:R-:W1:Y:S01]  /*232d0*/  LDS.128 R100, [0x6f00] ;  /* 0x006f0000ff647984 */ /* 0x000e620000000c00 */
[----:B------:R-:W-:-:S02]  /*232e0*/  FFMA R78, R98, R78, R77 ;  /* 0x0000004e624e7223 */ /* 0x000fc4000000004d */
[-C--:B0-----:R-:W-:Y:S02]  /*232f0*/  FFMA R47, R120, R97.reuse, R47 ;  /* 0x00000061782f7223 */ /* 0x081fe4000000002f */
[-C--:B--2---:R-:W-:Y:S02]  /*23300*/  FFMA R17, R112, R97.reuse, R17 ;  /* 0x0000006170117223 */ /* 0x084fe40000000011 */
[----:B------:R-:W-:Y:S02]  /*23310*/  FFMA R86, R98, R86, R85 ;  /* 0x0000005662567223 */ /* 0x000fe40000000055 */
[----:B---3--:R-:W-:Y:S02]  /*23320*/  FFMA R15, R116, R97, R15 ;  /* 0x00000061740f7223 */ /* 0x008fe4000000000f */
[----:B------:R-:W-:Y:S02]  /*23330*/  FFMA R23, R91, R98, R19 ;  /* 0x000000625b177223 */ /* 0x000fe40000000013 */
[C---:B------:R-:W-:Y:S01]  /*23340*/  FFMA R47, R98.reuse, R121, R47 ;  /* 0x00000079622f7223 */ /* 0x040fe2000000002f */
[----:B------:R-:W-:Y:S01]  /*23350*/  LDS.128 R88, [0x8790] ;  /* 0x00879000ff587984 */ /* 0x000fe20000000c00 */
[----:B------:R-:W-:-:S02]  /*23360*/  FFMA R113, R98, R113, R17 ;  /* 0x0000007162717223 */ /* 0x000fc40000000011 */
[C---:B------:R-:W-:Y:S02]  /*23370*/  FFMA R19, R99.reuse, R79, R78 ;  /* 0x0000004f63137223 */ /* 0x040fe4000000004e */
[C---:B------:R-:W-:Y:S01]  /*23380*/  FFMA R17, R99.reuse, R87, R86 ;  /* 0x0000005763117223 */ /* 0x040fe20000000056 */
[----:B------:R-:W0:Y:S01]  /*23390*/  LDS.128 R76, [0x70e0] ;  /* 0x0070e000ff4c7984 */ /* 0x000e220000000c00 */
[----:B------:R-:W-:Y:S02]  /*233a0*/  FFMA R15, R98, R117, R15 ;  /* 0x00000075620f7223 */ /* 0x000fe4000000000f */
[----:B----4-:R-:W-:Y:S01]  /*233b0*/  FFMA R13, R104, R97, R13 ;  /* 0x00000061680d7223 */ /* 0x010fe2000000000d */
[----:B------:R-:W2:Y:S01]  /*233c0*/  LDS.128 R84, [0x7870] ;  /* 0x00787000ff547984 */ /* 0x000ea20000000c00 */
[C---:B------:R-:W-:Y:S02]  /*233d0*/  FFMA R47, R99.reuse, R122, R47 ;  /* 0x0000007a632f7223 */ /* 0x040fe4000000002f */
[----:B------:R-:W-:-:S02]  /*233e0*/  FFMA R118, R99, R118, R15 ;  /* 0x0000007663767223 */ /* 0x000fc4000000000f */
[----:B-----5:R-:W-:Y:S02]  /*233f0*/  FFMA R4, R4, R97, R14 ;  /* 0x0000006104047223 */ /* 0x020fe4000000000e */
[----:B------:R-:W-:Y:S02]  /*23400*/  FFMA R0, R96, R124, R0 ;  /* 0x0000007c60007223 */ /* 0x000fe40000000000 */
[----:B------:R-:W-:Y:S02]  /*23410*/  FFMA R13, R98, R105, R13 ;  /* 0x00000069620d7223 */ /* 0x000fe4000000000d */
[----:B------:R-:W-:Y:S02]  /*23420*/  FFMA R14, R64, R123, R47 ;  /* 0x0000007b400e7223 */ /* 0x000fe4000000002f */
[----:B------:R-:W-:Y:S01]  /*23430*/  FFMA R35, R111, R98, R35 ;  /* 0x000000626f237223 */ /* 0x000fe20000000023 */
[----:B------:R-:W3:Y:S01]  /*23440*/  LDS.128 R120, [0x6770] ;  /* 0x00677000ff787984 */ /* 0x000ee20000000c00 */
[----:B------:R-:W-:-:S02]  /*23450*/  FFMA R125, R97, R125, R0 ;  /* 0x0000007d617d7223 */ /* 0x000fc40000000000 */
[----:B------:R-:W-:Y:S01]  /*23460*/  FFMA R106, R99, R106, R13 ;  /* 0x0000006a636a7223 */ /* 0x000fe2000000000d */
[----:B------:R-:W4:Y:S01]  /*23470*/  LDS.128 R108, [0x6b30] ;  /* 0x006b3000ff6c7984 */ /* 0x000f220000000c00 */
[----:B------:R-:W-:-:S03]  /*23480*/  FFMA R13, R64, R119, R118 ;  /* 0x00000077400d7223 */ /* 0x000fc60000000076 */
[----:B------:R-:W5:Y:S01]  /*23490*/  LDS.128 R116, [0x7e20] ;  /* 0x007e2000ff747984 */ /* 0x000f620000000c00 */
[----:B------:R-:W-:-:S04]  /*234a0*/  FFMA R126, R98, R126, R125 ;  /* 0x0000007e627e7223 */ /* 0x000fc8000000007d */
[C---:B------:R-:W-:Y:S02]  /*234b0*/  FFMA R15, R99.reuse, R127, R126 ;  /* 0x0000007f630f7223 */ /* 0x040fe4000000007e */
[----:B------:R-:W5:Y:S01]  /*234c0*/  LDS.128 R124, [0x7690] ;  /* 0x00769000ff7c7984 */ /* 0x000f620000000c00 */
[-C--:B-1----:R-:W-:Y:S02]  /*234d0*/  FFMA R42, R72, R98.reuse, R42 ;  /* 0x00000062482a7223 */ /* 0x082fe4000000002a */
[----:B------:R-:W-:Y:S02]  /*234e0*/  FFMA R68, R68, R98, R43 ;  /* 0x0000006244447223 */ /* 0x000fe4000000002b */
[C---:B------:R-:W-:Y:S02]  /*234f0*/  FFMA R73, R99.reuse, R73, R42 ;  /* 0x0000004963497223 */ /* 0x040fe4000000002a */
[----:B------:R-:W-:Y:S02]  /*23500*/  FFMA R69, R99, R69, R68 ;  /* 0x0000004563457223 */ /* 0x000fe40000000044 */
[----:B------:R-:W-:-:S02]  /*23510*/  FFMA R35, R100, R99, R35 ;  /* 0x0000006364237223 */ /* 0x000fc40000000023 */
[C---:B------:R-:W-:Y:S02]  /*23520*/  FFMA R74, R64.reuse, R74, R73 ;  /* 0x0000004a404a7223 */ /* 0x040fe40000000049 */
[C---:B------:R-:W-:Y:S02]  /*23530*/  FFMA R70, R64.reuse, R70, R69 ;  /* 0x0000004640467223 */ /* 0x040fe40000000045 */
[----:B------:R-:W-:Y:S02]  /*23540*/  FFMA R101, R64, R101, R35 ;  /* 0x0000006540657223 */ /* 0x000fe40000000023 */
[-C--:B0-----:R-:W-:Y:S02]  /*23550*/  FFMA R76, R76, R98.reuse, R11 ;  /* 0x000000624c4c7223 */ /* 0x081fe4000000000b */
[----:B--2---:R-:W-:Y:S02]  /*23560*/  FFMA R84, R84, R98, R10 ;  /* 0x0000006254547223 */ /* 0x004fe4000000000a */
[----:B------:R-:W-:-:S02]  /*23570*/  FFMA R10, R75, R65, R74 ;  /* 0x000000414b0a7223 */ /* 0x000fc4000000004a */
[-C--:B------:R-:W-:Y:S01]  /*23580*/  FFMA R11, R71, R65.reuse, R70 ;  /* 0x00000041470b7223 */ /* 0x080fe20000000046 */
[----:B------:R-:W-:Y:S01]  /*23590*/  LDS.128 R72, [0x74b0] ;  /* 0x0074b000ff487984 */ /* 0x000fe20000000c00 */
[----:B------:R-:W-:-:S03]  /*235a0*/  FFMA R101, R102, R65, R101 ;  /* 0x0000004166657223 */ /* 0x000fc60000000065 */
[----:B------:R-:W0:Y:S01]  /*235b0*/  LDS.128 R68, [0x6590] ;  /* 0x00659000ff447984 */ /* 0x000e220000000c00 */
[----:B------:R-:W-:Y:S02]  /*235c0*/  FFMA R85, R99, R85, R84 ;  /* 0x0000005563557223 */ /* 0x000fe40000000054 */
[----:B---3--:R-:W-:Y:S02]  /*235d0*/  FFMA R120, R120, R99, R30 ;  /* 0x0000006378787223 */ /* 0x008fe4000000001e */
[----:B----4-:R-:W-:Y:S02]  /*235e0*/  FFMA R3, R108, R97, R3 ;  /* 0x000000616c037223 */ /* 0x010fe40000000003 */
[----:B------:R-:W-:Y:S02]  /*235f0*/  FFMA R30, R103, R66, R101 ;  /* 0x00000042671e7223 */ /* 0x000fe40000000065 */
[----:B------:R-:W1:Y:S01]  /*23600*/  LDS.128 R100, [0x81f0] ;  /* 0x0081f000ff647984 */ /* 0x000e620000000c00 */
[----:B------:R-:W-:-:S02]  /*23610*/  FFMA R86, R64, R86, R85 ;  /* 0x0000005640567223 */ /* 0x000fc40000000055 */
[----:B-----5:R-:W-:Y:S02]  /*23620*/  FFMA R116, R116, R99, R27 ;  /* 0x0000006374747223 */ /* 0x020fe4000000001b */
[----:B------:R-:W-:Y:S02]  /*23630*/  FFMA R3, R98, R109, R3 ;  /* 0x0000006d62037223 */ /* 0x000fe40000000003 */
[----:B------:R-:W-:Y:S02]  /*23640*/  FFMA R46, R80, R98, R46 ;  /* 0x00000062502e7223 */ /* 0x000fe4000000002e */
[----:B------:R-:W-:Y:S02]  /*23650*/  FFMA R92, R92, R99, R31 ;  /* 0x000000635c5c7223 */ /* 0x000fe4000000001f */
[----:B------:R-:W-:Y:S02]  /*23660*/  FFMA R113, R99, R114, R113 ;  /* 0x0000007263717223 */ /* 0x000fe40000000071 */
[----:B------:R-:W-:-:S02]  /*23670*/  FFMA R4, R98, R5, R4 ;  /* 0x0000000562047223 */ /* 0x000fc40000000004 */
[----:B------:R-:W-:Y:S02]  /*23680*/  FFMA R31, R87, R65, R86 ;  /* 0x00000041571f7223 */ /* 0x000fe40000000056 */
[----:B------:R-:W-:Y:S01]  /*23690*/  FFMA R116, R64, R117, R116 ;  /* 0x0000007540747223 */ /* 0x000fe20000000074 */
[----:B------:R-:W2:Y:S01]  /*236a0*/  LDS.128 R84, [0x7c40] ;  /* 0x007c4000ff547984 */ /* 0x000ea20000000c00 */
[C---:B------:R-:W-:Y:S02]  /*236b0*/  FFMA R3, R99.reuse, R110, R3 ;  /* 0x0000006e63037223 */ /* 0x040fe40000000003 */
[C---:B------:R-:W-:Y:S02]  /*236c0*/  FFMA R81, R99.reuse, R81, R46 ;  /* 0x0000005163517223 */ /* 0x040fe4000000002e */
[----:B------:R-:W-:Y:S02]  /*236d0*/  FFMA R88, R88, R98, R39 ;  /* 0x0000006258587223 */ /* 0x000fe40000000027 */
[----:B------:R-:W3:Y:S01]  /*236e0*/  LDS R39, [R2.X4+0x6c] ;  /* 0x00006c0002277984 */ /* 0x000ee20000004800 */
[----:B------:R-:W-:-:S02]  /*236f0*/  FFMA R77, R99, R77, R76 ;  /* 0x0000004d634d7223 */ /* 0x000fc4000000004c */
[----:B------:R-:W-:Y:S02]  /*23700*/  FFMA R5, R99, R6, R4 ;  /* 0x0000000663057223 */ /* 0x000fe40000000004 */
[----:B------:R-:W-:Y:S02]  /*23710*/  FFMA R23, R124, R99, R23 ;  /* 0x000000637c177223 */ /* 0x000fe40000000017 */
[----:B------:R-:W-:Y:S02]  /*23720*/  FFMA R116, R118, R65, R116 ;  /* 0x0000004176747223 */ /* 0x000fe40000000074 */
[C---:B------:R-:W-:Y:S02]  /*23730*/  FFMA R0, R64.reuse, R115, R113 ;  /* 0x0000007340007223 */ /* 0x040fe40000000071 */
[C---:B------:R-:W-:Y:S01]  /*23740*/  FFMA R3, R64.reuse, R111, R3 ;  /* 0x0000006f40037223 */ /* 0x040fe20000000003 */
[----:B------:R-:W-:Y:S01]  /*23750*/  LDS.128 R112, [0x8980] ;  /* 0x00898000ff707984 */ /* 0x000fe20000000c00 */
[----:B------:R-:W-:-:S02]  /*23760*/  FFMA R6, R64, R82, R81 ;  /* 0x0000005240067223 */ /* 0x000fc40000000051 */
[C---:B------:R-:W-:Y:S01]  /*23770*/  FFMA R120, R64.reuse, R121, R120 ;  /* 0x0000007940787223 */ /* 0x040fe20000000078 */
[----:B------:R-:W4:Y:S01]  /*23780*/  LDS.128 R108, [0x7a60] ;  /* 0x007a6000ff6c7984 */ /* 0x000f220000000c00 */
[C---:B------:R-:W-:Y:S02]  /*23790*/  FFMA R78, R64.reuse, R78, R77 ;  /* 0x0000004e404e7223 */ /* 0x040fe4000000004d */
[----:B------:R-:W-:Y:S02]  /*237a0*/  FFMA R125, R64, R125, R23 ;  /* 0x0000007d407d7223 */ /* 0x000fe40000000017 */
[----:B------:R-:W-:Y:S02]  /*237b0*/  FFMA R6, R83, R65, R6 ;  /* 0x0000004153067223 */ /* 0x000fe40000000006 */
[----:B------:R-:W-:Y:S01]  /*237c0*/  FFMA R26, R128, R99, R26 ;  /* 0x00000063801a7223 */ /* 0x000fe2000000001a */
[----:B------:R-:W5:Y:S01]  /*237d0*/  LDS.128 R80, [0x6d20] ;  /* 0x006d2000ff507984 */ /* 0x000f620000000c00 */
[----:B------:R-:W-:-:S02]  /*237e0*/  FFMA R120, R122, R65, R120 ;  /* 0x000000417a787223 */ /* 0x000fc40000000078 */
[-C--:B------:R-:W-:Y:S02]  /*237f0*/  FFMA R23, R119, R66.reuse, R116 ;  /* 0x0000004277177223 */ /* 0x080fe40000000074 */
[----:B------:R-:W1:Y:S01]  /*23800*/  LDS.128 R116, [0x61d0] ;  /* 0x0061d000ff747984 */ /* 0x000e620000000c00 */
[C---:B------:R-:W-:Y:S02]  /*23810*/  FFMA R5, R64.reuse, R7, R5 ;  /* 0x0000000740057223 */ /* 0x040fe40000000005 */
[----:B------:R-:W-:Y:S02]  /*23820*/  FFMA R89, R99, R89, R88 ;  /* 0x0000005963597223 */ /* 0x000fe40000000058 */
[----:B------:R-:W-:Y:S01]  /*23830*/  FFMA R7, R79, R65, R78 ;  /* 0x000000414f077223 */ /* 0x000fe2000000004e */
[----:B------:R-:W-:Y:S01]  /*23840*/  LDS.128 R96, [0x72d0] ;  /* 0x0072d000ff607984 */ /* 0x000fe20000000c00 */
[C---:B------:R-:W-:Y:S02]  /*23850*/  FFMA R129, R64.reuse, R129, R26 ;  /* 0x0000008140817223 */ /* 0x040fe4000000001a */
[----:B------:R-:W-:Y:S01]  /*23860*/  FFMA R92, R64, R93, R92 ;  /* 0x0000005d405c7223 */ /* 0x000fe2000000005c */
[----:B------:R-:W2:Y:S01]  /*23870*/  LDS.128 R76, [0x83d0] ;  /* 0x0083d000ff4c7984 */ /* 0x000ea20000000c00 */
[----:B------:R-:W-:-:S02]  /*23880*/  FFMA R26, R123, R66, R120 ;  /* 0x000000427b1a7223 */ /* 0x000fc40000000078 */
[----:B------:R-:W-:Y:S01]  /*23890*/  FFMA R90, R64, R90, R89 ;  /* 0x0000005a405a7223 */ /* 0x000fe20000000059 */
[----:B------:R-:W2:Y:S01]  /*238a0*/  LDS.128 R120, [0x70f0] ;  /* 0x0070f000ff787984 */ /* 0x000ea20000000c00 */
[----:B------:R-:W-:Y:S02]  /*238b0*/  FFMA R92, R94, R65, R92 ;  /* 0x000000415e5c7223 */ /* 0x000fe4000000005c */
[----:B------:R-:W-:Y:S02]  /*238c0*/  FFMA R4, R64, R107, R106 ;  /* 0x0000006b40047223 */ /* 0x000fe4000000006a */
[----:B------:R-:W-:Y:S01]  /*238d0*/  FFMA R35, R91, R65, R90 ;  /* 0x000000415b237223 */ /* 0x000fe2000000005a */
[----:B------:R-:W-:Y:S01]  /*238e0*/  LDS.128 R104, [0x6b40] ;  /* 0x006b4000ff687984 */ /* 0x000fe20000000c00 */
[----:B------:R-:W-:-:S03]  /*238f0*/  FFMA R27, R95, R66, R92 ;  /* 0x000000425f1b7223 */ /* 0x000fc6000000005c */
[----:B------:R-:W4:Y:S01]  /*23900*/  LDS.128 R88, [0x8b60] ;  /* 0x008b6000ff587984 */ /* 0x000f220000000c00 */
[-C--:B------:R-:W-:Y:S02]  /*23910*/  FFMA R125, R126, R65.reuse, R125 ;  /* 0x000000417e7d7223 */ /* 0x080fe4000000007d */
[----:B------:R-:W-:Y:S01]  /*23920*/  FFMA R129, R130, R65, R129 ;  /* 0x0000004182817223 */ /* 0x000fe20000000081 */
[----:B------:R-:W5:Y:S01]  /*23930*/  LDS.128 R92, [0x63b0] ;  /* 0x0063b000ff5c7984 */ /* 0x000f620000000c00 */
[----:B------:R-:W-:Y:S01]  /*23940*/  MOV R47, R55 ;  /* 0x00000037002f7202 */ /* 0x000fe20000000f00 */
[C---:B0-----:R-:W-:Y:S01]  /*23950*/  FFMA R68, R64.reuse, R68, R18 ;  /* 0x0000004440447223 */ /* 0x041fe20000000012 */
[----:B------:R-:W-:Y:S01]  /*23960*/  MOV R55, R138 ;  /* 0x0000008a00377202 */ /* 0x000fe20000000f00 */
[----:B------:R-:W-:Y:S01]  /*23970*/  FFMA R72, R64, R72, R19 ;  /* 0x0000004840487223 */ /* 0x000fe20000000013 */
[----:B------:R-:W-:Y:S01]  /*23980*/  MOV R42, R136 ;  /* 0x00000088002a7202 */ /* 0x000fe20000000f00 */
[-C--:B------:R-:W-:Y:S01]  /*23990*/  FFMA R18, R127, R66.reuse, R125 ;  /* 0x000000427f127223 */ /* 0x080fe2000000007d */
[----:B------:R-:W-:Y:S01]  /*239a0*/  LDS.128 R136, [0x87a0] ;  /* 0x0087a000ff887984 */ /* 0x000fe20000000c00 */
[----:B------:R-:W-:-:S03]  /*239b0*/  FFMA R19, R131, R66, R129 ;  /* 0x0000004283137223 */ /* 0x000fc60000000081 */
[----:B------:R-:W0:Y:S04]  /*239c0*/  LDS.128 R124, [0x8010] ;  /* 0x00801000ff7c7984 */ /* 0x000e280000000c00 */
[----:B------:R-:W0:Y:S01]  /*239d0*/  LDS.128 R128, [0x6960] ;  /* 0x00696000ff807984 */ /* 0x000e220000000c00 */
[----:B------:R-:W-:Y:S02]  /*239e0*/  FFMA R69, R65, R69, R68 ;  /* 0x0000004541457223 */ /* 0x000fe40000000044 */
[----:B-1----:R-:W-:Y:S01]  /*239f0*/  FFMA R0, R100, R65, R0 ;  /* 0x0000004164007223 */ /* 0x002fe20000000000 */
[----:B------:R-:W-:Y:S02]  /*23a00*/  MOV R46, R143 ;  /* 0x0000008f002e7202 */ /* 0x000fe40000000f00 */
[----:B------:R-:W-:-:S02]  /*23a10*/  MOV R151, R142 ;  /* 0x0000008e00977202 */ /* 0x000fc40000000f00 */
[----:B------:R-:W-:Y:S02]  /*23a20*/  MOV R150, R141 ;  /* 0x0000008d00967202 */ /* 0x000fe40000000f00 */
[----:B------:R-:W-:Y:S01]  /*23a30*/  MOV R59, R140 ;  /* 0x0000008c003b7202 */ /* 0x000fe20000000f00 */
[C---:B------:R-:W-:Y:S01]  /*23a40*/  FFMA R70, R66.reuse, R70, R69 ;  /* 0x0000004642467223 */ /* 0x040fe20000000045 */
[----:B------:R-:W1:Y:S01]  /*23a50*/  LDS.128 R140, [R2.X4+0x70] ;  /* 0x00007000028c7984 */ /* 0x000e620000004c00 */
[----:B------:R-:W-:Y:S02]  /*23a60*/  FFMA R0, R66, R101, R0 ;  /* 0x0000006542007223 */ /* 0x000fe40000000000 */
[----:B--2---:R-:W-:Y:S02]  /*23a70*/  FFMA R84, R64, R84, R17 ;  /* 0x0000005440547223 */ /* 0x004fe40000000011 */
[C---:B---3--:R-:W-:Y:S02]  /*23a80*/  FFMA R17, R39.reuse, R102, R0 ;  /* 0x0000006627117223 */ /* 0x048fe40000000000 */
[----:B------:R-:W-:-:S02]  /*23a90*/  FFMA R0, R39, R71, R70 ;  /* 0x0000004727007223 */ /* 0x000fc40000000046 */
[----:B------:R-:W2:Y:S01]  /*23aa0*/  LDS.128 R68, [0x5ff0] ;  /* 0x005ff000ff447984 */ /* 0x000ea20000000c00 */
[----:B------:R-:W-:Y:S02]  /*23ab0*/  FFMA R73, R65, R73, R72 ;  /* 0x0000004941497223 */ /* 0x000fe40000000048 */
[-C--:B----4-:R-:W-:Y:S02]  /*23ac0*/  FFMA R4, R108, R65.reuse, R4 ;  /* 0x000000416c047223 */ /* 0x090fe40000000004 */
[----:B------:R-:W-:Y:S02]  /*23ad0*/  FFMA R5, R112, R65, R5 ;  /* 0x0000004170057223 */ /* 0x000fe40000000005 */
[----:B-----5:R-:W-:Y:S02]  /*23ae0*/  FFMA R22, R64, R80, R22 ;  /* 0x0000005040167223 */ /* 0x020fe40000000016 */
[C---:B------:R-:W-:Y:S02]  /*23af0*/  FFMA R74, R66.reuse, R74, R73 ;  /* 0x0000004a424a7223 */ /* 0x040fe40000000049 */
[----:B------:R-:W-:-:S02]  /*23b00*/  FFMA R4, R66, R109, R4 ;  /* 0x0000006d42047223 */ /* 0x000fc40000000004 */
[----:B------:R-:W-:Y:S02]  /*23b10*/  FFMA R5, R66, R113, R5 ;  /* 0x0000007142057223 */ /* 0x000fe40000000005 */
[----:B------:R-:W-:Y:S02]  /*23b20*/  FFMA R6, R116, R66, R6 ;  /* 0x0000004274067223 */ /* 0x000fe40000000006 */
[----:B------:R-:W-:Y:S02]  /*23b30*/  FFMA R76, R64, R76, R21 ;  /* 0x0000004c404c7223 */ /* 0x000fe40000000015 */
[----:B------:R-:W-:Y:S02]  /*23b40*/  FFMA R81, R65, R81, R22 ;  /* 0x0000005141517223 */ /* 0x000fe40000000016 */
[C---:B------:R-:W-:Y:S02]  /*23b50*/  FFMA R43, R39.reuse, R75, R74 ;  /* 0x0000004b272b7223 */ /* 0x040fe4000000004a */
[C---:B------:R-:W-:Y:S01]  /*23b60*/  FFMA R22, R39.reuse, R110, R4 ;  /* 0x0000006e27167223 */ /* 0x040fe20000000004 */
[----:B------:R-:W3:Y:S01]  /*23b70*/  LDS.128 R72, [0x6f10] ;  /* 0x006f1000ff487984 */ /* 0x000ee20000000c00 */
[----:B------:R-:W-:-:S02]  /*23b80*/  FFMA R114, R39, R114, R5 ;  /* 0x0000007227727223 */ /* 0x000fc40000000005 */
[----:B------:R-:W-:Y:S02]  /*23b90*/  FFMA R120, R120, R66, R7 ;  /* 0x0000004278787223 */ /* 0x000fe40000000007 */
[----:B------:R-:W-:Y:S02]  /*23ba0*/  FFMA R117, R39, R117, R6 ;  /* 0x0000007527757223 */ /* 0x000fe40000000006 */
[----:B------:R-:W4:Y:S01]  /*23bb0*/  LDS.128 R4, [0x7e30] ;  /* 0x007e3000ff047984 */ /* 0x000f220000000c00 */
[----:B------:R-:W-:Y:S02]  /*23bc0*/  FFMA R77, R65, R77, R76 ;  /* 0x0000004d414d7223 */ /* 0x000fe4000000004c */
[----:B------:R-:W-:Y:S02]  /*23bd0*/  FFMA R88, R64, R88, R15 ;  /* 0x0000005840587223 */ /* 0x000fe4000000000f */
[----:B------:R-:W-:Y:S02]  /*23be0*/  FFMA R78, R66, R78, R77 ;  /* 0x0000004e424e7223 */ /* 0x000fe4000000004d */
[----:B------:R-:W-:-:S02]  /*23bf0*/  FFMA R3, R104, R65, R3 ;  /* 0x0000004168037223 */ /* 0x000fc40000000003 */
[----:B------:R-:W-:Y:S02]  /*23c00*/  FFMA R92, R92, R65, R14 ;  /* 0x000000415c5c7223 */ /* 0x000fe4000000000e */
[C---:B------:R-:W-:Y:S02]  /*23c10*/  FFMA R85, R65.reuse, R85, R84 ;  /* 0x0000005541557223 */ /* 0x040fe40000000054 */
[----:B------:R-:W-:Y:S02]  /*23c20*/  FFMA R89, R65, R89, R88 ;  /* 0x0000005941597223 */ /* 0x000fe40000000058 */
[----:B------:R-:W-:Y:S02]  /*23c30*/  FFMA R13, R96, R65, R13 ;  /* 0x00000041600d7223 */ /* 0x000fe4000000000d */
[----:B------:R-:W-:Y:S02]  /*23c40*/  FFMA R21, R66, R105, R3 ;  /* 0x0000006942157223 */ /* 0x000fe40000000003 */
[----:B------:R-:W-:-:S02]  /*23c50*/  FFMA R3, R39, R79, R78 ;  /* 0x0000004f27037223 */ /* 0x000fc4000000004e */
[----:B------:R-:W5:Y:S01]  /*23c60*/  LDS.128 R76, [0x6780] ;  /* 0x00678000ff4c7984 */ /* 0x000f620000000c00 */
[C---:B------:R-:W-:Y:S02]  /*23c70*/  FFMA R92, R66.reuse, R93, R92 ;  /* 0x0000005d425c7223 */ /* 0x040fe4000000005c */
[C---:B------:R-:W-:Y:S02]  /*23c80*/  FFMA R82, R66.reuse, R82, R81 ;  /* 0x0000005242527223 */ /* 0x040fe40000000051 */
[C---:B------:R-:W-:Y:S02]  /*23c90*/  FFMA R14, R66.reuse, R86, R85 ;  /* 0x00000056420e7223 */ /* 0x040fe40000000055 */
[C---:B------:R-:W-:Y:S02]  /*23ca0*/  FFMA R90, R66.reuse, R90, R89 ;  /* 0x0000005a425a7223 */ /* 0x040fe40000000059 */
[----:B------:R-:W-:Y:S02]  /*23cb0*/  FFMA R13, R66, R97, R13 ;  /* 0x00000061420d7223 */ /* 0x000fe4000000000d */
[----:B0-----:R-:W-:-:S02]  /*23cc0*/  FFMA R10, R124, R66, R10 ;  /* 0x000000427c0a7223 */ /* 0x001fc4000000000a */
[-C--:B------:R-:W-:Y:S02]  /*23cd0*/  FFMA R128, R128, R66.reuse, R11 ;  /* 0x0000004280807223 */ /* 0x080fe4000000000b */
[-C--:B------:R-:W-:Y:S02]  /*23ce0*/  FFMA R132, R132, R66.reuse, R31 ;  /* 0x0000004284847223 */ /* 0x080fe4000000001f */
[----:B------:R-:W-:Y:S02]  /*23cf0*/  FFMA R136, R136, R66, R35 ;  /* 0x0000004288887223 */ /* 0x000fe40000000023 */
[----:B------:R-:W0:Y:S01]  /*23d00*/  LDS.128 R64, [0x85c0] ;  /* 0x0085c000ff407984 */ /* 0x000e220000000c00 */
[C---:B------:R-:W-:Y:S02]  /*23d10*/  FFMA R94, R39.reuse, R94, R92 ;  /* 0x0000005e275e7223 */ /* 0x040fe4000000005c */
[C---:B------:R-:W-:Y:S02]  /*23d20*/  FFMA R98, R39.reuse, R98, R13 ;  /* 0x0000006227627223 */ /* 0x040fe4000000000d */
[----:B------:R-:W-:-:S02]  /*23d30*/  FFMA R13, R39, R83, R82 ;  /* 0x00000053270d7223 */ /* 0x000fc40000000052 */
[----:B------:R-:W-:Y:S01]  /*23d40*/  FFMA R125, R39, R125, R10 ;  /* 0x0000007d277d7223 */ /* 0x000fe2000000000a */
[----:B------:R-:W0:Y:S01]  /*23d50*/  LDS.128 R80, [0x76a0] ;  /* 0x0076a000ff507984 */ /* 0x000e220000000c00 */
[----:B-1----:R-:W-:-:S03]  /*23d60*/  FFMA R10, R140, R95, R94 ;  /* 0x0000005f8c0a7223 */ /* 0x002fc6000000005e */
[----:B------:R-:W1:Y:S01]  /*23d70*/  LDS.128 R92, [0x83e0] ;  /* 0x0083e000ff5c7984 */ /* 0x000e620000000c00 */
[----:B--2---:R-:W-:Y:S02]  /*23d80*/  FFMA R68, R68, R39, R27 ;  /* 0x0000002744447223 */ /* 0x004fe4000000001b */
[C---:B------:R-:W-:Y:S02]  /*23d90*/  FFMA R11, R140.reuse, R99, R98 ;  /* 0x000000638c0b7223 */ /* 0x040fe40000000062 */
[----:B------:R-:W-:Y:S01]  /*23da0*/  FFMA R68, R140, R69, R68 ;  /* 0x000000458c447223 */ /* 0x000fe20000000044 */
[----:B------:R-:W2:Y:S01]  /*23db0*/  LDS.128 R96, [0x6d30] ;  /* 0x006d3000ff607984 */ /* 0x000ea20000000c00 */
[C---:B------:R-:W-:Y:S02]  /*23dc0*/  FFMA R137, R39.reuse, R137, R136 ;  /* 0x0000008927897223 */ /* 0x040fe40000000088 */
[----:B------:R-:W-:Y:S02]  /*23dd0*/  FFMA R68, R70, R141, R68 ;  /* 0x0000008d46447223 */ /* 0x000fe40000000044 */
[----:B------:R-:W-:-:S02]  /*23de0*/  FFMA R14, R39, R87, R14 ;  /* 0x00000057270e7223 */ /* 0x000fc4000000000e */
[----:B------:R-:W1:Y:S01]  /*23df0*/  LDS.128 R84, [0x65a0] ;  /* 0x0065a000ff547984 */ /* 0x000e620000000c00 */
[C---:B------:R-:W-:Y:S02]  /*23e00*/  FFMA R138, R140.reuse, R138, R137 ;  /* 0x0000008a8c8a7223 */ /* 0x040fe40000000089 */
[C---:B---3--:R-:W-:Y:S02]  /*23e10*/  FFMA R72, R39.reuse, R72, R30 ;  /* 0x0000004827487223 */ /* 0x048fe4000000001e */
[----:B----4-:R-:W-:Y:S01]  /*23e20*/  FFMA R4, R39, R4, R23 ;  /* 0x0000000427047223 */ /* 0x010fe20000000017 */
[----:B------:R-:W-:Y:S01]  /*23e30*/  MOV R137, R47 ;  /* 0x0000002f00897202 */ /* 0x000fe20000000f00 */
[----:B------:R-:W-:Y:S02]  /*23e40*/  FFMA R23, R71, R142, R68 ;  /* 0x0000008e47177223 */ /* 0x000fe40000000044 */
[----:B------:R-:W3:Y:S01]  /*23e50*/  LDS.128 R68, [0x7c50] ;  /* 0x007c5000ff447984 */ /* 0x000ee20000000c00 */
[----:B------:R-:W-:Y:S01]  /*23e60*/  FFMA R47, R139, R141, R138 ;  /* 0x0000008d8b2f7223 */ /* 0x000fe2000000008a */
[----:B------:R-:W-:Y:S01]  /*23e70*/  MOV R139, R151 ;  /* 0x00000097008b7202 */ /* 0x000fe20000000f00 */
[----:B------:R-:W-:Y:S01]  /*23e80*/  FFMA R72, R140, R73, R72 ;  /* 0x000000498c487223 */ /* 0x000fe20000000048 */
[----:B------:R-:W-:Y:S01]  /*23e90*/  MOV R151, R150 ;  /* 0x0000009600977202 */ /* 0x000fe20000000f00 */
[----:B------:R-:W-:Y:S01]  /*23ea0*/  FFMA R21, R39, R106, R21 ;  /* 0x0000006a27157223 */ /* 0x000fe20000000015 */
[----:B------:R-:W-:-:S02]  /*23eb0*/  MOV R150, R59 ;  /* 0x0000003b00967202 */ /* 0x000fc40000000f00 */
[----:B------:R-:W-:Y:S01]  /*23ec0*/  MOV R59, R51 ;  /* 0x00000033003b7202 */ /* 0x000fe20000000f00 */
[----:B------:R-:W-:Y:S02]  /*23ed0*/  FFMA R51, R74, R141, R72 ;  /* 0x0000008d4a337223 */ /* 0x000fe40000000048 */
[----:B------:R-:W-:Y:S02]  /*23ee0*/  FFMA R21, R140, R107, R21 ;  /* 0x0000006b8c157223 */ /* 0x000fe40000000015 */
[----:B------:R-:W4:Y:S01]  /*23ef0*/  LDS.128 R104, [0x63c0] ;  /* 0x0063c000ff687984 */ /* 0x000f220000000c00 */
[----:B-----5:R-:W-:Y:S02]  /*23f00*/  FFMA R26, R39, R76, R26 ;  /* 0x0000004c271a7223 */ /* 0x020fe4000000001a */
[----:B------:R-:W-:Y:S02]  /*23f10*/  FFMA R51, R75, R142, R51 ;  /* 0x0000008e4b337223 */ /* 0x000fe40000000033 */
[----:B------:R-:W5:Y:S01]  /*23f20*/  LDS.128 R72, [0x8b70] ;  /* 0x008b7000ff487984 */ /* 0x000f620000000c00 */
[----:B0-----:R-:W-:-:S02]  /*23f30*/  FFMA R19, R39, R64, R19 ;  /* 0x0000004027137223 */ /* 0x001fc40000000013 */
[C---:B------:R-:W-:Y:S02]  /*23f40*/  FFMA R26, R140.reuse, R77, R26 ;  /* 0x0000004d8c1a7223 */ /* 0x040fe4000000001a */
[----:B------:R-:W-:Y:S02]  /*23f50*/  FFMA R19, R140, R65, R19 ;  /* 0x000000418c137223 */ /* 0x000fe40000000013 */
[----:B------:R-:W-:Y:S02]  /*23f60*/  FFMA R26, R78, R141, R26 ;  /* 0x0000008d4e1a7223 */ /* 0x000fe4000000001a */
[C---:B------:R-:W-:Y:S02]  /*23f70*/  FFMA R15, R39.reuse, R91, R90 ;  /* 0x0000005b270f7223 */ /* 0x040fe4000000005a */
[C---:B------:R-:W-:Y:S01]  /*23f80*/  FFMA R121, R39.reuse, R121, R120 ;  /* 0x0000007927797223 */ /* 0x040fe20000000078 */
[----:B------:R-:W-:Y:S01]  /*23f90*/  MOV R100, R46 ;  /* 0x0000002e00647202 */ /* 0x000fe20000000f00 */
[C---:B------:R-:W-:Y:S01]  /*23fa0*/  FFMA R129, R39.reuse, R129, R128 ;  /* 0x0000008127817223 */ /* 0x040fe20000000080 */
[----:B------:R-:W-:Y:S01]  /*23fb0*/  LDS.128 R88, [0x74c0] ;  /* 0x0074c000ff587984 */ /* 0x000fe20000000c00 */
[----:B------:R-:W-:-:S02]  /*23fc0*/  FFMA R133, R39, R133, R132 ;  /* 0x0000008527857223 */ /* 0x000fc40000000084 */
[----:B------:R-:W-:Y:S02]  /*23fd0*/  FFMA R4, R140, R5, R4 ;  /* 0x000000058c047223 */ /* 0x000fe40000000004 */
[----:B------:R-:W-:Y:S02]  /*23fe0*/  FFMA R18, R39, R80, R18 ;  /* 0x0000005027127223 */ /* 0x000fe40000000012 */
[-C--:B------:R-:W-:Y:S02]  /*23ff0*/  FFMA R39, R66, R141.reuse, R19 ;  /* 0x0000008d42277223 */ /* 0x080fe40000000013 */
[----:B-1----:R-:W-:Y:S02]  /*24000*/  FFMA R92, R140, R92, R3 ;  /* 0x0000005c8c5c7223 */ /* 0x002fe40000000003 */
[----:B------:R-:W-:Y:S02]  /*24010*/  FFMA R19, R79, R142, R26 ;  /* 0x0000008e4f137223 */ /* 0x000fe4000000001a */
        /* <DEDUP_REMOVED lines=8> */
[----:B--2---:R-:W-:-:S02]  /*240a0*/  FFMA R96, R140, R96, R13 ;  /* 0x000000608c607223 */ /* 0x004fc4000000000d */
[----:B------:R-:W-:Y:S02]  /*240b0*/  FFMA R13, R143, R95, R94 ;  /* 0x0000005f8f0d7223 */ /* 0x000fe4000000005e */
[----:B------:R-:W2:Y:S01]  /*240c0*/  LDS.128 R92, [R2.X4+0x80] ;  /* 0x00008000025c7984 */ /* 0x000ea20000004c00 */
[----:B------:R-:W-:Y:S02]  /*240d0*/  FFMA R39, R67, R142, R39 ;  /* 0x0000008e43277223 */ /* 0x000fe40000000027 */
[C---:B------:R-:W-:Y:S01]  /*240e0*/  FFMA R0, R140.reuse, R84, R0 ;  /* 0x000000548c007223 */ /* 0x040fe20000000000 */
[----:B------:R-:W2:Y:S01]  /*240f0*/  LDS.128 R64, [0x8990] ;  /* 0x00899000ff407984 */ /* 0x000ea20000000c00 */
[C---:B------:R-:W-:Y:S01]  /*24100*/  FFMA R17, R140.reuse, R103, R17 ;  /* 0x000000678c117223 */ /* 0x040fe20000000011 */
[----:B------:R-:W-:Y:S01]  /*24110*/  MOV R138, R100 ;  /* 0x00000064008a7202 */ /* 0x000fe20000000f00 */
[----:B------:R-:W-:Y:S01]  /*24120*/  FFMA R85, R141, R85, R0 ;  /* 0x000000558d557223 */ /* 0x000fe20000000000 */
[----:B------:R-:W2:Y:S01]  /*24130*/  LDS.128 R100, [0x72e0] ;  /* 0x0072e000ff647984 */ /* 0x000ea20000000c00 */
[----:B---3--:R-:W-:-:S02]  /*24140*/  FFMA R68, R140, R68, R14 ;  /* 0x000000448c447223 */ /* 0x008fc4000000000e */
[----:B------:R-:W-:Y:S02]  /*24150*/  FFMA R26, R83, R142, R82 ;  /* 0x0000008e531a7223 */ /* 0x000fe40000000052 */
[----:B------:R-:W3:Y:S01]  /*24160*/  LDS.128 R80, [0x7a70] ;  /* 0x007a7000ff507984 */ /* 0x000ee20000000c00 */
[----:B------:R-:W-:Y:S02]  /*24170*/  FFMA R0, R142, R86, R85 ;  /* 0x000000568e007223 */ /* 0x000fe40000000055 */
[----:B------:R-:W-:Y:S02]  /*24180*/  FFMA R69, R141, R69, R68 ;  /* 0x000000458d457223 */ /* 0x000fe40000000044 */
[----:B------:R-:W-:Y:S02]  /*24190*/  FFMA R0, R143, R87, R0 ;  /* 0x000000578f007223 */ /* 0x000fe40000000000 */
[----:B----4-:R-:W-:Y:S01]  /*241a0*/  FFMA R10, R104, R141, R10 ;  /* 0x0000008d680a7223 */ /* 0x010fe2000000000a */
[----:B------:R-:W4:Y:S01]  /*241b0*/  LDS.128 R84, [0x8020] ;  /* 0x00802000ff547984 */ /* 0x000f220000000c00 */
[----:B------:R-:W-:-:S02]  /*241c0*/  FFMA R70, R142, R70, R69 ;  /* 0x000000468e467223 */ /* 0x000fc40000000045 */
[----:B-----5:R-:W-:Y:S02]  /*241d0*/  FFMA R72, R140, R72, R15 ;  /* 0x000000488c487223 */ /* 0x020fe4000000000f */
[----:B------:R-:W-:Y:S02]  /*241e0*/  FFMA R15, R142, R105, R10 ;  /* 0x000000698e0f7223 */ /* 0x000fe4000000000a */
[----:B------:R-:W-:Y:S02]  /*241f0*/  FFMA R10, R143, R71, R70 ;  /* 0x000000478f0a7223 */ /* 0x000fe40000000046 */
[----:B------:R-:W5:Y:S01]  /*24200*/  LDS.128 R68, [0x6000] ;  /* 0x00600000ff447984 */ /* 0x000f620000000c00 */
[----:B0-----:R-:W-:-:S04]  /*24210*/  FFMA R17, R76, R141, R17 ;  /* 0x0000008d4c117223 */ /* 0x001fc80000000011 */
[----:B------:R-:W-:Y:S02]  /*24220*/  FFMA R17, R142, R77, R17 ;  /* 0x0000004d8e117223 */ /* 0x000fe40000000011 */
[----:B-1----:R-:W-:Y:S02]  /*24230*/  FFMA R4, R4, R141, R21 ;  /* 0x0000008d04047223 */ /* 0x002fe40000000015 */
[C---:B------:R-:W-:Y:S01]  /*24240*/  FFMA R21, R143.reuse, R78, R17 ;  /* 0x0000004e8f157223 */ /* 0x040fe20000000011 */
[----:B------:R-:W-:Y:S01]  /*24250*/  MOV R136, R42 ;  /* 0x0000002a00887202 */ /* 0x000fe20000000f00 */
[C---:B------:R-:W-:Y:S02]  /*24260*/  FFMA R42, R140.reuse, R122, R121 ;  /* 0x0000007a8c2a7223 */ /* 0x040fe40000000079 */
[----:B------:R-:W-:Y:S02]  /*24270*/  FFMA R31, R140, R115, R114 ;  /* 0x000000738c1f7223 */ /* 0x000fe40000000072 */
[----:B------:R-:W-:Y:S01]  /*24280*/  FFMA R15, R143, R106, R15 ;  /* 0x0000006a8f0f7223 */ /* 0x000fe2000000000f */
[----:B------:R-:W-:Y:S01]  /*24290*/  LDS.128 R112, [0x61e0] ;  /* 0x0061e000ff707984 */ /* 0x000fe20000000c00 */
[----:B--2---:R-:W-:-:S02]  /*242a0*/  FFMA R21, R92, R79, R21 ;  /* 0x0000004f5c157223 */ /* 0x004fc40000000015 */
[----:B------:R-:W-:Y:S01]  /*242b0*/  FFMA R88, R140, R88, R43 ;  /* 0x000000588c587223 */ /* 0x000fe2000000002b */
[----:B------:R-:W0:Y:S01]  /*242c0*/  LDS.128 R76, [0x74d0] ;  /* 0x0074d000ff4c7984 */ /* 0x000e220000000c00 */
[----:B------:R-:W-:Y:S02]  /*242d0*/  FFMA R73, R141, R73, R72 ;  /* 0x000000498d497223 */ /* 0x000fe40000000048 */
[-C--:B------:R-:W-:Y:S02]  /*242e0*/  FFMA R42, R123, R141.reuse, R42 ;  /* 0x0000008d7b2a7223 */ /* 0x080fe4000000002a */
[----:B------:R-:W-:Y:S01]  /*242f0*/  FFMA R31, R64, R141, R31 ;  /* 0x0000008d401f7223 */ /* 0x000fe2000000001f */
[----:B------:R-:W1:Y:S01]  /*24300*/  LDS.128 R120, [0x87b0] ;  /* 0x0087b000ff787984 */ /* 0x000e620000000c00 */
[----:B------:R-:W-:Y:S02]  /*24310*/  FFMA R22, R140, R111, R22 ;  /* 0x0000006f8c167223 */ /* 0x000fe40000000016 */
[----:B------:R-:W-:Y:S01]  /*24320*/  FFMA R97, R141, R97, R96 ;  /* 0x000000618d617223 */ /* 0x000fe20000000060 */
[----:B------:R-:W-:Y:S01]  /*24330*/  LDS.128 R108, [0x7100] ;  /* 0x00710000ff6c7984 */ /* 0x000fe20000000c00 */
[----:B------:R-:W-:-:S02]  /*24340*/  FFMA R15, R92, R107, R15 ;  /* 0x0000006b5c0f7223 */ /* 0x000fc4000000000f */
[----:B------:R-:W-:Y:S01]  /*24350*/  FFMA R89, R141, R89, R88 ;  /* 0x000000598d597223 */ /* 0x000fe20000000058 */
[----:B------:R-:W2:Y:S01]  /*24360*/  LDS.128 R104, [0x85d0] ;  /* 0x0085d000ff687984 */ /* 0x000ea20000000c00 */
[----:B------:R-:W-:Y:S02]  /*24370*/  FFMA R11, R100, R141, R11 ;  /* 0x0000008d640b7223 */ /* 0x000fe4000000000b */
[----:B------:R-:W-:Y:S02]  /*24380*/  FFMA R74, R142, R74, R73 ;  /* 0x0000004a8e4a7223 */ /* 0x000fe40000000049 */
[----:B------:R-:W-:Y:S02]  /*24390*/  FFMA R126, R140, R126, R125 ;  /* 0x0000007e8c7e7223 */ /* 0x000fe4000000007d */
[C---:B------:R-:W-:Y:S02]  /*243a0*/  FFMA R31, R142.reuse, R65, R31 ;  /* 0x000000418e1f7223 */ /* 0x040fe4000000001f */
[----:B------:R-:W-:-:S02]  /*243b0*/  FFMA R98, R142, R98, R97 ;  /* 0x000000628e627223 */ /* 0x000fc40000000061 */
[----:B---3--:R-:W-:Y:S02]  /*243c0*/  FFMA R22, R80, R141, R22 ;  /* 0x0000008d50167223 */ /* 0x008fe40000000016 */
[C---:B------:R-:W-:Y:S02]  /*243d0*/  FFMA R90, R142.reuse, R90, R89 ;  /* 0x0000005a8e5a7223 */ /* 0x040fe40000000059 */
[----:B------:R-:W-:Y:S02]  /*243e0*/  FFMA R101, R142, R101, R11 ;  /* 0x000000658e657223 */ /* 0x000fe4000000000b */
[----:B------:R-:W-:Y:S02]  /*243f0*/  FFMA R118, R140, R118, R117 ;  /* 0x000000768c767223 */ /* 0x000fe40000000075 */
[----:B------:R-:W-:Y:S02]  /*24400*/  FFMA R27, R127, R141, R126 ;  /* 0x0000008d7f1b7223 */ /* 0x000fe4000000007e */
[C---:B------:R-:W-:Y:S01]  /*24410*/  FFMA R11, R143.reuse, R75, R74 ;  /* 0x0000004b8f0b7223 */ /* 0x040fe2000000004a */
[----:B------:R-:W-:Y:S01]  /*24420*/  LDS.128 R124, [0x6790] ;  /* 0x00679000ff7c7984 */ /* 0x000fe20000000c00 */
[----:B------:R-:W-:-:S02]  /*24430*/  FFMA R66, R143, R66, R31 ;  /* 0x000000428f427223 */ /* 0x000fc4000000001f */
[----:B------:R-:W-:Y:S01]  /*24440*/  FFMA R22, R142, R81, R22 ;  /* 0x000000518e167223 */ /* 0x000fe20000000016 */
[----:B------:R-:W3:Y:S01]  /*24450*/  LDS.128 R72, [0x6f20] ;  /* 0x006f2000ff487984 */ /* 0x000ee20000000c00 */
[C---:B------:R-:W-:Y:S02]  /*24460*/  FFMA R14, R143.reuse, R99, R98 ;  /* 0x000000638f0e7223 */ /* 0x040fe40000000062 */
[----:B------:R-:W-:Y:S01]  /*24470*/  FFMA R3, R143, R91, R90 ;  /* 0x0000005b8f037223 */ /* 0x000fe2000000005a */
[----:B------:R-:W3:Y:S01]  /*24480*/  LDS.128 R96, [0x7e40] ;  /* 0x007e4000ff607984 */ /* 0x000ee20000000c00 */
[----:B----4-:R-:W-:Y:S02]  /*24490*/  FFMA R84, R84, R142, R27 ;  /* 0x0000008e54547223 */ /* 0x010fe4000000001b */
[----:B------:R-:W-:Y:S01]  /*244a0*/  FFMA R35, R119, R141, R118 ;  /* 0x0000008d77237223 */ /* 0x000fe20000000076 */
[----:B------:R-:W4:Y:S01]  /*244b0*/  LDS.128 R88, [0x6970] ;  /* 0x00697000ff587984 */ /* 0x000f220000000c00 */
[----:B------:R-:W-:-:S02]  /*244c0*/  FFMA R82, R143, R82, R22 ;  /* 0x000000528f527223 */ /* 0x000fc40000000016 */
[----:B------:R-:W-:Y:S01]  /*244d0*/  FFMA R27, R92, R67, R66 ;  /* 0x000000435c1b7223 */ /* 0x000fe20000000042 */
[----:B------:R-:W3:Y:S01]  /*244e0*/  LDS.128 R116, [0x7890] ;  /* 0x00789000ff747984 */ /* 0x000ee20000000c00 */
[----:B-----5:R-:W-:-:S03]  /*244f0*/  FFMA R68, R68, R143, R23 ;  /* 0x0000008f44447223 */ /* 0x020fc60000000017 */
[----:B------:R-:W5:Y:S01]  /*24500*/  LDS.128 R64, [0x7c60] ;  /* 0x007c6000ff407984 */ /* 0x000f620000000c00 */
[----:B------:R-:W-:-:S03]  /*24510*/  FFMA R23, R92, R83, R82 ;  /* 0x000000535c177223 */ /* 0x000fc60000000052 */
[----:B------:R-:W4:Y:S01]  /*24520*/  LDS.128 R80, [0x8b80] ;  /* 0x008b8000ff507984 */ /* 0x000f220000000c00 */
[----:B------:R-:W-:-:S04]  /*24530*/  FFMA R4, R142, R5, R4 ;  /* 0x000000058e047223 */ /* 0x000fc80000000004 */
[----:B------:R-:W-:Y:S02]  /*24540*/  FFMA R6, R143, R6, R4 ;  /* 0x000000068f067223 */ /* 0x000fe40000000004 */
[----:B------:R-:W-:Y:S02]  /*24550*/  FFMA R130, R140, R130, R129 ;  /* 0x000000828c827223 */ /* 0x000fe40000000081 */
[C---:B------:R-:W-:Y:S02]  /*24560*/  FFMA R22, R92.reuse, R7, R6 ;  /* 0x000000075c167223 */ /* 0x040fe40000000006 */
[C---:B------:R-:W-:Y:S01]  /*24570*/  FFMA R68, R92.reuse, R69, R68 ;  /* 0x000000455c447223 */ /* 0x040fe20000000044 */
[----:B------:R-:W5:Y:S01]  /*24580*/  LDS.128 R4, [0x83f0] ;  /* 0x0083f000ff047984 */ /* 0x000f620000000c00 */
[----:B0-----:R-:W-:Y:S02]  /*24590*/  FFMA R76, R92, R76, R3 ;  /* 0x0000004c5c4c7223 */ /* 0x001fe40000000003 */
[----:B-1----:R-:W-:-:S02]  /*245a0*/  FFMA R120, R120, R142, R47 ;  /* 0x0000008e78787223 */ /* 0x002fc4000000002f */
[----:B------:R-:W-:Y:S02]  /*245b0*/  FFMA R30, R131, R141, R130 ;  /* 0x0000008d831e7223 */ /* 0x000fe40000000082 */
[----:B------:R-:W-:Y:S01]  /*245c0*/  FFMA R47, R70, R93, R68 ;  /* 0x0000005d462f7223 */ /* 0x000fe20000000044 */
[----:B------:R-:W0:Y:S01]  /*245d0*/  LDS.128 R128, [0x76b0] ;  /* 0x0076b000ff807984 */ /* 0x000e220000000c00 */
[----:B--2---:R-:W-:Y:S02]  /*245e0*/  FFMA R39, R104, R143, R39 ;  /* 0x0000008f68277223 */ /* 0x004fe40000000027 */
[----:B------:R-:W-:Y:S02]  /*245f0*/  FFMA R77, R93, R77, R76 ;  /* 0x0000004d5d4d7223 */ /* 0x000fe4000000004c */
[----:B------:R-:W-:Y:S02]  /*24600*/  FFMA R46, R140, R134, R133 ;  /* 0x000000868c2e7223 */ /* 0x000fe40000000085 */
[----:B------:R-:W-:-:S02]  /*24610*/  FFMA R47, R71, R94, R47 ;  /* 0x0000005e472f7223 */ /* 0x000fc4000000002f */
[----:B------:R-:W-:Y:S01]  /*24620*/  FFMA R39, R92, R105, R39 ;  /* 0x000000695c277223 */ /* 0x000fe20000000027 */
[----:B------:R-:W1:Y:S01]  /*24630*/  LDS.128 R68, [0x6d40] ;  /* 0x006d4000ff447984 */ /* 0x000e620000000c00 */
[----:B------:R-:W-:Y:S02]  /*24640*/  FFMA R78, R94, R78, R77 ;  /* 0x0000004e5e4e7223 */ /* 0x000fe4000000004d */
[----:B---3--:R-:W-:Y:S02]  /*24650*/  FFMA R51, R72, R143, R51 ;  /* 0x0000008f48337223 */ /* 0x008fe40000000033 */
[----:B------:R-:W-:Y:S02]  /*24660*/  FFMA R46, R135, R141, R46 ;  /* 0x0000008d872e7223 */ /* 0x000fe4000000002e */
[----:B------:R-:W-:Y:S01]  /*24670*/  FFMA R3, R106, R93, R39 ;  /* 0x0000005d6a037223 */ /* 0x000fe20000000027 */
[----:B------:R-:W2:Y:S01]  /*24680*/  LDS.128 R132, [0x65b0] ;  /* 0x0065b000ff847984 */ /* 0x000ea20000000c00 */
[----:B------:R-:W-:-:S02]  /*24690*/  FFMA R18, R96, R143, R18 ;  /* 0x0000008f60127223 */ /* 0x000fc40000000012 */
[----:B------:R-:W-:Y:S02]  /*246a0*/  FFMA R39, R95, R79, R78 ;  /* 0x0000004f5f277223 */ /* 0x000fe4000000004e */
[-C--:B------:R-:W-:Y:S01]  /*246b0*/  FFMA R112, R112, R142.reuse, R35 ;  /* 0x0000008e70707223 */ /* 0x080fe20000000023 */
[----:B------:R-:W3:Y:S01]  /*246c0*/  LDS.128 R76, [0x8030] ;  /* 0x00803000ff4c7984 */ /* 0x000ee20000000c00 */
[-C--:B----4-:R-:W-:Y:S02]  /*246d0*/  FFMA R30, R88, R142.reuse, R30 ;  /* 0x0000008e581e7223 */ /* 0x090fe4000000001e */
[----:B------:R-:W-:Y:S02]  /*246e0*/  FFMA R51, R92, R73, R51 ;  /* 0x000000495c337223 */ /* 0x000fe40000000033 */
[----:B------:R-:W-:Y:S02]  /*246f0*/  FFMA R46, R116, R142, R46 ;  /* 0x0000008e742e7223 */ /* 0x000fe4000000002e */
[----:B-----5:R-:W-:-:S02]  /*24700*/  FFMA R10, R92, R64, R10 ;  /* 0x000000405c0a7223 */ /* 0x020fc4000000000a */
[----:B------:R-:W-:Y:S02]  /*24710*/  FFMA R42, R108, R142, R42 ;  /* 0x0000008e6c2a7223 */ /* 0x000fe4000000002a */
[C---:B------:R-:W-:Y:S02]  /*24720*/  FFMA R85, R143.reuse, R85, R84 ;  /* 0x000000558f557223 */ /* 0x040fe40000000054 */
[C---:B------:R-:W-:Y:S02]  /*24730*/  FFMA R121, R143.reuse, R121, R120 ;  /* 0x000000798f797223 */ /* 0x040fe40000000078 */
[----:B------:R-:W-:Y:S02]  /*24740*/  FFMA R19, R124, R143, R19 ;  /* 0x0000008f7c137223 */ /* 0x000fe40000000013 */
[----:B------:R-:W-:Y:S02]  /*24750*/  FFMA R18, R92, R97, R18 ;  /* 0x000000615c127223 */ /* 0x000fe40000000012 */
[----:B------:R-:W-:-:S02]  /*24760*/  FFMA R113, R143, R113, R112 ;  /* 0x000000718f717223 */ /* 0x000fc40000000070 */
[C---:B------:R-:W-:Y:S02]  /*24770*/  FFMA R89, R143.reuse, R89, R30 ;  /* 0x000000598f597223 */ /* 0x040fe4000000001e */
[----:B------:R-:W-:Y:S02]  /*24780*/  FFMA R51, R74, R93, R51 ;  /* 0x0000005d4a337223 */ /* 0x000fe40000000033 */
[C---:B------:R-:W-:Y:S02]  /*24790*/  FFMA R117, R143.reuse, R117, R46 ;  /* 0x000000758f757223 */ /* 0x040fe4000000002e */
[C---:B------:R-:W-:Y:S02]  /*247a0*/  FFMA R102, R143.reuse, R102, R101 ;  /* 0x000000668f667223 */ /* 0x040fe40000000065 */
        /* <DEDUP_REMOVED lines=9> */
[C---:B------:R-:W-:Y:S01]  /*24840*/  FFMA R30, R92.reuse, R114, R113 ;  /* 0x000000725c1e7223 */ /* 0x040fe20000000071 */
[----:B------:R-:W5:Y:S01]  /*24850*/  LDS.64 R10, [R2.X4+0x90] ;  /* 0x00009000020a7984 */ /* 0x000f620000004a00 */
[----:B------:R-:W-:Y:S02]  /*24860*/  FFMA R42, R92, R90, R89 ;  /* 0x0000005a5c2a7223 */ /* 0x000fe40000000059 */
[----:B------:R-:W-:Y:S02]  /*24870*/  FFMA R18, R75, R94, R51 ;  /* 0x0000005e4b127223 */ /* 0x000fe40000000033 */
        /* <DEDUP_REMOVED lines=8> */
[----:B------:R-:W-:Y:S01]  /*24900*/  FFMA R42, R91, R93, R42 ;  /* 0x0000005d5b2a7223 */ /* 0x000fe2000000002a */
[----:B------:R-:W4:Y:S01]  /*24910*/  LDS.128 R84, [0x72f0] ;  /* 0x0072f000ff547984 */ /* 0x000f220000000c00 */
[----:B------:R-:W-:-:S03]  /*24920*/  FFMA R19, R99, R94, R98 ;  /* 0x0000005e63137223 */ /* 0x000fc60000000062 */
[----:B------:R-:W4:Y:S04]  /*24930*/  LDS.128 R88, [0x8210] ;  /* 0x00821000ff587984 */ /* 0x000f280000000c00 */
[----:B------:R-:W4:Y:S04]  /*24940*/  LDS.128 R96, [0x6b60] ;  /* 0x006b6000ff607984 */ /* 0x000f280000000c00 */
[----:B------:R-:W4:Y:S01]  /*24950*/  LDS.128 R112, [0x7110] ;  /* 0x00711000ff707984 */ /* 0x000f220000000c00 */
[----:B------:R-:W-:Y:S02]  /*24960*/  FFMA R4, R92, R4, R13 ;  /* 0x000000045c047223 */ /* 0x000fe4000000000d */
[----:B0-----:R-:W-:-:S02]  /*24970*/  FFMA R26, R128, R143, R26 ;  /* 0x0000008f801a7223 */ /* 0x001fc4000000001a */
[----:B------:R-:W-:Y:S02]  /*24980*/  FFMA R5, R93, R5, R4 ;  /* 0x000000055d057223 */ /* 0x000fe40000000004 */
[----:B------:R-:W-:Y:S02]  /*24990*/  FFMA R129, R92, R129, R26 ;  /* 0x000000815c817223 */ /* 0x000fe4000000001a */
[----:B------:R-:W-:Y:S02]  /*249a0*/  FFMA R6, R94, R6, R5 ;  /* 0x000000065e067223 */ /* 0x000fe40000000005 */
[C---:B-1----:R-:W-:Y:S02]  /*249b0*/  FFMA R14, R92.reuse, R68, R14 ;  /* 0x000000445c0e7223 */ /* 0x042fe4000000000e */
[----:B------:R-:W-:Y:S02]  /*249c0*/  FFMA R110, R92, R110, R109 ;  /* 0x0000006e5c6e7223 */ /* 0x000fe4000000006d */
[----:B------:R-:W-:-:S02]  /*249d0*/  FFMA R129, R130, R93, R129 ;  /* 0x0000005d82817223 */ /* 0x000fc40000000081 */
[----:B--2---:R-:W-:Y:S02]  /*249e0*/  FFMA R0, R92, R132, R0 ;  /* 0x000000845c007223 */ /* 0x004fe40000000000 */
[----:B------:R-:W-:Y:S02]  /*249f0*/  FFMA R69, R93, R69, R14 ;  /* 0x000000455d457223 */ /* 0x000fe4000000000e */
[----:B------:R-:W-:Y:S02]  /*24a00*/  FFMA R14, R95, R7, R6 ;  /* 0x000000075f0e7223 */ /* 0x000fe40000000006 */
[----:B---3--:R-:W-:Y:S01]  /*24a10*/  FFMA R76, R76, R94, R35 ;  /* 0x0000005e4c4c7223 */ /* 0x008fe20000000023 */
[----:B------:R-:W0:Y:S01]  /*24a20*/  LDS.128 R4, [0x6010] ;  /* 0x00601000ff047984 */ /* 0x000e220000000c00 */
[----:B------:R-:W-:Y:S02]  /*24a30*/  FFMA R118, R92, R118, R117 ;  /* 0x000000765c767223 */ /* 0x000fe40000000075 */
[----:B------:R-:W-:-:S02]  /*24a40*/  FFMA R133, R93, R133, R0 ;  /* 0x000000855d857223 */ /* 0x000fc40000000000 */
[----:B------:R-:W-:Y:S02]  /*24a50*/  FFMA R81, R93, R81, R80 ;  /* 0x000000515d517223 */ /* 0x000fe40000000050 */
[----:B------:R-:W-:Y:S02]  /*24a60*/  FFMA R31, R111, R93, R110 ;  /* 0x0000005d6f1f7223 */ /* 0x000fe4000000006e */
[----:B------:R-:W-:Y:S01]  /*24a70*/  FFMA R0, R131, R94, R129 ;  /* 0x0000005e83007223 */ /* 0x000fe20000000081 */
[----:B------:R-:W1:Y:S01]  /*24a80*/  LDS.128 R108, [0x7a80] ;  /* 0x007a8000ff6c7984 */ /* 0x000e620000000c00 */
[----:B------:R-:W-:Y:S02]  /*24a90*/  FFMA R77, R95, R77, R76 ;  /* 0x0000004d5f4d7223 */ /* 0x000fe4000000004c */
[C---:B------:R-:W-:Y:S01]  /*24aa0*/  FFMA R70, R94.reuse, R70, R69 ;  /* 0x000000465e467223 */ /* 0x040fe20000000045 */
[----:B------:R-:W2:Y:S01]  /*24ab0*/  LDS.128 R128, [0x76c0] ;  /* 0x0076c000ff807984 */ /* 0x000ea20000000c00 */
[----:B------:R-:W-:-:S02]  /*24ac0*/  FFMA R134, R94, R134, R133 ;  /* 0x000000865e867223 */ /* 0x000fc40000000085 */
[C---:B------:R-:W-:Y:S02]  /*24ad0*/  FFMA R66, R94.reuse, R66, R65 ;  /* 0x000000425e427223 */ /* 0x040fe40000000041 */
[----:B------:R-:W-:Y:S02]  /*24ae0*/  FFMA R82, R94, R82, R81 ;  /* 0x000000525e527223 */ /* 0x000fe40000000051 */
[----:B------:R-:W-:Y:S02]  /*24af0*/  FFMA R43, R119, R93, R118 ;  /* 0x0000005d772b7223 */ /* 0x000fe40000000076 */
[-C--:B------:R-:W-:Y:S01]  /*24b00*/  FFMA R26, R127, R94.reuse, R126 ;  /* 0x0000005e7f1a7223 */ /* 0x080fe2000000007e */
[----:B------:R-:W3:Y:S01]  /*24b10*/  LDS.128 R116, [0x6980] ;  /* 0x00698000ff747984 */ /* 0x000ee20000000c00 */
[----:B----4-:R-:W-:Y:S02]  /*24b20*/  FFMA R30, R104, R94, R30 ;  /* 0x0000005e681e7223 */ /* 0x010fe4000000001e */
[----:B-----5:R-:W-:Y:S01]  /*24b30*/  FFMA R78, R10, R78, R77 ;  /* 0x0000004e0a4e7223 */ /* 0x020fe2000000004d */
[----:B------:R-:W4:Y:S01]  /*24b40*/  LDS.128 R124, [0x87c0] ;  /* 0x0087c000ff7c7984 */ /* 0x000f220000000c00 */
[C---:B------:R-:W-:Y:S01]  /*24b50*/  FFMA R51, R95.reuse, R71, R70 ;  /* 0x000000475f337223 */ /* 0x040fe20000000046 */
[----:B------:R-:W-:Y:S01]  /*24b60*/  MOV R140, R59 ;  /* 0x0000003b008c7202 */ /* 0x000fe20000000f00 */
[----:B------:R-:W-:Y:S01]  /*24b70*/  FFMA R15, R72, R93, R15 ;  /* 0x0000005d480f7223 */ /* 0x000fe2000000000f */
[----:B------:R-:W-:Y:S01]  /*24b80*/  MOV R142, R55 ;  /* 0x00000037008e7202 */ /* 0x000fe20000000f00 */
[----:B------:R-:W5:Y:S01]  /*24b90*/  LDS.128 R68, [0x7e50] ;  /* 0x007e5000ff447984 */ /* 0x000f620000000c00 */
[----:B------:R-:W-:-:S02]  /*24ba0*/  FFMA R13, R95, R135, R134 ;  /* 0x000000875f0d7223 */ /* 0x000fc40000000086 */
[C---:B------:R-:W-:Y:S01]  /*24bb0*/  FFMA R55, R95.reuse, R67, R66 ;  /* 0x000000435f377223 */ /* 0x040fe20000000042 */
[----:B------:R-:W-:Y:S01]  /*24bc0*/  LDS.128 R132, [0x85e0] ;  /* 0x0085e000ff847984 */ /* 0x000fe20000000c00 */
[----:B------:R-:W-:Y:S02]  /*24bd0*/  FFMA R59, R95, R83, R82 ;  /* 0x000000535f3b7223 */ /* 0x000fe40000000052 */
[----:B------:R-:W-:Y:S01]  /*24be0*/  FFMA R120, R120, R94, R43 ;  /* 0x0000005e78787223 */ /* 0x000fe2000000002b */
[----:B------:R-:W0:Y:S01]  /*24bf0*/  LDS.128 R64, [0x6f30] ;  /* 0x006f3000ff407984 */ /* 0x000e220000000c00 */
[-C--:B------:R-:W-:Y:S02]  /*24c00*/  FFMA R17, R84, R93.reuse, R17 ;  /* 0x0000005d54117223 */ /* 0x080fe40000000011 */
[-C--:B------:R-:W-:Y:S01]  /*24c10*/  FFMA R21, R88, R93.reuse, R21 ;  /* 0x0000005d58157223 */ /* 0x080fe20000000015 */
[----:B------:R-:W0:Y:S01]  /*24c20*/  LDS.128 R80, [0x67a0] ;  /* 0x0067a000ff507984 */ /* 0x000e220000000c00 */
[----:B------:R-:W-:-:S02]  /*24c30*/  FFMA R22, R96, R93, R22 ;  /* 0x0000005d60167223 */ /* 0x000fc40000000016 */
[----:B------:R-:W-:Y:S02]  /*24c40*/  FFMA R27, R100, R93, R27 ;  /* 0x0000005d641b7223 */ /* 0x000fe4000000001b */
[----:B------:R-:W-:Y:S02]  /*24c50*/  FFMA R112, R112, R94, R31 ;  /* 0x0000005e70707223 */ /* 0x000fe4000000001f */
[----:B------:R-:W-:Y:S02]  /*24c60*/  FFMA R105, R95, R105, R30 ;  /* 0x000000695f697223 */ /* 0x000fe4000000001e */
[----:B------:R-:W-:Y:S01]  /*24c70*/  FFMA R43, R79, R11, R78 ;  /* 0x0000000b4f2b7223 */ /* 0x000fe2000000004e */
[----:B------:R-:W0:Y:S01]  /*24c80*/  LDS.64 R30, [R2.X4+0xd8] ;  /* 0x0000d800021e7984 */ /* 0x000e220000004a00 */
[----:B------:R-:W-:-:S03]  /*24c90*/  FFMA R15, R94, R73, R15 ;  /* 0x000000495e0f7223 */ /* 0x000fc6000000000f */
[----:B------:R-:W1:Y:S01]  /*24ca0*/  LDS.128 R76, [0x8400] ;  /* 0x00840000ff4c7984 */ /* 0x000e620000000c00 */
[C---:B------:R-:W-:Y:S02]  /*24cb0*/  FFMA R17, R94.reuse, R85, R17 ;  /* 0x000000555e117223 */ /* 0x040fe40000000011 */
        /* <DEDUP_REMOVED lines=8> */
[C---:B------:R-:W-:Y:S02]  /*24d40*/  FFMA R15, R10.reuse, R75, R15 ;  /* 0x0000004b0a0f7223 */ /* 0x040fe4000000000f */
[----:B------:R-:W5:Y:S01]  /*24d50*/  LDS.128 R72, [0x65c0] ;  /* 0x0065c000ff487984 */ /* 0x000f620000000c00 */
[C---:B------:R-:W-:Y:S02]  /*24d60*/  FFMA R17, R10.reuse, R87, R17 ;  /* 0x000000570a117223 */ /* 0x040fe40000000011 */
[C---:B------:R-:W-:Y:S01]  /*24d70*/  FFMA R21, R10.reuse, R91, R21 ;  /* 0x0000005b0a157223 */ /* 0x040fe20000000015 */
[----:B------:R-:W5:Y:S01]  /*24d80*/  LDS.128 R84, [0x74e0] ;  /* 0x0074e000ff547984 */ /* 0x000f620000000c00 */
[----:B------:R-:W-:-:S02]  /*24d90*/  FFMA R22, R10, R99, R22 ;  /* 0x000000630a167223 */ /* 0x000fc40000000016 */
[----:B------:R-:W-:Y:S01]  /*24da0*/  FFMA R27, R10, R103, R27 ;  /* 0x000000670a1b7223 */ /* 0x000fe2000000001b */
[----:B------:R-:W5:Y:S04]  /*24db0*/  LDS.128 R88, [0x6d50] ;  /* 0x006d5000ff587984 */ /* 0x000f680000000c00 */
[----:B------:R-:W5:Y:S04]  /*24dc0*/  LDS.128 R96, [0x7c70] ;  /* 0x007c7000ff607984 */ /* 0x000f680000000c00 */
[----:B------:R-:W5:Y:S01]  /*24dd0*/  LDS.128 R100, [0x8b90] ;  /* 0x008b9000ff647984 */ /* 0x000f620000000c00 */
[----:B0-----:R-:W-:-:S02]  /*24de0*/  FFMA R4, R4, R95, R47 ;  /* 0x0000005f04047223 */ /* 0x001fc4000000002f */
[----:B-1----:R-:W-:Y:S02]  /*24df0*/  FFMA R23, R108, R93, R23 ;  /* 0x0000005d6c177223 */ /* 0x002fe40000000017 */
[----:B------:R-:W-:Y:S02]  /*24e00*/  FFMA R4, R10, R5, R4 ;  /* 0x000000050a047223 */ /* 0x000fe40000000004 */
[----:B--2---:R-:W-:Y:S02]  /*24e10*/  FFMA R0, R128, R95, R0 ;  /* 0x0000005f80007223 */ /* 0x004fe40000000000 */
[----:B------:R-:W-:Y:S02]  /*24e20*/  FFMA R23, R94, R109, R23 ;  /* 0x0000006d5e177223 */ /* 0x000fe40000000017 */
[-C--:B---3--:R-:W-:Y:S02]  /*24e30*/  FFMA R42, R116, R94.reuse, R42 ;  /* 0x0000005e742a7223 */ /* 0x088fe4000000002a */
[----:B----4-:R-:W-:-:S02]  /*24e40*/  FFMA R46, R124, R94, R46 ;  /* 0x0000005e7c2e7223 */ /* 0x010fc4000000002e */
[----:B------:R-:W-:Y:S02]  /*24e50*/  FFMA R4, R6, R11, R4 ;  /* 0x0000000b06047223 */ /* 0x000fe40000000004 */
[----:B------:R-:W-:Y:S02]  /*24e60*/  FFMA R0, R10, R129, R0 ;  /* 0x000000810a007223 */ /* 0x000fe40000000000 */
[----:B-----5:R-:W-:Y:S02]  /*24e70*/  FFMA R19, R68, R95, R19 ;  /* 0x0000005f44137223 */ /* 0x020fe40000000013 */
[C---:B------:R-:W-:Y:S02]  /*24e80*/  FFMA R23, R95.reuse, R110, R23 ;  /* 0x0000006e5f177223 */ /* 0x040fe40000000017 */
        /* <DEDUP_REMOVED lines=8> */
[----:B------:R-:W0:Y:S01]  /*24f10*/  LDS.128 R92, [0x7300] ;  /* 0x00730000ff5c7984 */ /* 0x000e220000000c00 */
[----:B------:R-:W-:-:S02]  /*24f20*/  FFMA R0, R30, R7, R4 ;  /* 0x000000071e007223 */ /* 0x000fc40000000004 */
[C---:B------:R-:W-:Y:S01]  /*24f30*/  FFMA R76, R10.reuse, R76, R14 ;  /* 0x0000004c0a4c7223 */ /* 0x040fe2000000000e */
[----:B------:R-:W1:Y:S01]  /*24f40*/  LDS.128 R4, [0x63e0] ;  /* 0x0063e000ff047984 */ /* 0x000e620000000c00 */
[C---:B------:R-:W-:Y:S02]  /*24f50*/  FFMA R19, R10.reuse, R69, R19 ;  /* 0x000000450a137223 */ /* 0x040fe40000000013 */
[C---:B------:R-:W-:Y:S02]  /*24f60*/  FFMA R64, R10.reuse, R65, R64 ;  /* 0x000000410a407223 */ /* 0x040fe40000000040 */
[----:B------:R-:W-:Y:S02]  /*24f70*/  FFMA R26, R10, R81, R26 ;  /* 0x000000510a1a7223 */ /* 0x000fe4000000001a */
[----:B------:R-:W-:Y:S02]  /*24f80*/  FFMA R77, R11, R77, R76 ;  /* 0x0000004d0b4d7223 */ /* 0x000fe4000000004c */
[----:B------:R-:W-:-:S02]  /*24f90*/  FFMA R19, R70, R11, R19 ;  /* 0x0000000b46137223 */ /* 0x000fc40000000013 */
[----:B------:R-:W-:Y:S02]  /*24fa0*/  FFMA R106, R10, R106, R105 ;  /* 0x0000006a0a6a7223 */ /* 0x000fe40000000069 */
[----:B------:R-:W-:Y:S02]  /*24fb0*/  FFMA R64, R66, R11, R64 ;  /* 0x0000000b42407223 */ /* 0x000fe40000000040 */
[----:B------:R-:W-:Y:S02]  /*24fc0*/  FFMA R3, R10, R133, R3 ;  /* 0x000000850a037223 */ /* 0x000fe40000000003 */
[----:B------:R-:W-:Y:S02]  /*24fd0*/  FFMA R26, R82, R11, R26 ;  /* 0x0000000b521a7223 */ /* 0x000fe4000000001a */
[C---:B------:R-:W-:Y:S02]  /*24fe0*/  FFMA R78, R30.reuse, R78, R77 ;  /* 0x0000004e1e4e7223 */ /* 0x040fe4000000004d */
[----:B------:R-:W-:-:S02]  /*24ff0*/  FFMA R19, R30, R71, R19 ;  /* 0x000000471e137223 */ /* 0x000fc40000000013 */
[----:B------:R-:W-:Y:S01]  /*25000*/  FFMA R72, R10, R72, R13 ;  /* 0x000000480a487223 */ /* 0x000fe2000000000d */
[----:B------:R-:W2:Y:S01]  /*25010*/  LDS.128 R68, [0x8220] ;  /* 0x00822000ff447984 */ /* 0x000ea20000000c00 */
[----:B------:R-:W-:Y:S02]  /*25020*/  FFMA R134, R134, R11, R3 ;  /* 0x0000000b86867223 */ /* 0x000fe40000000003 */
[C---:B------:R-:W-:Y:S02]  /*25030*/  FFMA R42, R10.reuse, R114, R113 ;  /* 0x000000720a2a7223 */ /* 0x040fe40000000071 */
[C---:B------:R-:W-:Y:S02]  /*25040*/  FFMA R118, R10.reuse, R118, R117 ;  /* 0x000000760a767223 */ /* 0x040fe40000000075 */
[C---:B------:R-:W-:Y:S02]  /*25050*/  FFMA R46, R10.reuse, R122, R121 ;  /* 0x0000007a0a2e7223 */ /* 0x040fe40000000079 */
[----:B------:R-:W-:-:S02]  /*25060*/  FFMA R126, R10, R126, R125 ;  /* 0x0000007e0a7e7223 */ /* 0x000fc4000000007d */
[----:B------:R-:W-:Y:S02]  /*25070*/  FFMA R23, R10, R111, R23 ;  /* 0x0000006f0a177223 */ /* 0x000fe40000000017 */
[----:B------:R-:W-:Y:S01]  /*25080*/  FFMA R35, R107, R11, R106 ;  /* 0x0000000b6b237223 */ /* 0x000fe2000000006a */
[----:B------:R-:W-:Y:S01]  /*25090*/  MOV R141, R63 ;  /* 0x0000003f008d7202 */ /* 0x000fe20000000f00 */
[----:B------:R-:W-:Y:S01]  /*250a0*/  FFMA R3, R30, R67, R64 ;  /* 0x000000431e037223 */ /* 0x000fe20000000040 */
[----:B------:R-:W-:Y:S01]  /*250b0*/  LDS.128 R104, [0x89b0] ;  /* 0x0089b000ff687984 */ /* 0x000fe20000000c00 */
[----:B------:R-:W-:Y:S02]  /*250c0*/  FFMA R84, R10, R84, R39 ;  /* 0x000000540a547223 */ /* 0x000fe40000000027 */
[----:B------:R-:W-:Y:S01]  /*250d0*/  FFMA R13, R30, R83, R26 ;  /* 0x000000531e0d7223 */ /* 0x000fe2000000001a */
[----:B------:R-:W3:Y:S01]  /*250e0*/  LDS.128 R64, [0x6b70] ;  /* 0x006b7000ff407984 */ /* 0x000ee20000000c00 */
[----:B------:R-:W-:-:S02]  /*250f0*/  FFMA R88, R10, R88, R51 ;  /* 0x000000580a587223 */ /* 0x000fc40000000033 */
[C---:B------:R-:W-:Y:S01]  /*25100*/  FFMA R96, R10.reuse, R96, R55 ;  /* 0x000000600a607223 */ /* 0x040fe20000000037 */
[----:B------:R-:W4:Y:S01]  /*25110*/  LDS.128 R80, [0x7a90] ;  /* 0x007a9000ff507984 */ /* 0x000f220000000c00 */
[----:B------:R-:W-:Y:S02]  /*25120*/  FFMA R100, R10, R100, R59 ;  /* 0x000000640a647223 */ /* 0x000fe4000000003b */
[----:B------:R-:W-:Y:S01]  /*25130*/  FFMA R73, R11, R73, R72 ;  /* 0x000000490b497223 */ /* 0x000fe20000000048 */
[----:B------:R-:W-:Y:S01]  /*25140*/  LDS.128 R108, [0x8040] ;  /* 0x00804000ff6c7984 */ /* 0x000fe20000000c00 */
[----:B------:R-:W-:-:S03]  /*25150*/  FFMA R10, R79, R31, R78 ;  /* 0x0000001f4f0a7223 */ /* 0x000fc6000000004e */
[----:B------:R-:W5:Y:S01]  /*25160*/  LDS.128 R76, [R2.X4+0xe0] ;  /* 0x0000e000024c7984 */ /* 0x000f620000004c00 */
[----:B------:R-:W-:Y:S02]  /*25170*/  FFMA R42, R115, R11, R42 ;  /* 0x0000000b732a7223 */ /* 0x000fe4000000002a */
[C---:B------:R-:W-:Y:S01]  /*25180*/  FFMA R74, R30.reuse, R74, R73 ;  /* 0x0000004a1e4a7223 */ /* 0x040fe20000000049 */
[----:B------:R-:W2:Y:S01]  /*25190*/  LDS.128 R112, [0x6990] ;  /* 0x00699000ff707984 */ /* 0x000ea20000000c00 */
[----:B------:R-:W-:Y:S02]  /*251a0*/  FFMA R85, R11, R85, R84 ;  /* 0x000000550b557223 */ /* 0x000fe40000000054 */
[----:B------:R-:W-:Y:S02]  /*251b0*/  FFMA R39, R75, R31, R74 ;  /* 0x0000001f4b277223 */ /* 0x000fe4000000004a */
[----:B------:R-:W3:Y:S01]  /*251c0*/  LDS.128 R72, [0x6200] ;  /* 0x00620000ff487984 */ /* 0x000ee20000000c00 */
[----:B------:R-:W-:-:S02]  /*251d0*/  FFMA R86, R30, R86, R85 ;  /* 0x000000561e567223 */ /* 0x000fc40000000055 */
[----:B------:R-:W-:Y:S02]  /*251e0*/  FFMA R89, R11, R89, R88 ;  /* 0x000000590b597223 */ /* 0x000fe40000000058 */
[-C--:B------:R-:W-:Y:S02]  /*251f0*/  FFMA R18, R119, R11.reuse, R118 ;  /* 0x0000000b77127223 */ /* 0x080fe40000000076 */
[----:B------:R-:W-:Y:S01]  /*25200*/  FFMA R90, R30, R90, R89 ;  /* 0x0000005a1e5a7223 */ /* 0x000fe20000000059 */
[----:B------:R-:W-:Y:S01]  /*25210*/  LDS.128 R116, [0x78b0] ;  /* 0x0078b000ff747984 */ /* 0x000fe20000000c00 */
        /* <DEDUP_REMOVED lines=8> */
[-C--:B0-----:R-:W-:Y:S02]  /*252a0*/  FFMA R92, R92, R11.reuse, R17 ;  /* 0x0000000b5c5c7223 */ /* 0x081fe40000000011 */
[----:B-1----:R-:W-:Y:S02]  /*252b0*/  FFMA R4, R4, R11, R15 ;  /* 0x0000000b04047223 */ /* 0x002fe4000000000f */
[----:B------:R-:W-:Y:S02]  /*252c0*/  FFMA R17, R103, R31, R102 ;  /* 0x0000001f67117223 */ /* 0x000fe40000000066 */
[----:B------:R-:W0:Y:S01]  /*252d0*/  LDS.128 R100, [0x7e60] ;  /* 0x007e6000ff647984 */ /* 0x000e220000000c00 */
[----:B------:R-:W-:-:S02]  /*252e0*/  FFMA R4, R30, R5, R4 ;  /* 0x000000051e047223 */ /* 0x000fc40000000004 */
[----:B------:R-:W-:Y:S02]  /*252f0*/  FFMA R97, R11, R97, R96 ;  /* 0x000000610b617223 */ /* 0x000fe40000000060 */
[----:B------:R-:W-:Y:S02]  /*25300*/  FFMA R6, R6, R31, R4 ;  /* 0x0000001f06067223 */ /* 0x000fe40000000004 */
[----:B------:R-:W-:Y:S02]  /*25310*/  FFMA R98, R30, R98, R97 ;  /* 0x000000621e627223 */ /* 0x000fe40000000061 */
[-C--:B--2---:R-:W-:Y:S02]  /*25320*/  FFMA R21, R68, R11.reuse, R21 ;  /* 0x0000000b44157223 */ /* 0x084fe40000000015 */
[-C--:B------:R-:W-:Y:S02]  /*25330*/  FFMA R47, R127, R11.reuse, R126 ;  /* 0x0000000b7f2f7223 */ /* 0x080fe4000000007e */
[-C--:B---3--:R-:W-:Y:S01]  /*25340*/  FFMA R22, R64, R11.reuse, R22 ;  /* 0x0000000b40167223 */ /* 0x088fe20000000016 */
[----:B------:R-:W-:Y:S01]  /*25350*/  LDS.128 R124, [0x67b0] ;  /* 0x0067b000ff7c7984 */ /* 0x000fe20000000c00 */
[----:B----4-:R-:W-:-:S02]  /*25360*/  FFMA R23, R80, R11, R23 ;  /* 0x0000000b50177223 */ /* 0x010fc40000000017 */
[----:B------:R-:W-:Y:S02]  /*25370*/  FFMA R27, R104, R11, R27 ;  /* 0x0000000b681b7223 */ /* 0x000fe4000000001b */
[C---:B------:R-:W-:Y:S02]  /*25380*/  FFMA R92, R30.reuse, R93, R92 ;  /* 0x0000005d1e5c7223 */ /* 0x040fe4000000005c */
[----:B------:R-:W-:Y:S02]  /*25390*/  FFMA R21, R30, R69, R21 ;  /* 0x000000451e157223 */ /* 0x000fe40000000015 */
[----:B-----5:R-:W-:Y:S02]  /*253a0*/  FFMA R11, R76, R7, R6 ;  /* 0x000000074c0b7223 */ /* 0x020fe40000000006 */
[-C--:B------:R-:W-:Y:S01]  /*253b0*/  FFMA R15, R99, R31.reuse, R98 ;  /* 0x0000001f630f7223 */ /* 0x080fe20000000062 */
[----:B------:R-:W1:Y:S01]  /*253c0*/  LDS.128 R4, [0x85f0] ;  /* 0x0085f000ff047984 */ /* 0x000e620000000c00 */
[----:B------:R-:W-:-:S03]  /*253d0*/  FFMA R94, R94, R31, R92 ;  /* 0x0000001f5e5e7223 */ /* 0x000fc6000000005c */
[----:B------:R-:W2:Y:S01]  /*253e0*/  LDS.128 R96, [0x6020] ;  /* 0x00602000ff607984 */ /* 0x000ea20000000c00 */
[----:B------:R-:W-:Y:S02]  /*253f0*/  FFMA R22, R30, R65, R22 ;  /* 0x000000411e167223 */ /* 0x000fe40000000016 */
[----:B------:R-:W-:Y:S02]  /*25400*/  FFMA R21, R70, R31, R21 ;  /* 0x0000001f46157223 */ /* 0x000fe40000000015 */
[C---:B------:R-:W-:Y:S02]  /*25410*/  FFMA R18, R30.reuse, R112, R18 ;  /* 0x000000701e127223 */ /* 0x040fe40000000012 */
        /* <DEDUP_REMOVED lines=11> */
[----:B------:R-:W3:Y:S01]  /*254d0*/  LDS.128 R64, [0x74f0] ;  /* 0x0074f000ff407984 */ /* 0x000ee20000000c00 */
[C---:B------:R-:W-:Y:S02]  /*254e0*/  FFMA R14, R30.reuse, R135, R134 ;  /* 0x000000871e0e7223 */ /* 0x040fe40000000086 */
[C---:B------:R-:W-:Y:S01]  /*254f0*/  FFMA R23, R30.reuse, R81, R23 ;  /* 0x000000511e177223 */ /* 0x040fe20000000017 */
[----:B------:R-:W-:Y:S01]  /*25500*/  MOV R55, R142 ;  /* 0x0000008e00377202 */ /* 0x000fe20000000f00 */
[C---:B------:R-:W-:Y:S01]  /*25510*/  FFMA R27, R30.reuse, R105, R27 ;  /* 0x000000691e1b7223 */ /* 0x040fe2000000001b */
[----:B------:R-:W-:Y:S01]  /*25520*/  MOV R59, R141 ;  /* 0x0000008d003b7202 */ /* 0x000fe20000000f00 */
        /* <DEDUP_REMOVED lines=8> */
[----:B------:R-:W-:Y:S02]  /*255b0*/  FFMA R88, R88, R31, R3 ;  /* 0x0000001f58587223 */ /* 0x000fe40000000003 */
[----:B------:R-:W-:Y:S02]  /*255c0*/  FFMA R30, R75, R77, R30 ;  /* 0x0000004d4b1e7223 */ /* 0x000fe4000000001e */
[----:B------:R-:W5:Y:S01]  /*255d0*/  LDS.128 R72, [0x6d60] ;  /* 0x006d6000ff487984 */ /* 0x000f620000000c00 */
[----:B------:R-:W-:-:S02]  /*255e0*/  FFMA R23, R76, R83, R23 ;  /* 0x000000534c177223 */ /* 0x000fc40000000017 */
[----:B------:R-:W-:Y:S01]  /*255f0*/  FFMA R88, R76, R89, R88 ;  /* 0x000000594c587223 */ /* 0x000fe20000000058 */
[----:B------:R-:W5:Y:S01]  /*25600*/  LDS.128 R80, [0x7c80] ;  /* 0x007c8000ff507984 */ /* 0x000f620000000c00 */
[----:B0-----:R-:W-:Y:S02]  /*25610*/  FFMA R19, R100, R31, R19 ;  /* 0x0000001f64137223 */ /* 0x001fe40000000013 */
[----:B------:R-:W-:Y:S02]  /*25620*/  FFMA R88, R90, R77, R88 ;  /* 0x0000004d5a587223 */ /* 0x000fe40000000058 */
[----:B------:R-:W-:Y:S02]  /*25630*/  FFMA R101, R76, R101, R19 ;  /* 0x000000654c657223 */ /* 0x000fe40000000013 */
[----:B------:R-:W-:Y:S02]  /*25640*/  FFMA R19, R91, R78, R88 ;  /* 0x0000004e5b137223 */ /* 0x000fe40000000058 */
[----:B------:R-:W0:Y:S01]  /*25650*/  LDS.128 R88, [0x63f0] ;  /* 0x0063f000ff587984 */ /* 0x000e220000000c00 */
[----:B-1----:R-:W-:-:S02]  /*25660*/  FFMA R4, R4, R31, R14 ;  /* 0x0000001f04047223 */ /* 0x002fc4000000000e */
[----:B--2---:R-:W-:Y:S02]  /*25670*/  FFMA R96, R96, R31, R0 ;  /* 0x0000001f60607223 */ /* 0x004fe40000000000 */
[C---:B------:R-:W-:Y:S02]  /*25680*/  FFMA R4, R76.reuse, R5, R4 ;  /* 0x000000054c047223 */ /* 0x040fe40000000004 */
[----:B------:R-:W-:Y:S02]  /*25690*/  FFMA R96, R76, R97, R96 ;  /* 0x000000614c607223 */ /* 0x000fe40000000060 */
[----:B------:R-:W-:Y:S02]  /*256a0*/  FFMA R85, R31, R85, R42 ;  /* 0x000000551f557223 */ /* 0x000fe4000000002a */
[----:B---3--:R-:W-:Y:S02]  /*256b0*/  FFMA R26, R128, R31, R26 ;  /* 0x0000001f801a7223 */ /* 0x008fe4000000001a */
[----:B------:R-:W-:-:S02]  /*256c0*/  FFMA R101, R102, R77, R101 ;  /* 0x0000004d66657223 */ /* 0x000fc40000000065 */
[-C--:B------:R-:W-:Y:S02]  /*256d0*/  FFMA R4, R6, R77.reuse, R4 ;  /* 0x0000004d06047223 */ /* 0x080fe40000000004 */
[----:B----4-:R-:W-:Y:S02]  /*256e0*/  FFMA R10, R76, R68, R10 ;  /* 0x000000444c0a7223 */ /* 0x010fe4000000000a */
[----:B------:R-:W-:Y:S02]  /*256f0*/  FFMA R96, R98, R77, R96 ;  /* 0x0000004d62607223 */ /* 0x000fe40000000060 */
[----:B------:R-:W-:Y:S02]  /*25700*/  FFMA R124, R124, R31, R13 ;  /* 0x0000001f7c7c7223 */ /* 0x000fe4000000000d */
[----:B-----5:R-:W-:Y:S02]  /*25710*/  FFMA R92, R76, R92, R39 ;  /* 0x0000005c4c5c7223 */ /* 0x020fe40000000027 */
        /* <DEDUP_REMOVED lines=12> */
[----:B------:R-:W-:Y:S02]  /*257e0*/  FFMA R13, R99, R78, R96 ;  /* 0x0000004e630d7223 */ /* 0x000fe40000000060 */
[----:B------:R-:W-:Y:S01]  /*257f0*/  FFMA R27, R106, R31, R27 ;  /* 0x0000001f6a1b7223 */ /* 0x000fe2000000001b */
[----:B------:R-:W3:Y:S01]  /*25800*/  LDS.128 R96, [0x8230] ;  /* 0x00823000ff607984 */ /* 0x000ee20000000c00 */
[----:B------:R-:W-:-:S02]  /*25810*/  FFMA R117, R31, R117, R46 ;  /* 0x000000751f757223 */ /* 0x000fc4000000002e */
[----:B------:R-:W-:Y:S02]  /*25820*/  FFMA R0, R87, R77, R86 ;  /* 0x0000004d57007223 */ /* 0x000fe40000000056 */
[----:B------:R-:W-:Y:S01]  /*25830*/  FFMA R65, R77, R65, R64 ;  /* 0x000000414d417223 */ /* 0x000fe20000000040 */
[----:B------:R-:W4:Y:S01]  /*25840*/  LDS.128 R84, [0x8ba0] ;  /* 0x008ba000ff547984 */ /* 0x000f220000000c00 */
[----:B------:R-:W-:Y:S02]  /*25850*/  FFMA R42, R76, R114, R113 ;  /* 0x000000724c2a7223 */ /* 0x000fe40000000071 */
[-C--:B------:R-:W-:Y:S02]  /*25860*/  FFMA R46, R126, R77.reuse, R124 ;  /* 0x0000004d7e2e7223 */ /* 0x080fe4000000007c */
[----:B------:R-:W-:Y:S02]  /*25870*/  FFMA R94, R78, R94, R93 ;  /* 0x0000005e4e5e7223 */ /* 0x000fe4000000005d */
[----:B------:R-:W-:-:S02]  /*25880*/  FFMA R35, R111, R77, R110 ;  /* 0x0000004d6f237223 */ /* 0x000fc4000000006e */
[----:B------:R-:W-:Y:S01]  /*25890*/  FFMA R27, R76, R107, R27 ;  /* 0x0000006b4c1b7223 */ /* 0x000fe2000000001b */
[----:B------:R-:W5:Y:S01]  /*258a0*/  LDS.128 R108, [0x6b80] ;  /* 0x006b8000ff6c7984 */ /* 0x000f620000000c00 */
[----:B------:R-:W-:Y:S02]  /*258b0*/  FFMA R66, R78, R66, R65 ;  /* 0x000000424e427223 */ /* 0x000fe40000000041 */
[----:B------:R-:W-:Y:S01]  /*258c0*/  FFMA R121, R31, R121, R120 ;  /* 0x000000791f797223 */ /* 0x000fe20000000078 */
[----:B------:R-:W1:Y:S01]  /*258d0*/  LDS.128 R104, [0x7aa0] ;  /* 0x007aa000ff687984 */ /* 0x000e620000000c00 */
[----:B------:R-:W-:Y:S02]  /*258e0*/  FFMA R42, R115, R77, R42 ;  /* 0x0000004d732a7223 */ /* 0x000fe4000000002a */
[----:B------:R-:W-:Y:S01]  /*258f0*/  FFMA R46, R127, R78, R46 ;  /* 0x0000004e7f2e7223 */ /* 0x000fe2000000002e */
[----:B------:R-:W1:Y:S01]  /*25900*/  LDS.128 R112, [0x89c0] ;  /* 0x0089c000ff707984 */ /* 0x000e620000000c00 */
[----:B------:R-:W-:-:S02]  /*25910*/  FFMA R72, R76, R72, R51 ;  /* 0x000000484c487223 */ /* 0x000fc40000000033 */
[----:B------:R-:W-:Y:S01]  /*25920*/  FFMA R31, R79, R95, R94 ;  /* 0x0000005f4f1f7223 */ /* 0x000fe2000000005e */
[----:B------:R-:W3:Y:S01]  /*25930*/  LDS.128 R124, [R2.X4+0xf0] ;  /* 0x0000f000027c7984 */ /* 0x000ee20000004c00 */
[----:B------:R-:W-:-:S03]  /*25940*/  FFMA R80, R76, R80, R15 ;  /* 0x000000504c507223 */ /* 0x000fc6000000000f */
[----:B------:R-:W5:Y:S01]  /*25950*/  LDS.128 R92, [0x7130] ;  /* 0x00713000ff5c7984 */ /* 0x000f620000000c00 */
[----:B------:R-:W-:Y:S02]  /*25960*/  FFMA R39, R79, R67, R66 ;  /* 0x000000434f277223 */ /* 0x000fe40000000042 */
[C---:B------:R-:W-:Y:S01]  /*25970*/  FFMA R73, R77.reuse, R73, R72 ;  /* 0x000000494d497223 */ /* 0x040fe20000000048 */
[----:B------:R-:W5:Y:S01]  /*25980*/  LDS.128 R64, [0x78c0] ;  /* 0x0078c000ff407984 */ /* 0x000f620000000c00 */
[----:B------:R-:W-:Y:S02]  /*25990*/  FFMA R81, R77, R81, R80 ;  /* 0x000000514d517223 */ /* 0x000fe40000000050 */
[----:B------:R-:W-:Y:S02]  /*259a0*/  FFMA R74, R78, R74, R73 ;  /* 0x0000004a4e4a7223 */ /* 0x000fe40000000049 */
[----:B------:R-:W-:Y:S02]  /*259b0*/  FFMA R118, R76, R118, R117 ;  /* 0x000000764c767223 */ /* 0x000fe40000000075 */
[----:B------:R-:W-:-:S02]  /*259c0*/  FFMA R82, R78, R82, R81 ;  /* 0x000000524e527223 */ /* 0x000fc40000000051 */
[----:B0-----:R-:W-:Y:S02]  /*259d0*/  FFMA R88, R88, R77, R11 ;  /* 0x0000004d58587223 */ /* 0x001fe4000000000b */
[----:B------:R-:W-:Y:S02]  /*259e0*/  FFMA R11, R79, R75, R74 ;  /* 0x0000004b4f0b7223 */ /* 0x000fe4000000004a */
[----:B------:R-:W0:Y:S01]  /*259f0*/  LDS.128 R72, [0x6030] ;  /* 0x00603000ff487984 */ /* 0x000e220000000c00 */
[----:B------:R-:W-:Y:S02]  /*25a00*/  FFMA R3, R119, R77, R118 ;  /* 0x0000004d77037223 */ /* 0x000fe40000000076 */
[----:B------:R-:W-:Y:S01]  /*25a10*/  FFMA R15, R79, R83, R82 ;  /* 0x000000534f0f7223 */ /* 0x000fe20000000052 */
[----:B------:R-:W0:Y:S04]  /*25a20*/  LDS.128 R116, [0x69a0] ;  /* 0x0069a000ff747984 */ /* 0x000e280000000c00 */
[----:B------:R-:W0:Y:S01]  /*25a30*/  LDS.128 R80, [0x6f50] ;  /* 0x006f5000ff507984 */ /* 0x000e220000000c00 */
[----:B------:R-:W-:-:S04]  /*25a40*/  FFMA R70, R78, R70, R69 ;  /* 0x000000464e467223 */ /* 0x000fc80000000045 */
[----:B------:R-:W-:Y:S02]  /*25a50*/  FFMA R47, R79, R71, R70 ;  /* 0x000000474f2f7223 */ /* 0x000fe40000000046 */
[----:B------:R-:W0:Y:S01]  /*25a60*/  LDS.128 R68, [0x8050] ;  /* 0x00805000ff447984 */ /* 0x000e220000000c00 */
[-C--:B-1----:R-:W-:Y:S02]  /*25a70*/  FFMA R18, R100, R77.reuse, R18 ;  /* 0x0000004d64127223 */ /* 0x082fe40000000012 */
[----:B--2---:R-:W-:Y:S02]  /*25a80*/  FFMA R4, R4, R78, R30 ;  /* 0x0000004e04047223 */ /* 0x004fe4000000001e */
[----:B---3--:R-:W-:Y:S02]  /*25a90*/  FFMA R21, R96, R77, R21 ;  /* 0x0000004d60157223 */ /* 0x008fe40000000015 */
[----:B----4-:R-:W-:Y:S02]  /*25aa0*/  FFMA R84, R76, R84, R17 ;  /* 0x000000544c547223 */ /* 0x010fe40000000011 */
[----:B------:R-:W-:-:S02]  /*25ab0*/  FFMA R18, R78, R101, R18 ;  /* 0x000000654e127223 */ /* 0x000fc40000000012 */
[----:B------:R-:W-:Y:S02]  /*25ac0*/  FFMA R5, R79, R5, R4 ;  /* 0x000000054f057223 */ /* 0x000fe40000000004 */
[----:B------:R-:W-:Y:S02]  /*25ad0*/  FFMA R21, R78, R97, R21 ;  /* 0x000000614e157223 */ /* 0x000fe40000000015 */
[----:B-----5:R-:W-:Y:S02]  /*25ae0*/  FFMA R22, R108, R77, R22 ;  /* 0x0000004d6c167223 */ /* 0x020fe40000000016 */
        /* <DEDUP_REMOVED lines=12> */
[----:B------:R-:W-:Y:S02]  /*25bb0*/  FFMA R64, R64, R78, R3 ;  /* 0x0000004e40407223 */ /* 0x000fe40000000003 */
[----:B------:R-:W-:Y:S02]  /*25bc0*/  FFMA R93, R79, R93, R0 ;  /* 0x0000005d4f5d7223 */ /* 0x000fe40000000000 */
[----:B------:R-:W-:-:S02]  /*25bd0*/  FFMA R27, R7, R125, R6 ;  /* 0x0000007d071b7223 */ /* 0x000fc40000000006 */
[----:B------:R-:W1:Y:S01]  /*25be0*/  LDS.128 R4, [0x8420] ;  /* 0x00842000ff047984 */ /* 0x000e620000000c00 */
[----:B------:R-:W-:Y:S02]  /*25bf0*/  FFMA R129, R130, R77, R129 ;  /* 0x0000004d82817223 */ /* 0x000fe40000000081 */
[C---:B------:R-:W-:Y:S02]  /*25c00*/  FFMA R17, R79.reuse, R87, R86 ;  /* 0x000000574f117223 */ /* 0x040fe40000000056 */
[----:B------:R-:W-:Y:S01]  /*25c10*/  FFMA R65, R79, R65, R64 ;  /* 0x000000414f417223 */ /* 0x000fe20000000040 */
[----:B------:R-:W2:Y:S01]  /*25c20*/  LDS.128 R84, [0x7e70] ;  /* 0x007e7000ff547984 */ /* 0x000ea20000000c00 */
[----:B------:R-:W-:Y:S02]  /*25c30*/  FFMA R43, R123, R77, R122 ;  /* 0x0000004d7b2b7223 */ /* 0x000fe4000000007a */
[C---:B------:R-:W-:Y:S01]  /*25c40*/  FFMA R30, R124.reuse, R94, R93 ;  /* 0x0000005e7c1e7223 */ /* 0x040fe2000000005d */
[----:B------:R-:W3:Y:S01]  /*25c50*/  LDS.128 R120, [0x87e0] ;  /* 0x0087e000ff787984 */ /* 0x000ee20000000c00 */
[----:B------:R-:W-:Y:S01]  /*25c60*/  FFMA R66, R124, R66, R65 ;  /* 0x000000427c427223 */ /* 0x000fe20000000041 */
[----:B------:R-:W-:Y:S01]  /*25c70*/  MOV R141, R139 ;  /* 0x0000008b008d7202 */ /* 0x000fe20000000f00 */
[----:B------:R-:W-:Y:S01]  /*25c80*/  FFMA R14, R131, R78, R129 ;  /* 0x0000004e830e7223 */ /* 0x000fe20000000081 */
[----:B------:R-:W-:Y:S01]  /*25c90*/  MOV R142, R138 ;  /* 0x0000008a008e7202 */ /* 0x000fe20000000f00 */
[----:B------:R-:W-:Y:S01]  /*25ca0*/  FFMA R30, R95, R125, R30 ;  /* 0x0000007d5f1e7223 */ /* 0x000fe2000000001e */
[----:B------:R-:W-:Y:S01]  /*25cb0*/  MOV R63, R136 ;  /* 0x00000088003f7202 */ /* 0x000fe20000000f00 */
[----:B0-----:R-:W-:Y:S01]  /*25cc0*/  FFMA R72, R72, R79, R13 ;  /* 0x0000004f48487223 */ /* 0x001fe2000000000d */
[----:B------:R-:W0:Y:S01]  /*25cd0*/  LDS.128 R128, [0x67c0] ;  /* 0x0067c000ff807984 */ /* 0x000e220000000c00 */
[----:B------:R-:W-:-:S03]  /*25ce0*/  FFMA R42, R116, R78, R42 ;  /* 0x0000004e742a7223 */ /* 0x000fc6000000002a */
[----:B------:R-:W4:Y:S01]  /*25cf0*/  LDS.128 R136, [0x8600] ;  /* 0x00860000ff887984 */ /* 0x000f220000000c00 */
[----:B------:R-:W-:-:S03]  /*25d00*/  FFMA R80, R80, R79, R19 ;  /* 0x0000004f50507223 */ /* 0x000fc60000000013 */
[----:B------:R-:W5:Y:S01]  /*25d10*/  LDS.128 R92, [0x8bb0] ;  /* 0x008bb000ff5c7984 */ /* 0x000f620000000c00 */
[----:B------:R-:W-:Y:S02]  /*25d20*/  FFMA R19, R67, R125, R66 ;  /* 0x0000007d43137223 */ /* 0x000fe40000000042 */
[----:B------:R-:W-:Y:S01]  /*25d30*/  FFMA R72, R124, R73, R72 ;  /* 0x000000497c487223 */ /* 0x000fe20000000048 */
[----:B------:R-:W0:Y:S01]  /*25d40*/  LDS.128 R64, [0x7c90] ;  /* 0x007c9000ff407984 */ /* 0x000e220000000c00 */
[----:B------:R-:W-:Y:S02]  /*25d50*/  FFMA R117, R79, R117, R42 ;  /* 0x000000754f757223 */ /* 0x000fe4000000002a */
[----:B------:R-:W-:-:S04]  /*25d60*/  FFMA R42, R74, R125, R72 ;  /* 0x0000007d4a2a7223 */ /* 0x000fc80000000048 */
[----:B------:R-:W-:Y:S02]  /*25d70*/  FFMA R42, R75, R126, R42 ;  /* 0x0000007e4b2a7223 */ /* 0x000fe4000000002a */
[----:B------:R-:W0:Y:S01]  /*25d80*/  LDS.128 R72, [0x7320] ;  /* 0x00732000ff487984 */ /* 0x000e220000000c00 */
[----:B------:R-:W-:Y:S02]  /*25d90*/  FFMA R68, R68, R78, R35 ;  /* 0x0000004e44447223 */ /* 0x000fe40000000023 */
[----:B------:R-:W-:Y:S02]  /*25da0*/  FFMA R18, R124, R99, R18 ;  /* 0x000000637c127223 */ /* 0x000fe40000000012 */
[----:B------:R-:W5:Y:S01]  /*25db0*/  LDS.128 R96, [0x7500] ;  /* 0x00750000ff607984 */ /* 0x000f620000000c00 */
[----:B------:R-:W-:Y:S02]  /*25dc0*/  FFMA R88, R78, R89, R88 ;  /* 0x000000594e587223 */ /* 0x000fe40000000058 */
[----:B------:R-:W-:-:S02]  /*25dd0*/  FFMA R69, R79, R69, R68 ;  /* 0x000000454f457223 */ /* 0x000fc40000000044 */
[----:B------:R-:W-:Y:S02]  /*25de0*/  FFMA R90, R79, R90, R88 ;  /* 0x0000005a4f5a7223 */ /* 0x000fe40000000058 */
[C---:B------:R-:W-:Y:S02]  /*25df0*/  FFMA R70, R124.reuse, R70, R69 ;  /* 0x000000467c467223 */ /* 0x040fe40000000045 */
[C---:B------:R-:W-:Y:S02]  /*25e00*/  FFMA R0, R124.reuse, R91, R90 ;  /* 0x0000005b7c007223 */ /* 0x040fe4000000005a */
[----:B------:R-:W-:Y:S01]  /*25e10*/  FFMA R35, R71, R125, R70 ;  /* 0x0000007d47237223 */ /* 0x000fe20000000046 */
[----:B------:R-:W5:Y:S04]  /*25e20*/  LDS.128 R88, [0x65e0] ;  /* 0x0065e000ff587984 */ /* 0x000f680000000c00 */
[----:B------:R-:W5:Y:S01]  /*25e30*/  LDS.128 R68, [0x6d70] ;  /* 0x006d7000ff447984 */ /* 0x000f620000000c00 */
[----:B-1----:R-:W-:-:S02]  /*25e40*/  FFMA R4, R124, R4, R47 ;  /* 0x000000047c047223 */ /* 0x002fc4000000002f */
[----:B--2---:R-:W-:Y:S01]  /*25e50*/  FFMA R84, R84, R79, R26 ;  /* 0x0000004f54547223 */ /* 0x004fe2000000001a */
[----:B------:R-:W-:Y:S01]  /*25e60*/  LDS R47, [R2.X4+0x100] ;  /* 0x00010000022f7984 */ /* 0x000fe20000004800 */
[----:B---3--:R-:W-:Y:S02]  /*25e70*/  FFMA R120, R120, R78, R43 ;  /* 0x0000004e78787223 */ /* 0x008fe4000000002b */
[----:B------:R-:W-:Y:S02]  /*25e80*/  FFMA R5, R125, R5, R4 ;  /* 0x000000057d057223 */ /* 0x000fe40000000004 */
[----:B------:R-:W-:Y:S02]  /*25e90*/  FFMA R84, R124, R85, R84 ;  /* 0x000000557c547223 */ /* 0x000fe40000000054 */
[C---:B------:R-:W-:Y:S02]  /*25ea0*/  FFMA R21, R79.reuse, R110, R21 ;  /* 0x0000006e4f157223 */ /* 0x040fe40000000015 */
[----:B------:R-:W-:-:S02]  /*25eb0*/  FFMA R22, R79, R106, R22 ;  /* 0x0000006a4f167223 */ /* 0x000fc40000000016 */
[C---:B------:R-:W-:Y:S02]  /*25ec0*/  FFMA R23, R79.reuse, R114, R23 ;  /* 0x000000724f177223 */ /* 0x040fe40000000017 */
[----:B------:R-:W-:Y:S02]  /*25ed0*/  FFMA R121, R79, R121, R120 ;  /* 0x000000794f797223 */ /* 0x000fe40000000078 */
[-C--:B0-----:R-:W-:Y:S02]  /*25ee0*/  FFMA R46, R128, R79.reuse, R46 ;  /* 0x0000004f802e7223 */ /* 0x081fe4000000002e */
[-C--:B------:R-:W-:Y:S02]  /*25ef0*/  FFMA R14, R132, R79.reuse, R14 ;  /* 0x0000004f840e7223 */ /* 0x080fe4000000000e */
[----:B----4-:R-:W-:Y:S02]  /*25f00*/  FFMA R136, R136, R79, R10 ;  /* 0x0000004f88887223 */ /* 0x010fe4000000000a */
[----:B------:R-:W-:Y:S01]  /*25f10*/  FFMA R6, R126, R6, R5 ;  /* 0x000000067e067223 */ /* 0x000fe20000000005 */
[----:B------:R-:W0:Y:S01]  /*25f20*/  LDS.128 R76, [0x6400] ;  /* 0x00640000ff4c7984 */ /* 0x000e220000000c00 */
[----:B-----5:R-:W-:-:S02]  /*25f30*/  FFMA R92, R124, R92, R17 ;  /* 0x0000005c7c5c7223 */ /* 0x020fc40000000011 */
[----:B------:R-:W-:Y:S02]  /*25f40*/  FFMA R84, R86, R125, R84 ;  /* 0x0000007d56547223 */ /* 0x000fe40000000054 */
[C---:B------:R-:W-:Y:S02]  /*25f50*/  FFMA R64, R124.reuse, R64, R15 ;  /* 0x000000407c407223 */ /* 0x040fe4000000000f */
[----:B------:R-:W-:Y:S02]  /*25f60*/  FFMA R93, R125, R93, R92 ;  /* 0x0000005d7d5d7223 */ /* 0x000fe4000000005c */
[----:B------:R-:W-:Y:S02]  /*25f70*/  FFMA R15, R127, R7, R6 ;  /* 0x000000077f0f7223 */ /* 0x000fe40000000006 */
[C---:B------:R-:W-:Y:S01]  /*25f80*/  FFMA R80, R124.reuse, R81, R80 ;  /* 0x000000517c507223 */ /* 0x040fe20000000050 */
[----:B------:R-:W1:Y:S01]  /*25f90*/  LDS.128 R4, [0x6040] ;  /* 0x00604000ff047984 */ /* 0x000e620000000c00 */
[----:B------:R-:W-:-:S02]  /*25fa0*/  FFMA R3, R124, R103, R102 ;  /* 0x000000677c037223 */ /* 0x000fc40000000066 */
[----:B------:R-:W-:Y:S01]  /*25fb0*/  FFMA R10, R87, R126, R84 ;  /* 0x0000007e570a7223 */ /* 0x000fe20000000054 */
[----:B------:R-:W2:Y:S01]  /*25fc0*/  LDS.128 R100, [0x89d0] ;  /* 0x0089d000ff647984 */ /* 0x000ea20000000c00 */
[----:B------:R-:W-:Y:S02]  /*25fd0*/  FFMA R94, R126, R94, R93 ;  /* 0x0000005e7e5e7223 */ /* 0x000fe4000000005d */
[----:B------:R-:W-:Y:S01]  /*25fe0*/  FFMA R43, R82, R125, R80 ;  /* 0x0000007d522b7223 */ /* 0x000fe20000000050 */
[----:B------:R-:W-:Y:S01]  /*25ff0*/  LDS.128 R84, [0x6b90] ;  /* 0x006b9000ff547984 */ /* 0x000fe20000000c00 */
[----:B------:R-:W-:Y:S02]  /*26000*/  FFMA R23, R124, R115, R23 ;  /* 0x000000737c177223 */ /* 0x000fe40000000017 */
[----:B------:R-:W-:Y:S01]  /*26010*/  FFMA R72, R72, R125, R3 ;  /* 0x0000007d48487223 */ /* 0x000fe20000000003 */
[----:B------:R-:W-:Y:S01]  /*26020*/  LDS.128 R112, [0x69b0] ;  /* 0x0069b000ff707984 */ /* 0x000fe20000000c00 */
[----:B------:R-:W-:-:S02]  /*26030*/  FFMA R3, R127, R95, R94 ;  /* 0x0000005f7f037223 */ /* 0x000fc4000000005e */
[----:B------:R-:W-:Y:S01]  /*26040*/  FFMA R43, R83, R126, R43 ;  /* 0x0000007e532b7223 */ /* 0x000fe2000000002b */
[----:B------:R-:W3:Y:S01]  /*26050*/  LDS.128 R92, [R2.X4+0x140] ;  /* 0x00014000025c7984 */ /* 0x000ee20000004c00 */
[----:B------:R-:W-:-:S03]  /*26060*/  FFMA R46, R124, R129, R46 ;  /* 0x000000817c2e7223 */ /* 0x000fc6000000002e */
[----:B------:R-:W4:Y:S01]  /*26070*/  LDS.128 R80, [0x8240] ;  /* 0x00824000ff507984 */ /* 0x000f220000000c00 */
[----:B------:R-:W-:Y:S02]  /*26080*/  FFMA R96, R124, R96, R39 ;  /* 0x000000607c607223 */ /* 0x000fe40000000027 */
[----:B------:R-:W-:Y:S02]  /*26090*/  FFMA R46, R130, R125, R46 ;  /* 0x0000007d822e7223 */ /* 0x000fe4000000002e */
[----:B------:R-:W-:Y:S02]  /*260a0*/  FFMA R97, R125, R97, R96 ;  /* 0x000000617d617223 */ /* 0x000fe40000000060 */
[C---:B------:R-:W-:Y:S02]  /*260b0*/  FFMA R133, R124.reuse, R133, R14 ;  /* 0x000000857c857223 */ /* 0x040fe4000000000e */
[----:B------:R-:W-:Y:S02]  /*260c0*/  FFMA R118, R124, R118, R117 ;  /* 0x000000767c767223 */ /* 0x000fe40000000075 */
[----:B------:R-:W-:-:S02]  /*260d0*/  FFMA R14, R131, R126, R46 ;  /* 0x0000007e830e7223 */ /* 0x000fc4000000002e */
[----:B------:R-:W-:Y:S01]  /*260e0*/  FFMA R46, R126, R98, R97 ;  /* 0x000000627e2e7223 */ /* 0x000fe20000000061 */
[----:B------:R-:W-:Y:S01]  /*260f0*/  LDS.128 R128, [0x67d0] ;  /* 0x0067d000ff807984 */ /* 0x000fe20000000c00 */
[C---:B------:R-:W-:Y:S02]  /*26100*/  FFMA R88, R124.reuse, R88, R31 ;  /* 0x000000587c587223 */ /* 0x040fe4000000001f */
[C---:B------:R-:W-:Y:S02]  /*26110*/  FFMA R68, R124.reuse, R68, R11 ;  /* 0x000000447c447223 */ /* 0x040fe4000000000b */
[----:B------:R-:W-:Y:S02]  /*26120*/  FFMA R13, R119, R125, R118 ;  /* 0x0000007d770d7223 */ /* 0x000fe40000000076 */
[----:B------:R-:W-:Y:S01]  /*26130*/  FFMA R46, R127, R99, R46 ;  /* 0x000000637f2e7223 */ /* 0x000fe2000000002e */
[----:B------:R-:W-:Y:S01]  /*26140*/  LDS.128 R116, [0x78d0] ;  /* 0x0078d000ff747984 */ /* 0x000fe20000000c00 */
[----:B------:R-:W-:-:S03]  /*26150*/  FFMA R22, R124, R107, R22 ;  /* 0x0000006b7c167223 */ /* 0x000fc60000000016 */
[----:B------:R-:W5:Y:S01]  /*26160*/  LDS.128 R96, [0x8060] ;  /* 0x00806000ff607984 */ /* 0x000f620000000c00 */
[C---:B------:R-:W-:Y:S02]  /*26170*/  FFMA R89, R125.reuse, R89, R88 ;  /* 0x000000597d597223 */ /* 0x040fe40000000058 */
[C---:B------:R-:W-:Y:S01]  /*26180*/  FFMA R69, R125.reuse, R69, R68 ;  /* 0x000000457d457223 */ /* 0x040fe20000000044 */
[----:B------:R-:W4:Y:S01]  /*26190*/  LDS.128 R104, [0x7ab0] ;  /* 0x007ab000ff687984 */ /* 0x000f220000000c00 */
[----:B------:R-:W-:Y:S02]  /*261a0*/  FFMA R65, R125, R65, R64 ;  /* 0x000000417d417223 */ /* 0x000fe40000000040 */
[C---:B------:R-:W-:Y:S02]  /*261b0*/  FFMA R90, R126.reuse, R90, R89 ;  /* 0x0000005a7e5a7223 */ /* 0x040fe40000000059 */
[C---:B------:R-:W-:Y:S02]  /*261c0*/  FFMA R70, R126.reuse, R70, R69 ;  /* 0x000000467e467223 */ /* 0x040fe40000000045 */
[----:B------:R-:W-:-:S02]  /*261d0*/  FFMA R66, R126, R66, R65 ;  /* 0x000000427e427223 */ /* 0x000fc40000000041 */
[C---:B------:R-:W-:Y:S02]  /*261e0*/  FFMA R11, R127.reuse, R91, R90 ;  /* 0x0000005b7f0b7223 */ /* 0x040fe4000000005a */
[C---:B------:R-:W-:Y:S01]  /*261f0*/  FFMA R17, R127.reuse, R71, R70 ;  /* 0x000000477f117223 */ /* 0x040fe20000000046 */
[----:B------:R-:W5:Y:S01]  /*26200*/  LDS.128 R88, [0x6220] ;  /* 0x00622000ff587984 */ /* 0x000f620000000c00 */
[----:B0-----:R-:W-:Y:S02]  /*26210*/  FFMA R76, R76, R125, R0 ;  /* 0x0000007d4c4c7223 */ /* 0x001fe40000000000 */
[----:B------:R-:W-:Y:S01]  /*26220*/  FFMA R0, R127, R67, R66 ;  /* 0x000000437f007223 */ /* 0x000fe20000000042 */
[----:B------:R-:W0:Y:S01]  /*26230*/  LDS.128 R68, [0x7e80] ;  /* 0x007e8000ff447984 */ /* 0x000e220000000c00 */
[----:B------:R-:W-:-:S03]  /*26240*/  FFMA R21, R124, R111, R21 ;  /* 0x0000006f7c157223 */ /* 0x000fc60000000015 */
[----:B------:R-:W0:Y:S01]  /*26250*/  LDS.128 R64, [0x6f60] ;  /* 0x006f6000ff407984 */ /* 0x000e220000000c00 */
[----:B------:R-:W-:Y:S02]  /*26260*/  FFMA R76, R126, R77, R76 ;  /* 0x0000004d7e4c7223 */ /* 0x000fe4000000004c */
[----:B-1----:R-:W-:Y:S02]  /*26270*/  FFMA R4, R4, R127, R42 ;  /* 0x0000007f04047223 */ /* 0x002fe4000000002a */
[----:B------:R-:W-:Y:S02]  /*26280*/  FFMA R122, R124, R122, R121 ;  /* 0x0000007a7c7a7223 */ /* 0x000fe40000000079 */
[----:B------:R-:W-:Y:S02]  /*26290*/  FFMA R72, R126, R73, R72 ;  /* 0x000000497e487223 */ /* 0x000fe40000000048 */
[----:B--2---:R-:W-:Y:S02]  /*262a0*/  FFMA R23, R100, R125, R23 ;  /* 0x0000007d64177223 */ /* 0x004fe40000000017 */
[----:B------:R-:W-:Y:S01]  /*262b0*/  FFMA R136, R124, R137, R136 ;  /* 0x000000897c887223 */ /* 0x000fe20000000088 */
[----:B---3--:R-:W-:Y:S01]  /*262c0*/  MOV R92, R63 ;  /* 0x0000003f005c7202 */ /* 0x008fe20000000f00 */
[----:B------:R-:W-:Y:S01]  /*262d0*/  FFMA R21, R84, R125, R21 ;  /* 0x0000007d54157223 */ /* 0x000fe20000000015 */
[----:B------:R-:W-:Y:S01]  /*262e0*/  LDS.128 R108, [0x7140] ;  /* 0x00714000ff6c7984 */ /* 0x000fe20000000c00 */
[----:B------:R-:W-:-:S02]  /*262f0*/  FFMA R78, R127, R78, R76 ;  /* 0x0000004e7f4e7223 */ /* 0x000fc4000000004c */
[C---:B------:R-:W-:Y:S02]  /*26300*/  FFMA R4, R47.reuse, R5, R4 ;  /* 0x000000052f047223 */ /* 0x040fe40000000004 */
[----:B------:R-:W-:Y:S02]  /*26310*/  FFMA R21, R126, R85, R21 ;  /* 0x000000557e157223 */ /* 0x000fe40000000015 */
[----:B------:R-:W-:Y:S02]  /*26320*/  FFMA R112, R112, R126, R13 ;  /* 0x0000007e70707223 */ /* 0x000fe4000000000d */
[----:B------:R-:W-:Y:S02]  /*26330*/  FFMA R13, R47, R79, R78 ;  /* 0x0000004f2f0d7223 */ /* 0x000fe4000000004e */
[----:B------:R-:W-:Y:S01]  /*26340*/  FFMA R4, R93, R6, R4 ;  /* 0x000000065d047223 */ /* 0x000fe20000000004 */
[----:B------:R-:W1:Y:S01]  /*26350*/  LDS.128 R76, [0x8430] ;  /* 0x00843000ff4c7984 */ /* 0x000e620000000c00 */
[----:B----4-:R-:W-:-:S02]  /*26360*/  FFMA R80, R80, R125, R18 ;  /* 0x0000007d50507223 */ /* 0x010fc40000000012 */
[----:B------:R-:W-:Y:S02]  /*26370*/  FFMA R26, R123, R125, R122 ;  /* 0x0000007d7b1a7223 */ /* 0x000fe4000000007a */
[C---:B------:R-:W-:Y:S01]  /*26380*/  FFMA R18, R127.reuse, R74, R72 ;  /* 0x0000004a7f127223 */ /* 0x040fe20000000048 */
[----:B------:R-:W2:Y:S01]  /*26390*/  LDS.128 R120, [0x87f0] ;  /* 0x0087f000ff787984 */ /* 0x000ea20000000c00 */
        /* <DEDUP_REMOVED lines=8> */
[----:B------:R-:W1:Y:S01]  /*26420*/  LDS.128 R84, [0x7ca0] ;  /* 0x007ca000ff547984 */ /* 0x000e620000000c00 */
[-C--:B-----5:R-:W-:Y:S02]  /*26430*/  FFMA R96, R96, R126.reuse, R35 ;  /* 0x0000007e60607223 */ /* 0x0a0fe40000000023 */
[----:B------:R-:W-:Y:S02]  /*26440*/  FFMA R116, R116, R126, R19 ;  /* 0x0000007e74747223 */ /* 0x000fe40000000013 */
[----:B------:R-:W-:Y:S02]  /*26450*/  FFMA R22, R104, R125, R22 ;  /* 0x0000007d68167223 */ /* 0x000fe40000000016 */
[----:B------:R-:W-:Y:S02]  /*26460*/  FFMA R19, R47, R83, R82 ;  /* 0x000000532f137223 */ /* 0x000fe40000000052 */
[----:B------:R-:W5:Y:S01]  /*26470*/  LDS.128 R80, [0x6d80] ;  /* 0x006d8000ff507984 */ /* 0x000f620000000c00 */
[----:B------:R-:W-:-:S02]  /*26480*/  FFMA R23, R126, R101, R23 ;  /* 0x000000657e177223 */ /* 0x000fc40000000017 */
[C---:B------:R-:W-:Y:S02]  /*26490*/  FFMA R96, R127.reuse, R97, R96 ;  /* 0x000000617f607223 */ /* 0x040fe40000000060 */
[----:B------:R-:W-:Y:S02]  /*264a0*/  FFMA R128, R128, R127, R14 ;  /* 0x0000007f80807223 */ /* 0x000fe4000000000e */
[----:B------:R-:W-:Y:S01]  /*264b0*/  FFMA R22, R126, R105, R22 ;  /* 0x000000697e167223 */ /* 0x000fe20000000016 */
[----:B------:R-:W-:Y:S01]  /*264c0*/  MOV R124, R143 ;  /* 0x0000008f007c7202 */ /* 0x000fe20000000f00 */
[-C--:B------:R-:W-:Y:S01]  /*264d0*/  FFMA R133, R134, R125.reuse, R133 ;  /* 0x0000007d86857223 */ /* 0x080fe20000000085 */
[----:B------:R-:W-:Y:S01]  /*264e0*/  MOV R104, R142 ;  /* 0x0000008e00687202 */ /* 0x000fe20000000f00 */
[----:B------:R-:W-:Y:S01]  /*264f0*/  FFMA R136, R138, R125, R136 ;  /* 0x0000007d8a887223 */ /* 0x000fe20000000088 */
[----:B------:R-:W-:Y:S01]  /*26500*/  MOV R63, R141 ;  /* 0x0000008d003f7202 */ /* 0x000fe20000000f00 */
[----:B------:R-:W-:Y:S01]  /*26510*/  FFMA R102, R127, R102, R23 ;  /* 0x000000667f667223 */ /* 0x000fe20000000017 */
[----:B------:R-:W-:Y:S01]  /*26520*/  MOV R125, R140 ;  /* 0x0000008c007d7202 */ /* 0x000fe20000000f00 */
[C---:B------:R-:W-:Y:S01]  /*26530*/  FFMA R98, R47.reuse, R98, R96 ;  /* 0x000000622f627223 */ /* 0x040fe20000000060 */
[----:B------:R-:W3:Y:S01]  /*26540*/  LDS.128 R140, [0x65f0] ;  /* 0x0065f000ff8c7984 */ /* 0x000ee20000000c00 */
[----:B------:R-:W-:-:S02]  /*26550*/  FFMA R128, R47, R129, R128 ;  /* 0x000000812f807223 */ /* 0x000fc40000000080 */
[----:B------:R-:W-:Y:S02]  /*26560*/  FFMA R22, R127, R106, R22 ;  /* 0x0000006a7f167223 */ /* 0x000fe40000000016 */
[----:B------:R-:W-:Y:S02]  /*26570*/  FFMA R88, R88, R126, R27 ;  /* 0x0000007e58587223 */ /* 0x000fe4000000001b */
[----:B0-----:R-:W-:Y:S02]  /*26580*/  FFMA R68, R68, R127, R10 ;  /* 0x0000007f44447223 */ /* 0x001fe4000000000a */
[----:B------:R-:W-:Y:S01]  /*26590*/  FFMA R128, R93, R130, R128 ;  /* 0x000000825d807223 */ /* 0x000fe20000000080 */
[----:B------:R-:W-:Y:S01]  /*265a0*/  MOV R130, R104 ;  /* 0x0000006800827202 */ /* 0x000fe20000000f00 */
[C---:B------:R-:W-:Y:S02]  /*265b0*/  FFMA R22, R47.reuse, R107, R22 ;  /* 0x0000006b2f167223 */ /* 0x040fe40000000016 */
[----:B------:R-:W-:Y:S01]  /*265c0*/  FFMA R64, R64, R127, R43 ;  /* 0x0000007f40407223 */ /* 0x000fe2000000002b */
[----:B------:R-:W-:Y:S01]  /*265d0*/  LDS.128 R104, [0x89e0] ;  /* 0x0089e000ff687984 */ /* 0x000fe20000000c00 */
[----:B------:R-:W-:-:S02]  /*265e0*/  FFMA R10, R47, R103, R102 ;  /* 0x000000672f0a7223 */ /* 0x000fc40000000066 */
[----:B------:R-:W-:Y:S01]  /*265f0*/  FFMA R27, R93, R99, R98 ;  /* 0x000000635d1b7223 */ /* 0x000fe20000000062 */
[----:B------:R-:W-:Y:S01]  /*26600*/  LDS.128 R100, [0x7ac0] ;  /* 0x007ac000ff647984 */ /* 0x000fe20000000c00 */
[----:B------:R-:W-:-:S03]  /*26610*/  FFMA R64, R47, R65, R64 ;  /* 0x000000412f407223 */ /* 0x000fc60000000040 */
[----:B------:R-:W0:Y:S01]  /*26620*/  LDS.128 R96, [0x6ba0] ;  /* 0x006ba000ff607984 */ /* 0x000e220000000c00 */
[----:B------:R-:W-:Y:S02]  /*26630*/  FFMA R68, R47, R69, R68 ;  /* 0x000000452f447223 */ /* 0x000fe40000000044 */
[----:B------:R-:W-:Y:S02]  /*26640*/  FFMA R88, R127, R89, R88 ;  /* 0x000000597f587223 */ /* 0x000fe40000000058 */
[C---:B------:R-:W-:Y:S02]  /*26650*/  FFMA R43, R93.reuse, R66, R64 ;  /* 0x000000425d2b7223 */ /* 0x040fe40000000040 */
[----:B------:R-:W-:Y:S02]  /*26660*/  FFMA R51, R93, R70, R68 ;  /* 0x000000465d337223 */ /* 0x000fe40000000044 */
[----:B------:R-:W-:Y:S02]  /*26670*/  FFMA R90, R47, R90, R88 ;  /* 0x0000005a2f5a7223 */ /* 0x000fe40000000058 */
[----:B------:R-:W-:-:S02]  /*26680*/  FFMA R43, R67, R94, R43 ;  /* 0x0000005e432b7223 */ /* 0x000fc4000000002b */
[----:B------:R-:W-:Y:S01]  /*26690*/  FFMA R51, R71, R94, R51 ;  /* 0x0000005e47337223 */ /* 0x000fe20000000033 */
[----:B------:R-:W0:Y:S01]  /*266a0*/  LDS.128 R64, [0x6410] ;  /* 0x00641000ff407984 */ /* 0x000e220000000c00 */
[----:B-1----:R-:W-:Y:S02]  /*266b0*/  FFMA R76, R47, R76, R15 ;  /* 0x0000004c2f4c7223 */ /* 0x002fe4000000000f */
[----:B--2---:R-:W-:Y:S01]  /*266c0*/  FFMA R26, R120, R126, R26 ;  /* 0x0000007e781a7223 */ /* 0x004fe2000000001a */
[----:B------:R-:W1:Y:S01]  /*266d0*/  LDS.128 R68, [0x7330] ;  /* 0x00733000ff447984 */ /* 0x000e620000000c00 */
[C---:B------:R-:W-:Y:S02]  /*266e0*/  FFMA R77, R93.reuse, R77, R76 ;  /* 0x0000004d5d4d7223 */ /* 0x040fe4000000004c */
[----:B------:R-:W-:Y:S02]  /*266f0*/  FFMA R23, R93, R91, R90 ;  /* 0x0000005b5d177223 */ /* 0x000fe4000000005a */
[----:B---3--:R-:W-:Y:S01]  /*26700*/  FFMA R4, R47, R4, R3 ;  /* 0x000000042f047223 */ /* 0x008fe20000000003 */
[----:B------:R-:W2:Y:S01]  /*26710*/  LDS.128 R88, [0x8250] ;  /* 0x00825000ff587984 */ /* 0x000ea20000000c00 */
[----:B------:R-:W-:-:S02]  /*26720*/  FFMA R121, R127, R121, R26 ;  /* 0x000000797f797223 */ /* 0x000fc4000000001a */
[C---:B----4-:R-:W-:Y:S02]  /*26730*/  FFMA R46, R47.reuse, R72, R46 ;  /* 0x000000482f2e7223 */ /* 0x050fe4000000002e */
[----:B------:R-:W-:Y:S02]  /*26740*/  FFMA R78, R78, R94, R77 ;  /* 0x0000005e4e4e7223 */ /* 0x000fe4000000004d */
[----:B------:R-:W-:Y:S02]  /*26750*/  FFMA R0, R47, R84, R0 ;  /* 0x000000542f007223 */ /* 0x000fe40000000000 */
[----:B------:R-:W-:Y:S02]  /*26760*/  FFMA R5, R93, R5, R4 ;  /* 0x000000055d057223 */ /* 0x000fe40000000004 */
[----:B------:R-:W-:Y:S02]  /*26770*/  FFMA R122, R47, R122, R121 ;  /* 0x0000007a2f7a7223 */ /* 0x000fe40000000079 */
[----:B------:R-:W-:-:S02]  /*26780*/  FFMA R73, R93, R73, R46 ;  /* 0x000000495d497223 */ /* 0x000fc4000000002e */
[----:B------:R-:W-:Y:S02]  /*26790*/  FFMA R85, R93, R85, R0 ;  /* 0x000000555d557223 */ /* 0x000fe40000000000 */
[----:B------:R-:W-:Y:S02]  /*267a0*/  FFMA R0, R79, R95, R78 ;  /* 0x0000005f4f007223 */ /* 0x000fe4000000004e */
[-C--:B------:R-:W-:Y:S01]  /*267b0*/  FFMA R6, R6, R94.reuse, R5 ;  /* 0x0000005e06067223 */ /* 0x080fe20000000005 */
[----:B------:R-:W3:Y:S01]  /*267c0*/  LDS.128 R76, [R2.X4+0x150] ;  /* 0x00015000024c7984 */ /* 0x000ee20000004c00 */
[----:B------:R-:W-:Y:S02]  /*267d0*/  FFMA R74, R74, R94, R73 ;  /* 0x0000005e4a4a7223 */ /* 0x000fe40000000049 */
[----:B------:R-:W-:Y:S02]  /*267e0*/  FFMA R35, R93, R123, R122 ;  /* 0x0000007b5d237223 */ /* 0x000fe4000000007a */
[----:B------:R-:W4:Y:S01]  /*267f0*/  LDS.128 R120, [0x78e0] ;  /* 0x0078e000ff787984 */ /* 0x000f220000000c00 */
[----:B-----5:R-:W-:-:S02]  /*26800*/  FFMA R80, R47, R80, R17 ;  /* 0x000000502f507223 */ /* 0x020fc40000000011 */
[-C--:B------:R-:W-:Y:S02]  /*26810*/  FFMA R17, R7, R95.reuse, R6 ;  /* 0x0000005f07117223 */ /* 0x080fe40000000006 */
[----:B------:R-:W-:Y:S01]  /*26820*/  FFMA R15, R75, R95, R74 ;  /* 0x0000005f4b0f7223 */ /* 0x000fe2000000004a */
[----:B------:R-:W5:Y:S01]  /*26830*/  LDS.128 R4, [0x6050] ;  /* 0x00605000ff047984 */ /* 0x000f620000000c00 */
[----:B------:R-:W-:-:S03]  /*26840*/  FFMA R140, R47, R140, R11 ;  /* 0x0000008c2f8c7223 */ /* 0x000fc6000000000b */
[----:B------:R-:W3:Y:S01]  /*26850*/  LDS.128 R72, [0x8070] ;  /* 0x00807000ff487984 */ /* 0x000ee20000000c00 */
[----:B------:R-:W-:Y:S01]  /*26860*/  FFMA R11, R131, R94, R128 ;  /* 0x0000005e830b7223 */ /* 0x000fe20000000080 */
[----:B------:R-:W-:Y:S01]  /*26870*/  MOV R129, R125 ;  /* 0x0000007d00817202 */ /* 0x000fe20000000f00 */
[----:B------:R-:W-:Y:S01]  /*26880*/  FFMA R31, R135, R126, R133 ;  /* 0x0000007e871f7223 */ /* 0x000fe20000000085 */
[----:B------:R-:W-:Y:S01]  /*26890*/  MOV R128, R124 ;  /* 0x0000007c00807202 */ /* 0x000fe20000000f00 */
[----:B------:R-:W3:Y:S01]  /*268a0*/  LDS.128 R132, [0x76f0] ;  /* 0x0076f000ff847984 */ /* 0x000ee20000000c00 */
[C---:B0-----:R-:W-:Y:S02]  /*268b0*/  FFMA R21, R93.reuse, R96, R21 ;  /* 0x000000605d157223 */ /* 0x041fe40000000015 */
[C---:B------:R-:W-:Y:S01]  /*268c0*/  FFMA R22, R93.reuse, R100, R22 ;  /* 0x000000645d167223 */ /* 0x040fe20000000016 */
[----:B------:R-:W-:Y:S01]  /*268d0*/  MOV R96, R128 ;  /* 0x0000008000607202 */ /* 0x000fe20000000f00 */
[C---:B------:R-:W-:Y:S01]  /*268e0*/  FFMA R10, R93.reuse, R104, R10 ;  /* 0x000000685d0a7223 */ /* 0x040fe2000000000a */
[----:B------:R-:W-:Y:S01]  /*268f0*/  MOV R100, R130 ;  /* 0x0000008200647202 */ /* 0x000fe20000000f00 */
[----:B------:R-:W-:Y:S01]  /*26900*/  FFMA R81, R93, R81, R80 ;  /* 0x000000515d517223 */ /* 0x000fe20000000050 */
[----:B------:R-:W-:-:S02]  /*26910*/  MOV R104, R129 ;  /* 0x0000008100687202 */ /* 0x000fc40000000f00 */
[----:B------:R-:W0:Y:S01]  /*26920*/  LDS.128 R128, [0x67e0] ;  /* 0x0067e000ff807984 */ /* 0x000e220000000c00 */
[----:B------:R-:W-:Y:S02]  /*26930*/  FFMA R39, R139, R126, R136 ;  /* 0x0000007e8b277223 */ /* 0x000fe40000000088 */
[----:B------:R-:W-:Y:S01]  /*26940*/  FFMA R82, R82, R94, R81 ;  /* 0x0000005e52527223 */ /* 0x000fe20000000051 */
[----:B------:R-:W0:Y:S01]  /*26950*/  LDS.128 R136, [0x8610] ;  /* 0x00861000ff887984 */ /* 0x000e220000000c00 */
[----:B------:R-:W-:Y:S02]  /*26960*/  FFMA R64, R93, R64, R13 ;  /* 0x000000405d407223 */ /* 0x000fe4000000000d */
[----:B------:R-:W-:Y:S02]  /*26970*/  FFMA R3, R83, R95, R82 ;  /* 0x0000005f53037223 */ /* 0x000fe40000000052 */
[----:B------:R-:W0:Y:S01]  /*26980*/  LDS.128 R80, [0x6f70] ;  /* 0x006f7000ff507984 */ /* 0x000e220000000c00 */
[----:B-1----:R-:W-:-:S02]  /*26990*/  FFMA R18, R93, R68, R18 ;  /* 0x000000445d127223 */ /* 0x002fc40000000012 */
[----:B------:R-:W-:Y:S02]  /*269a0*/  FFMA R116, R127, R117, R116 ;  /* 0x000000757f747223 */ /* 0x000fe40000000074 */
[C---:B------:R-:W-:Y:S02]  /*269b0*/  FFMA R64, R94.reuse, R65, R64 ;  /* 0x000000415e407223 */ /* 0x040fe40000000040 */
[----:B------:R-:W-:Y:S02]  /*269c0*/  FFMA R18, R94, R69, R18 ;  /* 0x000000455e127223 */ /* 0x000fe40000000012 */
[----:B--2---:R-:W-:Y:S02]  /*269d0*/  FFMA R19, R93, R88, R19 ;  /* 0x000000585d137223 */ /* 0x004fe40000000013 */
[----:B------:R-:W-:Y:S02]  /*269e0*/  FFMA R116, R47, R118, R116 ;  /* 0x000000762f747223 */ /* 0x000fe40000000074 */
[----:B------:R-:W-:-:S02]  /*269f0*/  FFMA R66, R95, R66, R64 ;  /* 0x000000425f427223 */ /* 0x000fc40000000040 */
[----:B------:R-:W-:Y:S02]  /*26a00*/  FFMA R70, R95, R70, R18 ;  /* 0x000000465f467223 */ /* 0x000fe40000000012 */
[C---:B------:R-:W-:Y:S02]  /*26a10*/  FFMA R10, R94.reuse, R105, R10 ;  /* 0x000000695e0a7223 */ /* 0x040fe4000000000a */
[C---:B------:R-:W-:Y:S02]  /*26a20*/  FFMA R18, R94.reuse, R89, R19 ;  /* 0x000000595e127223 */ /* 0x040fe40000000013 */
[C---:B------:R-:W-:Y:S02]  /*26a30*/  FFMA R19, R94.reuse, R97, R21 ;  /* 0x000000615e137223 */ /* 0x040fe40000000015 */
[----:B------:R-:W-:Y:S02]  /*26a40*/  FFMA R14, R93, R119, R116 ;  /* 0x000000775d0e7223 */ /* 0x000fe40000000074 */
[----:B------:R-:W-:Y:S01]  /*26a50*/  FFMA R21, R94, R101, R22 ;  /* 0x000000655e157223 */ /* 0x000fe20000000016 */
[----:B------:R-:W-:Y:S01]  /*26a60*/  LDS.128 R116, [0x69c0] ;  /* 0x0069c000ff747984 */ /* 0x000fe20000000c00 */
[----:B------:R-:W-:-:S02]  /*26a70*/  FFMA R22, R95, R106, R10 ;  /* 0x0000006a5f167223 */ /* 0x000fc4000000000a */
[----:B---3--:R-:W-:Y:S02]  /*26a80*/  FFMA R10, R76, R67, R66 ;  /* 0x000000434c0a7223 */ /* 0x008fe40000000042 */
[----:B------:R-:W1:Y:S01]  /*26a90*/  LDS.128 R64, [0x8620] ;  /* 0x00862000ff407984 */ /* 0x000e620000000c00 */
[-C--:B----4-:R-:W-:Y:S02]  /*26aa0*/  FFMA R14, R120, R94.reuse, R14 ;  /* 0x0000005e780e7223 */ /* 0x090fe4000000000e */
[----:B-----5:R-:W-:Y:S02]  /*26ab0*/  FFMA R4, R4, R95, R42 ;  /* 0x0000005f04047223 */ /* 0x020fe4000000002a */
[----:B------:R-:W-:Y:S02]  /*26ac0*/  FFMA R72, R72, R94, R27 ;  /* 0x0000005e48487223 */ /* 0x000fe4000000001b */
[----:B------:R-:W-:Y:S02]  /*26ad0*/  FFMA R121, R95, R121, R14 ;  /* 0x000000795f797223 */ /* 0x000fe4000000000e */
[----:B------:R-:W-:-:S02]  /*26ae0*/  FFMA R30, R108, R126, R30 ;  /* 0x0000007e6c1e7223 */ /* 0x000fc4000000001e */
[C---:B------:R-:W-:Y:S02]  /*26af0*/  FFMA R14, R76.reuse, R71, R70 ;  /* 0x000000474c0e7223 */ /* 0x040fe40000000046 */
[----:B------:R-:W2:Y:S01]  /*26b00*/  LDS.128 R68, [0x8440] ;  /* 0x00844000ff447984 */ /* 0x000ea20000000c00 */
        /* <DEDUP_REMOVED lines=10> */
[----:B------:R-:W-:-:S02]  /*26bb0*/  FFMA R132, R47, R133, R132 ;  /* 0x000000852f847223 */ /* 0x000fc40000000084 */
[----:B0-----:R-:W-:Y:S02]  /*26bc0*/  FFMA R128, R128, R95, R11 ;  /* 0x0000005f80807223 */ /* 0x001fe4000000000b */
[----:B------:R-:W-:Y:S02]  /*26bd0*/  FFMA R11, R7, R78, R4 ;  /* 0x0000004e070b7223 */ /* 0x000fe40000000004 */
[----:B------:R-:W-:Y:S01]  /*26be0*/  FFMA R27, R75, R77, R74 ;  /* 0x0000004d4b1b7223 */ /* 0x000fe2000000004a */
[----:B------:R-:W0:Y:S01]  /*26bf0*/  LDS.128 R4, [0x8bd0] ;  /* 0x008bd000ff047984 */ /* 0x000e220000000c00 */
[C---:B------:R-:W-:Y:S02]  /*26c00*/  FFMA R26, R93.reuse, R111, R26 ;  /* 0x0000006f5d1a7223 */ /* 0x040fe4000000001a */
[----:B------:R-:W-:Y:S01]  /*26c10*/  FFMA R30, R93, R115, R30 ;  /* 0x000000735d1e7223 */ /* 0x000fe2000000001e */
[----:B------:R-:W3:Y:S01]  /*26c20*/  LDS.128 R72, [0x6d90] ;  /* 0x006d9000ff487984 */ /* 0x000ee20000000c00 */
[----:B------:R-:W-:-:S02]  /*26c30*/  FFMA R136, R136, R127, R39 ;  /* 0x0000007f88887223 */ /* 0x000fc40000000027 */
[----:B------:R-:W-:Y:S01]  /*26c40*/  FFMA R31, R93, R134, R132 ;  /* 0x000000865d1f7223 */ /* 0x000fe20000000084 */
[----:B------:R-:W4:Y:S01]  /*26c50*/  LDS.128 R112, [0x6230] ;  /* 0x00623000ff707984 */ /* 0x000f220000000c00 */
[----:B------:R-:W-:-:S03]  /*26c60*/  FFMA R13, R87, R95, R86 ;  /* 0x0000005f570d7223 */ /* 0x000fc60000000056 */
[----:B------:R-:W5:Y:S01]  /*26c70*/  LDS.128 R108, [0x7150] ;  /* 0x00715000ff6c7984 */ /* 0x000f620000000c00 */
[----:B------:R-:W-:-:S03]  /*26c80*/  FFMA R31, R135, R94, R31 ;  /* 0x0000005e871f7223 */ /* 0x000fc6000000001f */
[----:B------:R-:W0:Y:S04]  /*26c90*/  LDS.128 R124, [0x8800] ;  /* 0x00880000ff7c7984 */ /* 0x000e280000000c00 */
[----:B------:R-:W0:Y:S01]  /*26ca0*/  LDS.128 R84, [0x7e90] ;  /* 0x007e9000ff547984 */ /* 0x000e220000000c00 */
[C---:B------:R-:W-:Y:S02]  /*26cb0*/  FFMA R18, R95.reuse, R90, R18 ;  /* 0x0000005a5f127223 */ /* 0x040fe40000000012 */
[----:B------:R-:W-:Y:S01]  /*26cc0*/  FFMA R21, R95, R102, R21 ;  /* 0x000000665f157223 */ /* 0x000fe20000000015 */
[----:B------:R-:W0:Y:S01]  /*26cd0*/  LDS.128 R132, [0x7700] ;  /* 0x00770000ff847984 */ /* 0x000e220000000c00 */
[----:B------:R-:W-:Y:S02]  /*26ce0*/  FFMA R43, R80, R95, R43 ;  /* 0x0000005f502b7223 */ /* 0x000fe4000000002b */
[----:B------:R-:W-:-:S02]  /*26cf0*/  FFMA R136, R47, R137, R136 ;  /* 0x000000892f887223 */ /* 0x000fc40000000088 */
[C---:B------:R-:W-:Y:S01]  /*26d00*/  FFMA R128, R76.reuse, R129, R128 ;  /* 0x000000814c807223 */ /* 0x040fe20000000080 */
[----:B------:R-:W-:Y:S01]  /*26d10*/  MOV R129, R100 ;  /* 0x0000006400817202 */ /* 0x000fe20000000f00 */
[C---:B------:R-:W-:Y:S02]  /*26d20*/  FFMA R18, R76.reuse, R91, R18 ;  /* 0x0000005b4c127223 */ /* 0x040fe40000000012 */
[C---:B------:R-:W-:Y:S01]  /*26d30*/  FFMA R21, R76.reuse, R103, R21 ;  /* 0x000000674c157223 */ /* 0x040fe20000000015 */
[----:B------:R-:W0:Y:S01]  /*26d40*/  LDS.128 R88, [0x7cb0] ;  /* 0x007cb000ff587984 */ /* 0x000e220000000c00 */
[----:B------:R-:W-:-:S03]  /*26d50*/  FFMA R43, R76, R81, R43 ;  /* 0x000000514c2b7223 */ /* 0x000fc6000000002b */
[----:B------:R-:W0:Y:S01]  /*26d60*/  LDS.128 R100, [0x7340] ;  /* 0x00734000ff647984 */ /* 0x000e220000000c00 */
[----:B------:R-:W-:Y:S02]  /*26d70*/  FFMA R39, R93, R138, R136 ;  /* 0x0000008a5d277223 */ /* 0x000fe40000000088 */
[----:B------:R-:W-:Y:S02]  /*26d80*/  FFMA R43, R82, R77, R43 ;  /* 0x0000004d522b7223 */ /* 0x000fe4000000002b */
[----:B------:R-:W-:Y:S02]  /*26d90*/  FFMA R39, R139, R94, R39 ;  /* 0x0000005e8b277223 */ /* 0x000fe40000000027 */
[----:B------:R-:W-:Y:S01]  /*26da0*/  FFMA R43, R83, R78, R43 ;  /* 0x0000004e532b7223 */ /* 0x000fe2000000002b */
[----:B------:R-:W-:Y:S01]  /*26db0*/  LDS.128 R136, [0x6600] ;  /* 0x00660000ff887984 */ /* 0x000fe20000000c00 */
[----:B------:R-:W-:-:S03]  /*26dc0*/  FFMA R141, R93, R141, R140 ;  /* 0x0000008d5d8d7223 */ /* 0x000fc6000000008c */
[----:B------:R-:W5:Y:S01]  /*26dd0*/  LDS.128 R80, [0x6420] ;  /* 0x00642000ff507984 */ /* 0x000f620000000c00 */
[----:B-1----:R-:W-:Y:S02]  /*26de0*/  FFMA R39, R64, R95, R39 ;  /* 0x0000005f40277223 */ /* 0x002fe40000000027 */
[-C--:B------:R-:W-:Y:S02]  /*26df0*/  FFMA R142, R142, R94.reuse, R141 ;  /* 0x0000005e8e8e7223 */ /* 0x080fe4000000008d */
[----:B------:R-:W-:Y:S02]  /*26e00*/  FFMA R30, R116, R94, R30 ;  /* 0x0000005e741e7223 */ /* 0x000fe4000000001e */
[C---:B------:R-:W-:Y:S02]  /*26e10*/  FFMA R39, R76.reuse, R65, R39 ;  /* 0x000000414c277223 */ /* 0x040fe40000000027 */
[----:B------:R-:W-:Y:S02]  /*26e20*/  FFMA R117, R95, R117, R30 ;  /* 0x000000755f757223 */ /* 0x000fe4000000001e */
[----:B--2---:R-:W-:-:S02]  /*26e30*/  FFMA R68, R76, R68, R0 ;  /* 0x000000444c447223 */ /* 0x004fc40000000000 */
[----:B------:R-:W-:Y:S02]  /*26e40*/  FFMA R46, R143, R95, R142 ;  /* 0x0000005f8f2e7223 */ /* 0x000fe4000000008e */
[----:B------:R-:W-:Y:S01]  /*26e50*/  FFMA R39, R66, R77, R39 ;  /* 0x0000004d42277223 */ /* 0x000fe20000000027 */
[----:B------:R-:W1:Y:S01]  /*26e60*/  LDS.128 R140, [0x7520] ;  /* 0x00752000ff8c7984 */ /* 0x000e620000000c00 */
[----:B------:R-:W-:Y:S02]  /*26e70*/  FFMA R30, R76, R118, R117 ;  /* 0x000000764c1e7223 */ /* 0x000fe40000000075 */
[----:B------:R-:W-:Y:S02]  /*26e80*/  FFMA R69, R77, R69, R68 ;  /* 0x000000454d457223 */ /* 0x000fe40000000044 */
[----:B------:R-:W-:Y:S02]  /*26e90*/  FFMA R39, R67, R78, R39 ;  /* 0x0000004e43277223 */ /* 0x000fe40000000027 */
[----:B------:R-:W2:Y:S01]  /*26ea0*/  LDS.128 R64, [0x6240] ;  /* 0x00624000ff407984 */ /* 0x000ea20000000c00 */
[----:B------:R-:W-:-:S02]  /*26eb0*/  FFMA R30, R119, R77, R30 ;  /* 0x0000004d771e7223 */ /* 0x000fc4000000001e */
[----:B------:R-:W-:Y:S01]  /*26ec0*/  FFMA R70, R78, R70, R69 ;  /* 0x000000464e467223 */ /* 0x000fe20000000045 */
[----:B------:R-:W1:Y:S01]  /*26ed0*/  LDS.128 R116, [0x7160] ;  /* 0x00716000ff747984 */ /* 0x000e620000000c00 */
[C---:B0-----:R-:W-:Y:S02]  /*26ee0*/  FFMA R4, R76.reuse, R4, R17 ;  /* 0x000000044c047223 */ /* 0x041fe40000000011 */
[----:B---3--:R-:W-:Y:S02]  /*26ef0*/  FFMA R72, R76, R72, R3 ;  /* 0x000000484c487223 */ /* 0x008fe40000000003 */
[-C--:B----4-:R-:W-:Y:S02]  /*26f00*/  FFMA R112, R112, R94.reuse, R23 ;  /* 0x0000005e70707223 */ /* 0x090fe40000000017 */
[-C--:B-----5:R-:W-:Y:S02]  /*26f10*/  FFMA R26, R108, R94.reuse, R26 ;  /* 0x0000005e6c1a7223 */ /* 0x0a0fe4000000001a */
[----:B------:R-:W-:-:S02]  /*26f20*/  FFMA R124, R124, R94, R35 ;  /* 0x0000005e7c7c7223 */ /* 0x000fc40000000023 */
[----:B------:R-:W-:Y:S02]  /*26f30*/  FFMA R51, R84, R95, R51 ;  /* 0x0000005f54337223 */ /* 0x000fe40000000033 */
[----:B------:R-:W-:Y:S02]  /*26f40*/  FFMA R3, R79, R71, R70 ;  /* 0x000000474f037223 */ /* 0x000fe40000000046 */
[----:B------:R-:W0:Y:S01]  /*26f50*/  LDS.128 R68, [R2.X4+0x160] ;  /* 0x0001600002447984 */ /* 0x000e220000004c00 */
[----:B------:R-:W-:Y:S02]  /*26f60*/  FFMA R5, R77, R5, R4 ;  /* 0x000000054d057223 */ /* 0x000fe40000000004 */
[----:B------:R-:W-:Y:S01]  /*26f70*/  FFMA R47, R130, R77, R128 ;  /* 0x0000004d822f7223 */ /* 0x000fe20000000080 */
[----:B------:R-:W-:Y:S01]  /*26f80*/  MOV R130, R92 ;  /* 0x0000005c00827202 */ /* 0x000fe20000000f00 */
[C---:B------:R-:W-:Y:S02]  /*26f90*/  FFMA R19, R95.reuse, R98, R19 ;  /* 0x000000625f137223 */ /* 0x040fe40000000013 */
[----:B------:R-:W-:-:S02]  /*26fa0*/  FFMA R113, R95, R113, R112 ;  /* 0x000000715f717223 */ /* 0x000fc40000000070 */
[C---:B------:R-:W-:Y:S02]  /*26fb0*/  FFMA R109, R95.reuse, R109, R26 ;  /* 0x0000006d5f6d7223 */ /* 0x040fe4000000001a */
[----:B------:R-:W-:Y:S02]  /*26fc0*/  FFMA R125, R95, R125, R124 ;  /* 0x0000007d5f7d7223 */ /* 0x000fe4000000007c */
[----:B------:R-:W-:Y:S02]  /*26fd0*/  FFMA R51, R76, R85, R51 ;  /* 0x000000554c337223 */ /* 0x000fe40000000033 */
[----:B------:R-:W-:Y:S02]  /*26fe0*/  FFMA R132, R132, R95, R31 ;  /* 0x0000005f84847223 */ /* 0x000fe4000000001f */
[----:B------:R-:W3:Y:S01]  /*26ff0*/  LDS.128 R92, [0x8260] ;  /* 0x00826000ff5c7984 */ /* 0x000ee20000000c00 */
[----:B------:R-:W-:Y:S02]  /*27000*/  FFMA R6, R78, R6, R5 ;  /* 0x000000064e067223 */ /* 0x000fe40000000005 */
[----:B------:R-:W-:Y:S01]  /*27010*/  FFMA R51, R86, R77, R51 ;  /* 0x0000004d56337223 */ /* 0x000fe20000000033 */
[----:B------:R-:W-:Y:S01]  /*27020*/  MOV R128, R96 ;  /* 0x0000006000807202 */ /* 0x000fe20000000f00 */
[----:B------:R-:W-:-:S02]  /*27030*/  FFMA R88, R76, R88, R13 ;  /* 0x000000584c587223 */ /* 0x000fc4000000000d */
[----:B------:R-:W-:Y:S02]  /*27040*/  FFMA R73, R77, R73, R72 ;  /* 0x000000494d497223 */ /* 0x000fe40000000048 */
[----:B------:R-:W-:Y:S02]  /*27050*/  FFMA R100, R100, R77, R14 ;  /* 0x0000004d64647223 */ /* 0x000fe4000000000e */
[----:B------:R-:W-:Y:S02]  /*27060*/  FFMA R19, R76, R99, R19 ;  /* 0x000000634c137223 */ /* 0x000fe40000000013 */
[----:B------:R-:W-:Y:S01]  /*27070*/  FFMA R14, R79, R7, R6 ;  /* 0x000000074f0e7223 */ /* 0x000fe20000000006 */
[----:B------:R-:W4:Y:S01]  /*27080*/  LDS.128 R96, [0x6bb0] ;  /* 0x006bb000ff607984 */ /* 0x000f220000000c00 */
[----:B------:R-:W-:-:S03]  /*27090*/  FFMA R31, R87, R78, R51 ;  /* 0x0000004e571f7223 */ /* 0x000fc60000000033 */
[----:B------:R-:W5:Y:S01]  /*270a0*/  LDS.128 R4, [0x6060] ;  /* 0x00606000ff047984 */ /* 0x000f620000000c00 */
[----:B------:R-:W-:Y:S02]  /*270b0*/  FFMA R89, R77, R89, R88 ;  /* 0x000000594d597223 */ /* 0x000fe40000000058 */
[C---:B------:R-:W-:Y:S01]  /*270c0*/  FFMA R74, R78.reuse, R74, R73 ;  /* 0x0000004a4e4a7223 */ /* 0x040fe20000000049 */
[----:B------:R-:W0:Y:S01]  /*270d0*/  LDS.128 R84, [0x7ad0] ;  /* 0x007ad000ff547984 */ /* 0x000e220000000c00 */
[----:B------:R-:W-:Y:S01]  /*270e0*/  FFMA R90, R78, R90, R89 ;  /* 0x0000005a4e5a7223 */ /* 0x000fe20000000059 */
[----:B------:R-:W-:Y:S01]  /*270f0*/  MOV R51, R104 ;  /* 0x0000006800337202 */ /* 0x000fe20000000f00 */
[----:B------:R-:W-:Y:S02]  /*27100*/  FFMA R80, R80, R77, R10 ;  /* 0x0000004d50507223 */ /* 0x000fe4000000000a */
[----:B------:R-:W-:Y:S02]  /*27110*/  FFMA R22, R76, R107, R22 ;  /* 0x0000006b4c167223 */ /* 0x000fe40000000016 */
[C---:B------:R-:W-:Y:S01]  /*27120*/  FFMA R10, R79.reuse, R75, R74 ;  /* 0x0000004b4f0a7223 */ /* 0x040fe2000000004a */
[----:B------:R-:W0:Y:S01]  /*27130*/  LDS.128 R104, [0x89f0] ;  /* 0x0089f000ff687984 */ /* 0x000e220000000c00 */
[----:B------:R-:W-:-:S03]  /*27140*/  FFMA R13, R79, R91, R90 ;  /* 0x0000005b4f0d7223 */ /* 0x000fc6000000005a */
[----:B------:R-:W3:Y:S01]  /*27150*/  LDS.128 R72, [0x7ea0] ;  /* 0x007ea000ff487984 */ /* 0x000ee20000000c00 */
[----:B------:R-:W-:-:S03]  /*27160*/  FFMA R114, R76, R114, R113 ;  /* 0x000000724c727223 */ /* 0x000fc60000000071 */
[----:B------:R-:W3:Y:S01]  /*27170*/  LDS.128 R88, [0x6f80] ;  /* 0x006f8000ff587984 */ /* 0x000ee20000000c00 */
[C---:B------:R-:W-:Y:S02]  /*27180*/  FFMA R132, R76.reuse, R133, R132 ;  /* 0x000000854c847223 */ /* 0x040fe40000000084 */
[C---:B------:R-:W-:Y:S02]  /*27190*/  FFMA R26, R76.reuse, R110, R109 ;  /* 0x0000006e4c1a7223 */ /* 0x040fe4000000006d */
[-C--:B------:R-:W-:Y:S02]  /*271a0*/  FFMA R23, R115, R77.reuse, R114 ;  /* 0x0000004d73177223 */ /* 0x080fe40000000072 */
[C---:B-1----:R-:W-:Y:S01]  /*271b0*/  FFMA R140, R76.reuse, R140, R15 ;  /* 0x0000008c4c8c7223 */ /* 0x042fe2000000000f */
[----:B------:R-:W-:Y:S01]  /*271c0*/  LDS.128 R112, [0x78f0] ;  /* 0x0078f000ff707984 */ /* 0x000fe20000000c00 */
[----:B------:R-:W-:Y:S02]  /*271d0*/  FFMA R46, R76, R136, R46 ;  /* 0x000000884c2e7223 */ /* 0x000fe4000000002e */
[----:B------:R-:W-:-:S02]  /*271e0*/  FFMA R15, R134, R77, R132 ;  /* 0x0000004d860f7223 */ /* 0x000fc40000000084 */
[----:B------:R-:W-:Y:S02]  /*271f0*/  FFMA R26, R111, R77, R26 ;  /* 0x0000004d6f1a7223 */ /* 0x000fe4000000001a */
[-C--:B--2---:R-:W-:Y:S01]  /*27200*/  FFMA R64, R64, R78.reuse, R23 ;  /* 0x0000004e40407223 */ /* 0x084fe20000000017 */
[----:B------:R-:W-:Y:S01]  /*27210*/  LDS.128 R108, [0x8080] ;  /* 0x00808000ff6c7984 */ /* 0x000fe20000000c00 */
[----:B------:R-:W-:Y:S02]  /*27220*/  FFMA R137, R77, R137, R46 ;  /* 0x000000894d897223 */ /* 0x000fe4000000002e */
[-C--:B------:R-:W-:Y:S02]  /*27230*/  FFMA R15, R135, R78.reuse, R15 ;  /* 0x0000004e870f7223 */ /* 0x080fe4000000000f */
[----:B------:R-:W1:Y:S01]  /*27240*/  LDS.128 R132, [0x7710] ;  /* 0x00771000ff847984 */ /* 0x000e620000000c00 */
[----:B------:R-:W-:Y:S02]  /*27250*/  FFMA R141, R77, R141, R140 ;  /* 0x0000008d4d8d7223 */ /* 0x000fe4000000008c */
[----:B------:R-:W-:-:S02]  /*27260*/  FFMA R26, R116, R78, R26 ;  /* 0x0000004e741a7223 */ /* 0x000fc4000000001a */
[C---:B------:R-:W-:Y:S02]  /*27270*/  FFMA R65, R79.reuse, R65, R64 ;  /* 0x000000414f417223 */ /* 0x040fe40000000040 */
[C---:B------:R-:W-:Y:S02]  /*27280*/  FFMA R138, R78.reuse, R138, R137 ;  /* 0x0000008a4e8a7223 */ /* 0x040fe40000000089 */
[----:B------:R-:W-:Y:S02]  /*27290*/  FFMA R46, R78, R142, R141 ;  /* 0x0000008e4e2e7223 */ /* 0x000fe4000000008d */
[C---:B------:R-:W-:Y:S02]  /*272a0*/  FFMA R117, R79.reuse, R117, R26 ;  /* 0x000000754f757223 */ /* 0x040fe4000000001a */
[----:B0-----:R-:W-:Y:S02]  /*272b0*/  FFMA R26, R68, R66, R65 ;  /* 0x00000042441a7223 */ /* 0x001fe40000000041 */
[----:B------:R-:W-:-:S02]  /*272c0*/  FFMA R0, R79, R139, R138 ;  /* 0x0000008b4f007223 */ /* 0x000fc4000000008a */
[----:B------:R-:W-:Y:S01]  /*272d0*/  FFMA R46, R79, R143, R46 ;  /* 0x0000008f4f2e7223 */ /* 0x000fe2000000002e */
[----:B------:R-:W0:Y:S01]  /*272e0*/  LDS.128 R136, [0x8630] ;  /* 0x00863000ff887984 */ /* 0x000e220000000c00 */
[----:B------:R-:W-:Y:S02]  /*272f0*/  FFMA R17, R78, R81, R80 ;  /* 0x000000514e117223 */ /* 0x000fe40000000050 */
[----:B---3--:R-:W-:Y:S01]  /*27300*/  FFMA R18, R92, R77, R18 ;  /* 0x0000004d5c127223 */ /* 0x008fe20000000012 */
[----:B------:R-:W2:Y:S01]  /*27310*/  LDS.128 R140, [0x6610] ;  /* 0x00661000ff8c7984 */ /* 0x000ea20000000c00 */
[----:B------:R-:W-:-:S03]  /*27320*/  FFMA R26, R67, R69, R26 ;  /* 0x00000045431a7223 */ /* 0x000fc6000000001a */
[----:B------:R-:W3:Y:S01]  /*27330*/  LDS.128 R64, [0x8450] ;  /* 0x00845000ff407984 */ /* 0x000ee20000000c00 */
[----:B------:R-:W-:Y:S02]  /*27340*/  FFMA R17, R79, R82, R17 ;  /* 0x000000524f117223 */ /* 0x000fe40000000011 */
[----:B------:R-:W-:Y:S02]  /*27350*/  FFMA R93, R78, R93, R18 ;  /* 0x0000005d4e5d7223 */ /* 0x000fe40000000012 */
[C---:B------:R-:W-:Y:S02]  /*27360*/  FFMA R122, R76.reuse, R122, R121 ;  /* 0x0000007a4c7a7223 */ /* 0x040fe40000000079 */
[----:B------:R-:W-:Y:S02]  /*27370*/  FFMA R126, R76, R126, R125 ;  /* 0x0000007e4c7e7223 */ /* 0x000fe4000000007d */
[----:B----4-:R-:W-:Y:S02]  /*27380*/  FFMA R96, R96, R77, R19 ;  /* 0x0000004d60607223 */ /* 0x010fe40000000013 */
[----:B-----5:R-:W-:-:S02]  /*27390*/  FFMA R4, R4, R79, R11 ;  /* 0x0000004f04047223 */ /* 0x020fc4000000000b */
[----:B------:R-:W-:Y:S02]  /*273a0*/  FFMA R21, R84, R77, R21 ;  /* 0x0000004d54157223 */ /* 0x000fe40000000015 */
[----:B------:R-:W-:Y:S02]  /*273b0*/  FFMA R19, R79, R94, R93 ;  /* 0x0000005e4f137223 */ /* 0x000fe4000000005d */
[C---:B------:R-:W-:Y:S02]  /*273c0*/  FFMA R17, R68.reuse, R83, R17 ;  /* 0x0000005344117223 */ /* 0x040fe40000000011 */
[----:B------:R-:W4:Y:S01]  /*273d0*/  LDS.128 R80, [0x7530] ;  /* 0x00753000ff507984 */ /* 0x000f220000000c00 */
[-C--:B------:R-:W-:Y:S02]  /*273e0*/  FFMA R35, R123, R77.reuse, R122 ;  /* 0x0000004d7b237223 */ /* 0x080fe4000000007a */
[----:B------:R-:W-:Y:S01]  /*273f0*/  FFMA R42, R127, R77, R126 ;  /* 0x0000004d7f2a7223 */ /* 0x000fe2000000007e */
[----:B------:R-:W5:Y:S01]  /*27400*/  LDS.128 R120, [0x69d0] ;  /* 0x0069d000ff787984 */ /* 0x000f620000000c00 */
[----:B------:R-:W-:-:S02]  /*27410*/  FFMA R4, R68, R5, R4 ;  /* 0x0000000544047223 */ /* 0x000fc40000000004 */
[----:B------:R-:W-:Y:S01]  /*27420*/  FFMA R85, R78, R85, R21 ;  /* 0x000000554e557223 */ /* 0x000fe20000000015 */
[----:B------:R-:W0:Y:S01]  /*27430*/  LDS.128 R124, [0x8810] ;  /* 0x00881000ff7c7984 */ /* 0x000e220000000c00 */
[----:B------:R-:W-:Y:S01]  /*27440*/  FFMA R19, R68, R95, R19 ;  /* 0x0000005f44137223 */ /* 0x000fe20000000013 */
[----:B------:R-:W-:Y:S01]  /*27450*/  MOV R116, R130 ;  /* 0x0000008200747202 */ /* 0x000fe20000000f00 */
[----:B------:R-:W-:Y:S01]  /*27460*/  FFMA R100, R78, R101, R100 ;  /* 0x000000654e647223 */ /* 0x000fe20000000064 */
        /* <DEDUP_REMOVED lines=16> */
[-C--:B------:R-:W-:Y:S02]  /*27570*/  FFMA R43, R90, R69.reuse, R43 ;  /* 0x000000455a2b7223 */ /* 0x080fe4000000002b */
[----:B------:R-:W-:Y:S02]  /*27580*/  FFMA R73, R74, R69, R73 ;  /* 0x000000454a497223 */ /* 0x000fe40000000049 */
[-C--:B-1----:R-:W-:Y:S02]  /*27590*/  FFMA R132, R132, R79.reuse, R15 ;  /* 0x0000004f84847223 */ /* 0x082fe4000000000f */
[-C--:B------:R-:W-:Y:S02]  /*275a0*/  FFMA R15, R91, R70.reuse, R43 ;  /* 0x000000465b0f7223 */ /* 0x080fe4000000002b */
[----:B------:R-:W-:Y:S01]  /*275b0*/  FFMA R43, R75, R70, R73 ;  /* 0x000000464b2b7223 */ /* 0x000fe20000000049 */
[----:B------:R-:W-:Y:S04]  /*275c0*/  LDS.128 R88, [0x8270] ;  /* 0x00827000ff587984 */ /* 0x000fe80000000c00 */
[----:B------:R-:W1:Y:S01]  /*275d0*/  LDS.128 R72, [0x6430] ;  /* 0x00643000ff487984 */ /* 0x000e620000000c00 */
[----:B0-----:R-:W-:-:S02]  /*275e0*/  FFMA R39, R136, R79, R39 ;  /* 0x0000004f88277223 */ /* 0x001fc40000000027 */
[C---:B--2---:R-:W-:Y:S02]  /*275f0*/  FFMA R0, R68.reuse, R140, R0 ;  /* 0x0000008c44007223 */ /* 0x044fe40000000000 */
[C---:B---3--:R-:W-:Y:S02]  /*27600*/  FFMA R64, R68.reuse, R64, R3 ;  /* 0x0000004044407223 */ /* 0x048fe40000000003 */
[----:B------:R-:W-:Y:S02]  /*27610*/  FFMA R39, R68, R137, R39 ;  /* 0x0000008944277223 */ /* 0x000fe40000000027 */
[C---:B------:R-:W-:Y:S02]  /*27620*/  FFMA R141, R69.reuse, R141, R0 ;  /* 0x0000008d458d7223 */ /* 0x040fe40000000000 */
[----:B------:R-:W-:Y:S02]  /*27630*/  FFMA R65, R69, R65, R64 ;  /* 0x0000004145417223 */ /* 0x000fe40000000040 */
[----:B------:R-:W-:-:S02]  /*27640*/  FFMA R39, R138, R69, R39 ;  /* 0x000000458a277223 */ /* 0x000fc40000000027 */
[----:B------:R-:W-:Y:S02]  /*27650*/  FFMA R118, R68, R118, R117 ;  /* 0x0000007644767223 */ /* 0x000fe40000000075 */
[----:B------:R-:W-:Y:S02]  /*27660*/  FFMA R142, R70, R142, R141 ;  /* 0x0000008e468e7223 */ /* 0x000fe4000000008d */
[----:B----4-:R-:W-:Y:S02]  /*27670*/  FFMA R46, R68, R80, R46 ;  /* 0x00000050442e7223 */ /* 0x010fe4000000002e */
[----:B------:R-:W-:Y:S02]  /*27680*/  FFMA R66, R70, R66, R65 ;  /* 0x0000004246427223 */ /* 0x000fe40000000041 */
[C---:B------:R-:W-:Y:S02]  /*27690*/  FFMA R96, R78.reuse, R97, R96 ;  /* 0x000000614e607223 */ /* 0x040fe40000000060 */
[----:B------:R-:W-:-:S02]  /*276a0*/  FFMA R104, R78, R105, R104 ;  /* 0x000000694e687223 */ /* 0x000fc40000000068 */
[-C--:B------:R-:W-:Y:S02]  /*276b0*/  FFMA R108, R108, R78.reuse, R27 ;  /* 0x0000004e6c6c7223 */ /* 0x080fe4000000001b */
[-C--:B-----5:R-:W-:Y:S02]  /*276c0*/  FFMA R30, R120, R78.reuse, R30 ;  /* 0x0000004e781e7223 */ /* 0x0a0fe4000000001e */
[-C--:B------:R-:W-:Y:S02]  /*276d0*/  FFMA R112, R112, R78.reuse, R35 ;  /* 0x0000004e70707223 */ /* 0x080fe40000000023 */
[----:B------:R-:W-:Y:S02]  /*276e0*/  FFMA R42, R124, R78, R42 ;  /* 0x0000004e7c2a7223 */ /* 0x000fe4000000002a */
[----:B------:R-:W-:Y:S02]  /*276f0*/  FFMA R3, R139, R70, R39 ;  /* 0x000000468b037223 */ /* 0x000fe40000000027 */
[----:B------:R-:W-:Y:S01]  /*27700*/  FFMA R39, R71, R143, R142 ;  /* 0x0000008f47277223 */ /* 0x000fe2000000008e */
[----:B------:R-:W-:Y:S01]  /*27710*/  MOV R142, R116 ;  /* 0x00000074008e7202 */ /* 0x000fe20000000f00 */
[----:B------:R-:W-:-:S02]  /*27720*/  FFMA R27, R119, R69, R118 ;  /* 0x00000045771b7223 */ /* 0x000fc40000000076 */
[----:B------:R-:W-:Y:S01]  /*27730*/  FFMA R92, R68, R92, R13 ;  /* 0x0000005c445c7223 */ /* 0x000fe2000000000d */
[----:B------:R-:W0:Y:S01]  /*27740*/  LDS.128 R116, [0x69e0] ;  /* 0x0069e000ff747984 */ /* 0x000e220000000c00 */
[----:B------:R-:W-:Y:S01]  /*27750*/  FFMA R81, R69, R81, R46 ;  /* 0x0000005145517223 */ /* 0x000fe2000000002e */
[----:B------:R-:W-:Y:S01]  /*27760*/  MOV R140, R76 ;  /* 0x0000004c008c7202 */ /* 0x000fe20000000f00 */
[----:B------:R-:W-:Y:S02]  /*27770*/  FFMA R13, R71, R67, R66 ;  /* 0x00000043470d7223 */ /* 0x000fe40000000042 */
[C---:B------:R-:W-:Y:S01]  /*27780*/  FFMA R18, R79.reuse, R102, R100 ;  /* 0x000000664f127223 */ /* 0x040fe20000000064 */
[----:B------:R-:W2:Y:S01]  /*27790*/  LDS.128 R64, [R2.X4+0x1b0] ;  /* 0x0001b00002407984 */ /* 0x000ea20000004c00 */
[C---:B------:R-:W-:Y:S02]  /*277a0*/  FFMA R21, R79.reuse, R98, R96 ;  /* 0x000000624f157223 */ /* 0x040fe40000000060 */
[----:B------:R-:W-:-:S02]  /*277b0*/  FFMA R23, R79, R106, R104 ;  /* 0x0000006a4f177223 */ /* 0x000fc40000000068 */
[----:B------:R-:W-:Y:S02]  /*277c0*/  FFMA R47, R128, R79, R47 ;  /* 0x0000004f802f7223 */ /* 0x000fe4000000002f */
[C---:B------:R-:W-:Y:S02]  /*277d0*/  FFMA R84, R68.reuse, R84, R10 ;  /* 0x0000005444547223 */ /* 0x040fe4000000000a */
[----:B------:R-:W-:Y:S01]  /*277e0*/  FFMA R4, R68, R4, R14 ;  /* 0x0000000444047223 */ /* 0x000fe2000000000e */
[----:B------:R-:W-:Y:S01]  /*277f0*/  MOV R141, R101 ;  /* 0x00000065008d7202 */ /* 0x000fe20000000f00 */
[C---:B------:R-:W-:Y:S01]  /*27800*/  FFMA R109, R79.reuse, R109, R108 ;  /* 0x0000006d4f6d7223 */ /* 0x040fe2000000006c */
[----:B------:R-:W-:Y:S01]  /*27810*/  LDS.128 R136, [0x6620] ;  /* 0x00662000ff887984 */ /* 0x000fe20000000c00 */
[C---:B------:R-:W-:Y:S02]  /*27820*/  FFMA R121, R79.reuse, R121, R30 ;  /* 0x000000794f797223 */ /* 0x040fe4000000001e */
[----:B------:R-:W-:-:S02]  /*27830*/  FFMA R113, R79, R113, R112 ;  /* 0x000000714f717223 */ /* 0x000fc40000000070 */
[----:B------:R-:W-:Y:S02]  /*27840*/  FFMA R125, R79, R125, R42 ;  /* 0x0000007d4f7d7223 */ /* 0x000fe4000000002a */
[----:B------:R-:W3:Y:S01]  /*27850*/  LDS.128 R76, [0x7350] ;  /* 0x00735000ff4c7984 */ /* 0x000ee20000000c00 */
[----:B------:R-:W-:-:S04]  /*27860*/  FFMA R82, R70, R82, R81 ;  /* 0x0000005246527223 */ /* 0x000fc80000000051 */
[----:B------:R-:W-:Y:S02]  /*27870*/  FFMA R10, R71, R83, R82 ;  /* 0x00000053470a7223 */ /* 0x000fe40000000052 */
[----:B------:R-:W4:Y:S01]  /*27880*/  LDS.128 R80, [0x8090] ;  /* 0x00809000ff507984 */ /* 0x000f220000000c00 */
[C---:B------:R-:W-:Y:S02]  /*27890*/  FFMA R5, R69.reuse, R5, R4 ;  /* 0x0000000545057223 */ /* 0x040fe40000000004 */
[----:B------:R-:W-:Y:S02]  /*278a0*/  FFMA R85, R69, R85, R84 ;  /* 0x0000005545557223 */ /* 0x000fe40000000054 */
[----:B------:R-:W-:Y:S02]  /*278b0*/  FFMA R18, R68, R103, R18 ;  /* 0x0000006744127223 */ /* 0x000fe40000000012 */
[----:B------:R-:W5:Y:S01]  /*278c0*/  LDS.128 R100, [0x7ae0] ;  /* 0x007ae000ff647984 */ /* 0x000f620000000c00 */
[----:B------:R-:W-:-:S02]  /*278d0*/  FFMA R6, R70, R6, R5 ;  /* 0x0000000646067223 */ /* 0x000fc40000000005 */
[----:B------:R-:W-:Y:S02]  /*278e0*/  FFMA R14, R70, R86, R85 ;  /* 0x00000056460e7223 */ /* 0x000fe40000000055 */
[----:B------:R-:W-:Y:S02]  /*278f0*/  FFMA R21, R68, R99, R21 ;  /* 0x0000006344157223 */ /* 0x000fe40000000015 */
[----:B------:R-:W0:Y:S01]  /*27900*/  LDS.128 R96, [0x6bc0] ;  /* 0x006bc000ff607984 */ /* 0x000e220000000c00 */
[----:B-1----:R-:W-:Y:S02]  /*27910*/  FFMA R72, R72, R69, R17 ;  /* 0x0000004548487223 */ /* 0x002fe40000000011 */
[C---:B------:R-:W-:Y:S02]  /*27920*/  FFMA R14, R71.reuse, R87, R14 ;  /* 0x00000057470e7223 */ /* 0x040fe4000000000e */
[----:B------:R-:W-:Y:S01]  /*27930*/  FFMA R17, R71, R7, R6 ;  /* 0x0000000747117223 */ /* 0x000fe20000000006 */
[----:B------:R-:W-:Y:S01]  /*27940*/  LDS.128 R84, [0x6f90] ;  /* 0x006f9000ff547984 */ /* 0x000fe20000000c00 */
[----:B------:R-:W-:-:S03]  /*27950*/  FFMA R42, R68, R126, R125 ;  /* 0x0000007e442a7223 */ /* 0x000fc6000000007d */
[----:B------:R-:W1:Y:S01]  /*27960*/  LDS.128 R4, [0x6070] ;  /* 0x00607000ff047984 */ /* 0x000e620000000c00 */
[----:B------:R-:W-:-:S03]  /*27970*/  FFMA R42, R127, R69, R42 ;  /* 0x000000457f2a7223 */ /* 0x000fc6000000002a */
[----:B------:R-:W1:Y:S01]  /*27980*/  LDS.128 R124, [0x8820] ;  /* 0x00882000ff7c7984 */ /* 0x000e620000000c00 */
[C---:B------:R-:W-:Y:S02]  /*27990*/  FFMA R122, R68.reuse, R122, R121 ;  /* 0x0000007a447a7223 */ /* 0x040fe40000000079 */
[C---:B------:R-:W-:Y:S02]  /*279a0*/  FFMA R114, R68.reuse, R114, R113 ;  /* 0x0000007244727223 */ /* 0x040fe40000000071 */
[----:B------:R-:W-:Y:S02]  /*279b0*/  FFMA R132, R68, R133, R132 ;  /* 0x0000008544847223 */ /* 0x000fe40000000084 */
[----:B------:R-:W-:Y:S02]  /*279c0*/  FFMA R72, R70, R73, R72 ;  /* 0x0000004946487223 */ /* 0x000fe40000000048 */
[C---:B------:R-:W-:Y:S02]  /*279d0*/  FFMA R30, R68.reuse, R110, R109 ;  /* 0x0000006e441e7223 */ /* 0x040fe4000000006d */
[----:B------:R-:W-:-:S02]  /*279e0*/  FFMA R23, R68, R107, R23 ;  /* 0x0000006b44177223 */ /* 0x000fc40000000017 */
[----:B------:R-:W-:Y:S01]  /*279f0*/  FFMA R47, R68, R129, R47 ;  /* 0x00000081442f7223 */ /* 0x000fe2000000002f */
[----:B------:R-:W1:Y:S01]  /*27a00*/  LDS.128 R104, [0x8a00] ;  /* 0x008a0000ff687984 */ /* 0x000e620000000c00 */
[----:B------:R-:W-:Y:S02]  /*27a10*/  FFMA R93, R69, R93, R92 ;  /* 0x0000005d455d7223 */ /* 0x000fe4000000005c */
[-C--:B------:R-:W-:Y:S02]  /*27a20*/  FFMA R11, R123, R69.reuse, R122 ;  /* 0x000000457b0b7223 */ /* 0x080fe4000000007a */
[-C--:B------:R-:W-:Y:S01]  /*27a30*/  FFMA R132, R134, R69.reuse, R132 ;  /* 0x0000004586847223 */ /* 0x080fe20000000084 */
[----:B------:R-:W-:Y:S01]  /*27a40*/  LDS.128 R120, [0x7900] ;  /* 0x00790000ff787984 */ /* 0x000fe20000000c00 */
[----:B------:R-:W-:Y:S02]  /*27a50*/  FFMA R74, R71, R74, R72 ;  /* 0x0000004a474a7223 */ /* 0x000fe40000000048 */
[----:B------:R-:W-:-:S02]  /*27a60*/  FFMA R30, R111, R69, R30 ;  /* 0x000000456f1e7223 */ /* 0x000fc4000000001e */
[-C--:B------:R-:W-:Y:S01]  /*27a70*/  FFMA R35, R115, R69.reuse, R114 ;  /* 0x0000004573237223 */ /* 0x080fe20000000072 */
[----:B------:R-:W1:Y:S01]  /*27a80*/  LDS.128 R108, [0x6250] ;  /* 0x00625000ff6c7984 */ /* 0x000e620000000c00 */
[----:B------:R-:W-:Y:S02]  /*27a90*/  FFMA R47, R130, R69, R47 ;  /* 0x00000045822f7223 */ /* 0x000fe4000000002f */
[----:B------:R-:W-:Y:S01]  /*27aa0*/  FFMA R46, R70, R94, R93 ;  /* 0x0000005e462e7223 */ /* 0x000fe2000000005d */
[----:B------:R-:W1:Y:S01]  /*27ab0*/  LDS.128 R112, [0x7170] ;  /* 0x00717000ff707984 */ /* 0x000e620000000c00 */
[-C--:B0-----:R-:W-:Y:S02]  /*27ac0*/  FFMA R116, R116, R70.reuse, R11 ;  /* 0x0000004674747223 */ /* 0x081fe4000000000b */
[-C--:B------:R-:W-:Y:S02]  /*27ad0*/  FFMA R47, R131, R70.reuse, R47 ;  /* 0x00000046832f7223 */ /* 0x080fe4000000002f */
[----:B------:R-:W-:Y:S01]  /*27ae0*/  FFMA R0, R135, R70, R132 ;  /* 0x0000004687007223 */ /* 0x000fe20000000084 */
[----:B------:R-:W-:Y:S01]  /*27af0*/  LDS.128 R128, [0x6800] ;  /* 0x00680000ff807984 */ /* 0x000fe20000000c00 */
[----:B------:R-:W-:-:S02]  /*27b00*/  FFMA R46, R71, R95, R46 ;  /* 0x0000005f472e7223 */ /* 0x000fc4000000002e */
[----:B--2---:R-:W-:Y:S01]  /*27b10*/  FFMA R11, R64, R75, R74 ;  /* 0x0000004b400b7223 */ /* 0x004fe2000000004a */
[----:B------:R-:W0:Y:S01]  /*27b20*/  LDS.128 R92, [0x7eb0] ;  /* 0x007eb000ff5c7984 */ /* 0x000e220000000c00 */
[-C--:B---3--:R-:W-:Y:S02]  /*27b30*/  FFMA R18, R76, R69.reuse, R18 ;  /* 0x000000454c127223 */ /* 0x088fe40000000012 */
[----:B------:R-:W-:Y:S01]  /*27b40*/  FFMA R19, R88, R69, R19 ;  /* 0x0000004558137223 */ /* 0x000fe20000000013 */
[----:B------:R-:W2:Y:S04]  /*27b50*/  LDS.128 R132, [0x7720] ;  /* 0x00772000ff847984 */ /* 0x000ea80000000c00 */
[----:B------:R-:W3:Y:S01]  /*27b60*/  LDS.128 R72, [0x8640] ;  /* 0x00864000ff487984 */ /* 0x000ee20000000c00 */
[----:B------:R-:W-:-:S02]  /*27b70*/  FFMA R18, R70, R77, R18 ;  /* 0x0000004d46127223 */ /* 0x000fc40000000012 */
[----:B------:R-:W-:Y:S02]  /*27b80*/  FFMA R19, R70, R89, R19 ;  /* 0x0000005946137223 */ /* 0x000fe40000000013 */
[----:B----4-:R-:W-:Y:S02]  /*27b90*/  FFMA R30, R80, R70, R30 ;  /* 0x00000046501e7223 */ /* 0x010fe4000000001e */
[C---:B------:R-:W-:Y:S02]  /*27ba0*/  FFMA R18, R71.reuse, R78, R18 ;  /* 0x0000004e47127223 */ /* 0x040fe40000000012 */
[C---:B------:R-:W-:Y:S02]  /*27bb0*/  FFMA R19, R71.reuse, R90, R19 ;  /* 0x0000005a47137223 */ /* 0x040fe40000000013 */
[----:B------:R-:W-:Y:S02]  /*27bc0*/  FFMA R81, R71, R81, R30 ;  /* 0x0000005147517223 */ /* 0x000fe4000000001e */
[----:B------:R-:W-:-:S02]  /*27bd0*/  FFMA R18, R64, R79, R18 ;  /* 0x0000004f40127223 */ /* 0x000fc40000000012 */
[----:B-----5:R-:W-:Y:S01]  /*27be0*/  FFMA R22, R100, R69, R22 ;  /* 0x0000004564167223 */ /* 0x020fe20000000016 */
[----:B------:R-:W4:Y:S01]  /*27bf0*/  LDS.128 R76, [0x7540] ;  /* 0x00754000ff4c7984 */ /* 0x000f220000000c00 */
[C---:B------:R-:W-:Y:S02]  /*27c00*/  FFMA R19, R64.reuse, R91, R19 ;  /* 0x0000005b40137223 */ /* 0x040fe40000000013 */
[----:B------:R-:W-:Y:S01]  /*27c10*/  FFMA R82, R64, R82, R81 ;  /* 0x0000005240527223 */ /* 0x000fe20000000051 */
[----:B------:R-:W5:Y:S01]  /*27c20*/  LDS.128 R88, [0x8460] ;  /* 0x00846000ff587984 */ /* 0x000f620000000c00 */
[----:B------:R-:W-:Y:S02]  /*27c30*/  FFMA R21, R96, R69, R21 ;  /* 0x0000004560157223 */ /* 0x000fe40000000015 */
[----:B------:R-:W-:Y:S02]  /*27c40*/  FFMA R22, R70, R101, R22 ;  /* 0x0000006546167223 */ /* 0x000fe40000000016 */
[----:B-1----:R-:W-:-:S02]  /*27c50*/  FFMA R4, R4, R71, R31 ;  /* 0x0000004704047223 */ /* 0x002fc4000000001f */
[----:B------:R-:W-:Y:S02]  /*27c60*/  FFMA R84, R84, R71, R15 ;  /* 0x0000004754547223 */ /* 0x000fe4000000000f */
[----:B------:R-:W-:Y:S02]  /*27c70*/  FFMA R21, R70, R97, R21 ;  /* 0x0000006146157223 */ /* 0x000fe40000000015 */
[----:B------:R-:W-:Y:S02]  /*27c80*/  FFMA R15, R83, R65, R82 ;  /* 0x00000041530f7223 */ /* 0x000fe40000000052 */
[C---:B------:R-:W-:Y:S01]  /*27c90*/  FFMA R22, R71.reuse, R102, R22 ;  /* 0x0000006647167223 */ /* 0x040fe20000000016 */
[----:B------:R-:W1:Y:S01]  /*27ca0*/  LDS.128 R80, [0x6db0] ;  /* 0x006db000ff507984 */ /* 0x000e620000000c00 */
[----:B------:R-:W-:Y:S02]  /*27cb0*/  FFMA R4, R64, R5, R4 ;  /* 0x0000000540047223 */ /* 0x000fe40000000004 */
[----:B------:R-:W-:-:S02]  /*27cc0*/  FFMA R21, R71, R98, R21 ;  /* 0x0000006247157223 */ /* 0x000fc40000000015 */
[----:B------:R-:W-:Y:S02]  /*27cd0*/  FFMA R22, R64, R103, R22 ;  /* 0x0000006740167223 */ /* 0x000fe40000000016 */
[----:B------:R-:W1:Y:S01]  /*27ce0*/  LDS.128 R100, [0x8bf0] ;  /* 0x008bf000ff647984 */ /* 0x000e620000000c00 */
[----:B------:R-:W-:Y:S02]  /*27cf0*/  FFMA R42, R124, R70, R42 ;  /* 0x000000467c2a7223 */ /* 0x000fe4000000002a */
[----:B------:R-:W-:Y:S02]  /*27d00*/  FFMA R4, R6, R65, R4 ;  /* 0x0000004106047223 */ /* 0x000fe40000000004 */
[----:B------:R-:W-:Y:S02]  /*27d10*/  FFMA R21, R64, R99, R21 ;  /* 0x0000006340157223 */ /* 0x000fe40000000015 */
[----:B------:R-:W1:Y:S01]  /*27d20*/  LDS.128 R96, [0x7cd0] ;  /* 0x007cd000ff607984 */ /* 0x000e620000000c00 */
[----:B------:R-:W-:-:S02]  /*27d30*/  FFMA R125, R71, R125, R42 ;  /* 0x0000007d477d7223 */ /* 0x000fc4000000002a */
[----:B------:R-:W-:Y:S02]  /*27d40*/  FFMA R23, R104, R69, R23 ;  /* 0x0000004568177223 */ /* 0x000fe40000000017 */
[----:B------:R-:W-:Y:S02]  /*27d50*/  FFMA R42, R7, R66, R4 ;  /* 0x00000042072a7223 */ /* 0x000fe40000000004 */
[----:B------:R-:W1:Y:S01]  /*27d60*/  LDS.128 R4, [0x6440] ;  /* 0x00644000ff047984 */ /* 0x000e620000000c00 */
[----:B------:R-:W-:Y:S02]  /*27d70*/  FFMA R23, R70, R105, R23 ;  /* 0x0000006946177223 */ /* 0x000fe40000000017 */
[-C--:B------:R-:W-:Y:S02]  /*27d80*/  FFMA R26, R108, R70.reuse, R26 ;  /* 0x000000466c1a7223 */ /* 0x080fe4000000001a */
[-C--:B------:R-:W-:Y:S02]  /*27d90*/  FFMA R112, R112, R70.reuse, R27 ;  /* 0x0000004670707223 */ /* 0x080fe4000000001b */
[----:B------:R-:W-:-:S02]  /*27da0*/  FFMA R120, R120, R70, R35 ;  /* 0x0000004678787223 */ /* 0x000fc40000000023 */
[C---:B------:R-:W-:Y:S02]  /*27db0*/  FFMA R23, R71.reuse, R106, R23 ;  /* 0x0000006a47177223 */ /* 0x040fe40000000017 */
[C---:B------:R-:W-:Y:S02]  /*27dc0*/  FFMA R109, R71.reuse, R109, R26 ;  /* 0x0000006d476d7223 */ /* 0x040fe4000000001a */
[C---:B------:R-:W-:Y:S02]  /*27dd0*/  FFMA R113, R71.reuse, R113, R112 ;  /* 0x0000007147717223 */ /* 0x040fe40000000070 */
[C---:B------:R-:W-:Y:S02]  /*27de0*/  FFMA R117, R71.reuse, R117, R116 ;  /* 0x0000007547757223 */ /* 0x040fe40000000074 */
[----:B------:R-:W-:Y:S02]  /*27df0*/  FFMA R121, R71, R121, R120 ;  /* 0x0000007947797223 */ /* 0x000fe40000000078 */
[----:B0-----:R-:W-:-:S02]  /*27e00*/  FFMA R43, R92, R71, R43 ;  /* 0x000000475c2b7223 */ /* 0x001fc4000000002b */
[-C--:B------:R-:W-:Y:S02]  /*27e10*/  FFMA R47, R128, R71.reuse, R47 ;  /* 0x00000047802f7223 */ /* 0x080fe4000000002f */
[-C--:B--2---:R-:W-:Y:S02]  /*27e20*/  FFMA R132, R132, R71.reuse, R0 ;  /* 0x0000004784847223 */ /* 0x084fe40000000000 */
[----:B---3--:R-:W-:Y:S02]  /*27e30*/  FFMA R3, R72, R71, R3 ;  /* 0x0000004748037223 */ /* 0x008fe40000000003 */
[----:B------:R-:W0:Y:S01]  /*27e40*/  LDS.128 R68, [0x7360] ;  /* 0x00736000ff447984 */ /* 0x000e220000000c00 */
[C---:B----4-:R-:W-:Y:S02]  /*27e50*/  FFMA R10, R64.reuse, R76, R10 ;  /* 0x0000004c400a7223 */ /* 0x050fe4000000000a */
[C---:B------:R-:W-:Y:S02]  /*27e60*/  FFMA R73, R64.reuse, R73, R3 ;  /* 0x0000004940497223 */ /* 0x040fe40000000003 */
[----:B-----5:R-:W-:-:S02]  /*27e70*/  FFMA R88, R64, R88, R13 ;  /* 0x0000005840587223 */ /* 0x020fc4000000000d */
[----:B------:R-:W-:Y:S02]  /*27e80*/  FFMA R73, R74, R65, R73 ;  /* 0x000000414a497223 */ /* 0x000fe40000000049 */
[C---:B------:R-:W-:Y:S02]  /*27e90*/  FFMA R77, R65.reuse, R77, R10 ;  /* 0x0000004d414d7223 */ /* 0x040fe4000000000a */
[----:B------:R-:W-:Y:S02]  /*27ea0*/  FFMA R89, R65, R89, R88 ;  /* 0x0000005941597223 */ /* 0x000fe40000000058 */
[----:B------:R-:W-:Y:S02]  /*27eb0*/  FFMA R78, R66, R78, R77 ;  /* 0x0000004e424e7223 */ /* 0x000fe4000000004d */
[----:B-1----:R-:W-:Y:S02]  /*27ec0*/  FFMA R80, R64, R80, R14 ;  /* 0x0000005040507223 */ /* 0x002fe4000000000e */
[----:B------:R-:W-:-:S02]  /*27ed0*/  FFMA R10, R75, R66, R73 ;  /* 0x000000424b0a7223 */ /* 0x000fc40000000049 */
[----:B------:R-:W-:Y:S01]  /*27ee0*/  FFMA R90, R66, R90, R89 ;  /* 0x0000005a425a7223 */ /* 0x000fe20000000059 */
[----:B------:R-:W1:Y:S01]  /*27ef0*/  LDS.128 R72, [0x6260] ;  /* 0x00626000ff487984 */ /* 0x000e620000000c00 */
[----:B------:R-:W-:Y:S02]  /*27f00*/  FFMA R81, R65, R81, R80 ;  /* 0x0000005141517223 */ /* 0x000fe40000000050 */
[C---:B------:R-:W-:Y:S02]  /*27f10*/  FFMA R14, R67.reuse, R79, R78 ;  /* 0x0000004f430e7223 */ /* 0x040fe4000000004e */
[C---:B------:R-:W-:Y:S01]  /*27f20*/  FFMA R100, R64.reuse, R100, R17 ;  /* 0x0000006440647223 */ /* 0x040fe20000000011 */
[----:B------:R-:W2:Y:S01]  /*27f30*/  LDS.128 R76, [0x80a0] ;  /* 0x0080a000ff4c7984 */ /* 0x000ea20000000c00 */
[----:B------:R-:W-:Y:S02]  /*27f40*/  FFMA R17, R67, R91, R90 ;  /* 0x0000005b43117223 */ /* 0x000fe4000000005a */
[C---:B------:R-:W-:Y:S01]  /*27f50*/  FFMA R114, R64.reuse, R114, R113 ;  /* 0x0000007240727223 */ /* 0x040fe20000000071 */
[----:B------:R-:W3:Y:S01]  /*27f60*/  LDS.128 R88, [R2.X4+0x1c0] ;  /* 0x0001c00002587984 */ /* 0x000ee20000004c00 */
[----:B------:R-:W-:-:S02]  /*27f70*/  FFMA R46, R64, R96, R46 ;  /* 0x00000060402e7223 */ /* 0x000fc4000000002e */
[----:B------:R-:W-:Y:S02]  /*27f80*/  FFMA R82, R66, R82, R81 ;  /* 0x0000005242527223 */ /* 0x000fe40000000051 */
[----:B------:R-:W-:Y:S02]  /*27f90*/  FFMA R97, R65, R97, R46 ;  /* 0x0000006141617223 */ /* 0x000fe4000000002e */
[-C--:B------:R-:W-:Y:S02]  /*27fa0*/  FFMA R4, R4, R65.reuse, R11 ;  /* 0x0000004104047223 */ /* 0x080fe4000000000b */
[----:B------:R-:W-:Y:S02]  /*27fb0*/  FFMA R27, R115, R65, R114 ;  /* 0x00000041731b7223 */ /* 0x000fe40000000072 */
[----:B------:R-:W-:Y:S01]  /*27fc0*/  FFMA R11, R67, R83, R82 ;  /* 0x00000053430b7223 */ /* 0x000fe20000000052 */
[----:B------:R-:W4:Y:S01]  /*27fd0*/  LDS.128 R112, [0x7180] ;  /* 0x00718000ff707984 */ /* 0x000f220000000c00 */
[----:B------:R-:W-:-:S03]  /*27fe0*/  FFMA R98, R66, R98, R97 ;  /* 0x0000006242627223 */ /* 0x000fc60000000061 */
[----:B------:R-:W5:Y:S01]  /*27ff0*/  LDS.128 R80, [0x6080] ;  /* 0x00608000ff507984 */ /* 0x000f620000000c00 */
[----:B------:R-:W-:Y:S02]  /*28000*/  FFMA R84, R64, R85, R84 ;  /* 0x0000005540547223 */ /* 0x000fe40000000054 */
[----:B0-----:R-:W-:Y:S02]  /*28010*/  FFMA R68, R68, R65, R18 ;  /* 0x0000004144447223 */ /* 0x001fe40000000012 */
[----:B------:R-:W-:Y:S02]  /*28020*/  FFMA R18, R67, R99, R98 ;  /* 0x0000006343127223 */ /* 0x000fe40000000062 */
[----:B------:R-:W-:Y:S01]  /*28030*/  FFMA R84, R86, R65, R84 ;  /* 0x0000004156547223 */ /* 0x000fe20000000054 */
[----:B------:R-:W0:Y:S01]  /*28040*/  LDS.128 R96, [0x6fa0] ;  /* 0x006fa000ff607984 */ /* 0x000e220000000c00 */
[----:B------:R-:W-:Y:S02]  /*28050*/  FFMA R93, R64, R93, R43 ;  /* 0x0000005d405d7223 */ /* 0x000fe4000000002b */
[----:B------:R-:W-:-:S02]  /*28060*/  FFMA R43, R87, R66, R84 ;  /* 0x00000042572b7223 */ /* 0x000fc40000000054 */
[----:B------:R-:W0:Y:S01]  /*28070*/  LDS.128 R84, [0x8280] ;  /* 0x00828000ff547984 */ /* 0x000e220000000c00 */
[----:B------:R-:W-:Y:S02]  /*28080*/  FFMA R93, R94, R65, R93 ;  /* 0x000000415e5d7223 */ /* 0x000fe4000000005d */
[C---:B------:R-:W-:Y:S02]  /*28090*/  FFMA R26, R64.reuse, R110, R109 ;  /* 0x0000006e401a7223 */ /* 0x040fe4000000006d */
[----:B------:R-:W-:Y:S02]  /*280a0*/  FFMA R122, R64, R122, R121 ;  /* 0x0000007a407a7223 */ /* 0x000fe40000000079 */
[----:B------:R-:W-:Y:S02]  /*280b0*/  FFMA R0, R95, R66, R93 ;  /* 0x000000425f007223 */ /* 0x000fe4000000005d */
[----:B------:R-:W-:Y:S01]  /*280c0*/  FFMA R101, R65, R101, R100 ;  /* 0x0000006541657223 */ /* 0x000fe20000000064 */
[----:B------:R-:W0:Y:S01]  /*280d0*/  LDS.128 R92, [0x6bd0] ;  /* 0x006bd000ff5c7984 */ /* 0x000e220000000c00 */
[----:B------:R-:W-:-:S02]  /*280e0*/  FFMA R26, R111, R65, R26 ;  /* 0x000000416f1a7223 */ /* 0x000fc4000000001a */
[C---:B------:R-:W-:Y:S01]  /*280f0*/  FFMA R4, R66.reuse, R5, R4 ;  /* 0x0000000542047223 */ /* 0x040fe20000000004 */
[----:B------:R-:W-:Y:S01]  /*28100*/  LDS.128 R108, [0x8a10] ;  /* 0x008a1000ff6c7984 */ /* 0x000fe20000000c00 */
[----:B------:R-:W-:Y:S02]  /*28110*/  FFMA R102, R66, R102, R101 ;  /* 0x0000006642667223 */ /* 0x000fe40000000065 */
[----:B------:R-:W-:Y:S02]  /*28120*/  FFMA R31, R123, R65, R122 ;  /* 0x000000417b1f7223 */ /* 0x000fe4000000007a */
[----:B------:R-:W0:Y:S01]  /*28130*/  LDS.128 R120, [0x7910] ;  /* 0x00791000ff787984 */ /* 0x000e220000000c00 */
[----:B------:R-:W-:Y:S02]  /*28140*/  FFMA R6, R67, R6, R4 ;  /* 0x0000000643067223 */ /* 0x000fe40000000004 */
[----:B-1----:R-:W-:Y:S02]  /*28150*/  FFMA R72, R72, R66, R26 ;  /* 0x0000004248487223 */ /* 0x002fe4000000001a */
[----:B------:R-:W-:-:S02]  /*28160*/  FFMA R23, R64, R107, R23 ;  /* 0x0000006b40177223 */ /* 0x000fc40000000017 */
[----:B------:R-:W-:Y:S01]  /*28170*/  FFMA R136, R64, R136, R39 ;  /* 0x0000008840887223 */ /* 0x000fe20000000027 */
[----:B------:R-:W1:Y:S01]  /*28180*/  LDS.128 R104, [0x7af0] ;  /* 0x007af000ff687984 */ /* 0x000e620000000c00 */
[C---:B------:R-:W-:Y:S02]  /*28190*/  FFMA R39, R67.reuse, R103, R102 ;  /* 0x0000006743277223 */ /* 0x040fe40000000066 */
[----:B--2---:R-:W-:Y:S01]  /*281a0*/  FFMA R76, R76, R66, R15 ;  /* 0x000000424c4c7223 */ /* 0x004fe2000000000f */
[----:B------:R-:W2:Y:S01]  /*281b0*/  LDS.128 R100, [0x7ec0] ;  /* 0x007ec000ff647984 */ /* 0x000ea20000000c00 */
[----:B------:R-:W-:Y:S02]  /*281c0*/  FFMA R73, R67, R73, R72 ;  /* 0x0000004943497223 */ /* 0x000fe40000000048 */
[C---:B------:R-:W-:Y:S02]  /*281d0*/  FFMA R126, R64.reuse, R126, R125 ;  /* 0x0000007e407e7223 */ /* 0x040fe4000000007d */
[----:B------:R-:W-:-:S02]  /*281e0*/  FFMA R132, R64, R133, R132 ;  /* 0x0000008540847223 */ /* 0x000fc40000000084 */
[----:B------:R-:W-:Y:S02]  /*281f0*/  FFMA R137, R65, R137, R136 ;  /* 0x0000008941897223 */ /* 0x000fe40000000088 */
[----:B---3--:R-:W-:Y:S02]  /*28200*/  FFMA R15, R88, R7, R6 ;  /* 0x00000007580f7223 */ /* 0x008fe40000000006 */
[C---:B------:R-:W-:Y:S01]  /*28210*/  FFMA R30, R64.reuse, R118, R117 ;  /* 0x00000076401e7223 */ /* 0x040fe20000000075 */
[----:B------:R-:W3:Y:S01]  /*28220*/  LDS.128 R4, [0x6630] ;  /* 0x00663000ff047984 */ /* 0x000ee20000000c00 */
[----:B------:R-:W-:Y:S02]  /*28230*/  FFMA R47, R64, R129, R47 ;  /* 0x00000081402f7223 */ /* 0x000fe4000000002f */
[----:B------:R-:W-:Y:S02]  /*28240*/  FFMA R74, R88, R74, R73 ;  /* 0x0000004a584a7223 */ /* 0x000fe40000000049 */
[----:B------:R-:W-:-:S02]  /*28250*/  FFMA R132, R134, R65, R132 ;  /* 0x0000004186847223 */ /* 0x000fc40000000084 */
[----:B------:R-:W-:Y:S02]  /*28260*/  FFMA R138, R66, R138, R137 ;  /* 0x0000008a428a7223 */ /* 0x000fe40000000089 */
[-C--:B------:R-:W-:Y:S02]  /*28270*/  FFMA R30, R119, R65.reuse, R30 ;  /* 0x00000041771e7223 */ /* 0x080fe4000000001e */
[-C--:B------:R-:W-:Y:S01]  /*28280*/  FFMA R35, R127, R65.reuse, R126 ;  /* 0x000000417f237223 */ /* 0x080fe2000000007e */
[----:B------:R-:W1:Y:S01]  /*28290*/  LDS.128 R116, [0x69f0] ;  /* 0x0069f000ff747984 */ /* 0x000e620000000c00 */
[----:B------:R-:W-:Y:S02]  /*282a0*/  FFMA R47, R130, R65, R47 ;  /* 0x00000041822f7223 */ /* 0x000fe4000000002f */
[----:B----4-:R-:W-:Y:S01]  /*282b0*/  FFMA R112, R112, R66, R27 ;  /* 0x0000004270707223 */ /* 0x010fe2000000001b */
[----:B------:R-:W4:Y:S01]  /*282c0*/  LDS.128 R124, [0x8830] ;  /* 0x00883000ff7c7984 */ /* 0x000f220000000c00 */
[----:B-----5:R-:W-:-:S02]  /*282d0*/  FFMA R42, R80, R67, R42 ;  /* 0x00000043502a7223 */ /* 0x020fc4000000002a */
[----:B------:R-:W-:Y:S02]  /*282e0*/  FFMA R27, R75, R89, R74 ;  /* 0x000000594b1b7223 */ /* 0x000fe4000000004a */
[-C--:B------:R-:W-:Y:S01]  /*282f0*/  FFMA R47, R131, R66.reuse, R47 ;  /* 0x00000042832f7223 */ /* 0x080fe2000000002f */
[----:B------:R-:W5:Y:S01]  /*28300*/  LDS.128 R72, [0x8470] ;  /* 0x00847000ff487984 */ /* 0x000f620000000c00 */
[----:B------:R-:W-:Y:S02]  /*28310*/  FFMA R3, R135, R66, R132 ;  /* 0x0000004287037223 */ /* 0x000fe40000000084 */
[----:B------:R-:W-:Y:S01]  /*28320*/  FFMA R13, R67, R139, R138 ;  /* 0x0000008b430d7223 */ /* 0x000fe2000000008a */
[----:B------:R-:W1:Y:S01]  /*28330*/  LDS.128 R128, [0x6810] ;  /* 0x00681000ff807984 */ /* 0x000e620000000c00 */
[----:B------:R-:W-:-:S03]  /*28340*/  FFMA R81, R88, R81, R42 ;  /* 0x0000005158517223 */ /* 0x000fc6000000002a */
[----:B------:R-:W2:Y:S04]  /*28350*/  LDS.128 R132, [0x7730] ;  /* 0x00773000ff847984 */ /* 0x000ea80000000c00 */
[----:B------:R-:W3:Y:S01]  /*28360*/  LDS.128 R136, [0x8650] ;  /* 0x00865000ff887984 */ /* 0x000ee20000000c00 */
[----:B0-----:R-:W-:Y:S02]  /*28370*/  FFMA R43, R96, R67, R43 ;  /* 0x00000043602b7223 */ /* 0x001fe4000000002b */
[----:B------:R-:W-:Y:S02]  /*28380*/  FFMA R81, R82, R89, R81 ;  /* 0x0000005952517223 */ /* 0x000fe40000000051 */
[----:B------:R-:W-:Y:S02]  /*28390*/  FFMA R68, R66, R69, R68 ;  /* 0x0000004542447223 */ /* 0x000fe40000000044 */
[----:B------:R-:W-:-:S02]  /*283a0*/  FFMA R97, R88, R97, R43 ;  /* 0x0000006158617223 */ /* 0x000fc4000000002b */
[----:B------:R-:W-:Y:S02]  /*283b0*/  FFMA R43, R83, R90, R81 ;  /* 0x0000005a532b7223 */ /* 0x000fe40000000051 */
[----:B------:R-:W-:Y:S01]  /*283c0*/  FFMA R84, R84, R65, R19 ;  /* 0x0000004154547223 */ /* 0x000fe20000000013 */
[----:B------:R-:W0:Y:S01]  /*283d0*/  LDS.128 R80, [0x7ce0] ;  /* 0x007ce000ff507984 */ /* 0x000e220000000c00 */
[C---:B------:R-:W-:Y:S02]  /*283e0*/  FFMA R19, R67.reuse, R70, R68 ;  /* 0x0000004643137223 */ /* 0x040fe40000000044 */
[----:B------:R-:W-:Y:S02]  /*283f0*/  FFMA R77, R67, R77, R76 ;  /* 0x0000004d434d7223 */ /* 0x000fe4000000004c */
[----:B------:R-:W-:Y:S02]  /*28400*/  FFMA R19, R88, R71, R19 ;  /* 0x0000004758137223 */ /* 0x000fe40000000013 */
[----:B------:R-:W0:Y:S01]  /*28410*/  LDS.128 R68, [0x7550] ;  /* 0x00755000ff447984 */ /* 0x000e220000000c00 */
[----:B------:R-:W-:-:S02]  /*28420*/  FFMA R21, R92, R65, R21 ;  /* 0x000000415c157223 */ /* 0x000fc40000000015 */
[----:B------:R-:W-:Y:S02]  /*28430*/  FFMA R84, R66, R85, R84 ;  /* 0x0000005542547223 */ /* 0x000fe40000000054 */
[----:B------:R-:W-:Y:S02]  /*28440*/  FFMA R78, R88, R78, R77 ;  /* 0x0000004e584e7223 */ /* 0x000fe4000000004d */
[----:B------:R-:W-:Y:S02]  /*28450*/  FFMA R93, R66, R93, R21 ;  /* 0x0000005d425d7223 */ /* 0x000fe40000000015 */
[----:B------:R-:W-:Y:S02]  /*28460*/  FFMA R21, R67, R86, R84 ;  /* 0x0000005643157223 */ /* 0x000fe40000000054 */
[----:B------:R-:W-:Y:S02]  /*28470*/  FFMA R120, R120, R66, R31 ;  /* 0x0000004278787223 */ /* 0x000fe4000000001f */
[----:B------:R-:W-:-:S02]  /*28480*/  FFMA R31, R79, R89, R78 ;  /* 0x000000594f1f7223 */ /* 0x000fc4000000004e */
[----:B------:R-:W0:Y:S01]  /*28490*/  LDS.128 R76, [0x6dc0] ;  /* 0x006dc000ff4c7984 */ /* 0x000e220000000c00 */
[----:B-1----:R-:W-:Y:S02]  /*284a0*/  FFMA R22, R104, R65, R22 ;  /* 0x0000004168167223 */ /* 0x002fe40000000016 */
[----:B------:R-:W-:Y:S02]  /*284b0*/  FFMA R21, R88, R87, R21 ;  /* 0x0000005758157223 */ /* 0x000fe40000000015 */
[----:B--2---:R-:W-:Y:S01]  /*284c0*/  FFMA R100, R100, R67, R0 ;  /* 0x0000004364647223 */ /* 0x004fe20000000000 */
[----:B------:R-:W1:Y:S01]  /*284d0*/  LDS.128 R84, [0x8c00] ;  /* 0x008c0000ff547984 */ /* 0x000e620000000c00 */
[----:B------:R-:W-:Y:S02]  /*284e0*/  FFMA R105, R66, R105, R22 ;  /* 0x0000006942697223 */ /* 0x000fe40000000016 */
[----:B------:R-:W-:Y:S02]  /*284f0*/  FFMA R108, R108, R65, R23 ;  /* 0x000000416c6c7223 */ /* 0x000fe40000000017 */
[----:B---3--:R-:W-:-:S02]  /*28500*/  FFMA R4, R88, R4, R13 ;  /* 0x0000000458047223 */ /* 0x008fc4000000000d */
[----:B------:R-:W-:Y:S02]  /*28510*/  FFMA R22, R67, R94, R93 ;  /* 0x0000005e43167223 */ /* 0x000fe4000000005d */
[----:B------:R-:W-:Y:S02]  /*28520*/  FFMA R100, R88, R101, R100 ;  /* 0x0000006558647223 */ /* 0x000fe40000000064 */
[----:B------:R-:W-:Y:S02]  /*28530*/  FFMA R108, R66, R109, R108 ;  /* 0x0000006d426c7223 */ /* 0x000fe4000000006c */
[----:B------:R-:W-:Y:S02]  /*28540*/  FFMA R5, R89, R5, R4 ;  /* 0x0000000559057223 */ /* 0x000fe40000000004 */
[-C--:B------:R-:W-:Y:S02]  /*28550*/  FFMA R30, R116, R66.reuse, R30 ;  /* 0x00000042741e7223 */ /* 0x080fe4000000001e */
[----:B----4-:R-:W-:-:S02]  /*28560*/  FFMA R124, R124, R66, R35 ;  /* 0x000000427c7c7223 */ /* 0x010fc40000000023 */
[----:B------:R-:W-:Y:S02]  /*28570*/  FFMA R22, R88, R95, R22 ;  /* 0x0000005f58167223 */ /* 0x000fe40000000016 */
[-C--:B------:R-:W-:Y:S01]  /*28580*/  FFMA R46, R102, R89.reuse, R100 ;  /* 0x00000059662e7223 */ /* 0x080fe20000000064 */
[----:B------:R-:W2:Y:S01]  /*28590*/  LDS.128 R92, [0x6450] ;  /* 0x00645000ff5c7984 */ /* 0x000ea20000000c00 */
[----:B------:R-:W-:Y:S02]  /*285a0*/  FFMA R97, R98, R89, R97 ;  /* 0x0000005962617223 */ /* 0x000fe40000000061 */
[----:B------:R-:W-:Y:S02]  /*285b0*/  FFMA R26, R67, R110, R108 ;  /* 0x0000006e431a7223 */ /* 0x000fe4000000006c */
[----:B------:R-:W-:Y:S02]  /*285c0*/  FFMA R6, R90, R6, R5 ;  /* 0x000000065a067223 */ /* 0x000fe40000000005 */
[----:B-----5:R-:W-:-:S02]  /*285d0*/  FFMA R72, R88, R72, R17 ;  /* 0x0000004858487223 */ /* 0x020fc40000000011 */
[C---:B------:R-:W-:Y:S02]  /*285e0*/  FFMA R23, R67.reuse, R106, R105 ;  /* 0x0000006a43177223 */ /* 0x040fe40000000069 */
[C---:B------:R-:W-:Y:S02]  /*285f0*/  FFMA R113, R67.reuse, R113, R112 ;  /* 0x0000007143717223 */ /* 0x040fe40000000070 */
[C---:B------:R-:W-:Y:S02]  /*28600*/  FFMA R117, R67.reuse, R117, R30 ;  /* 0x0000007543757223 */ /* 0x040fe4000000001e */
[C---:B------:R-:W-:Y:S02]  /*28610*/  FFMA R121, R67.reuse, R121, R120 ;  /* 0x0000007943797223 */ /* 0x040fe40000000078 */
[----:B------:R-:W-:Y:S02]  /*28620*/  FFMA R125, R67, R125, R124 ;  /* 0x0000007d437d7223 */ /* 0x000fe4000000007c */
[----:B------:R-:W-:-:S02]  /*28630*/  FFMA R47, R128, R67, R47 ;  /* 0x00000043802f7223 */ /* 0x000fc4000000002f */
[-C--:B------:R-:W-:Y:S02]  /*28640*/  FFMA R132, R132, R67.reuse, R3 ;  /* 0x0000004384847223 */ /* 0x080fe40000000003 */
[-C--:B------:R-:W-:Y:S02]  /*28650*/  FFMA R46, R103, R90.reuse, R46 ;  /* 0x0000005a672e7223 */ /* 0x080fe4000000002e */
[----:B------:R-:W-:Y:S01]  /*28660*/  FFMA R10, R136, R67, R10 ;  /* 0x00000043880a7223 */ /* 0x000fe2000000000a */
[----:B------:R-:W-:Y:S01]  /*28670*/  LDS.128 R100, [0x8290] ;  /* 0x00829000ff647984 */ /* 0x000fe20000000c00 */
[----:B------:R-:W-:-:S03]  /*28680*/  FFMA R3, R99, R90, R97 ;  /* 0x0000005a63037223 */ /* 0x000fc60000000061 */
[----:B------:R-:W3:Y:S01]  /*28690*/  LDS.128 R64, [0x7370] ;  /* 0x00737000ff407984 */ /* 0x000ee20000000c00 */
[----:B------:R-:W-:Y:S02]  /*286a0*/  FFMA R26, R88, R111, R26 ;  /* 0x0000006f581a7223 */ /* 0x000fe4000000001a */
[----:B------:R-:W-:Y:S01]  /*286b0*/  FFMA R73, R89, R73, R72 ;  /* 0x0000004959497223 */ /* 0x000fe20000000048 */
[----:B------:R-:W4:Y:S01]  /*286c0*/  LDS.128 R96, [0x6be0] ;  /* 0x006be000ff607984 */ /* 0x000f220000000c00 */
[----:B------:R-:W-:-:S03]  /*286d0*/  FFMA R17, R91, R7, R6 ;  /* 0x000000075b117223 */ /* 0x000fc60000000006 */
[----:B------:R-:W5:Y:S01]  /*286e0*/  LDS.128 R108, [0x8a20] ;  /* 0x008a2000ff6c7984 */ /* 0x000f620000000c00 */
[----:B------:R-:W-:-:S03]  /*286f0*/  FFMA R74, R90, R74, R73 ;  /* 0x0000004a5a4a7223 */ /* 0x000fc60000000049 */
[----:B------:R-:W2:Y:S01]  /*28700*/  LDS.128 R4, [0x80b0] ;  /* 0x0080b000ff047984 */ /* 0x000ea20000000c00 */
[C---:B0-----:R-:W-:Y:S02]  /*28710*/  FFMA R80, R88.reuse, R80, R18 ;  /* 0x0000005058507223 */ /* 0x041fe40000000012 */
[----:B------:R-:W-:Y:S02]  /*28720*/  FFMA R18, R91, R75, R74 ;  /* 0x0000004b5b127223 */ /* 0x000fe4000000004a */
[----:B------:R-:W0:Y:S01]  /*28730*/  LDS.128 R72, [R2.X4+0x1d0] ;  /* 0x0001d00002487984 */ /* 0x000e220000004c00 */
[C---:B------:R-:W-:Y:S02]  /*28740*/  FFMA R68, R88.reuse, R68, R14 ;  /* 0x0000004458447223 */ /* 0x040fe4000000000e */
[C---:B------:R-:W-:Y:S02]  /*28750*/  FFMA R23, R88.reuse, R107, R23 ;  /* 0x0000006b58177223 */ /* 0x040fe40000000017 */
[----:B------:R-:W-:Y:S01]  /*28760*/  FFMA R69, R89, R69, R68 ;  /* 0x0000004559457223 */ /* 0x000fe20000000044 */
[----:B------:R-:W0:Y:S01]  /*28770*/  LDS.128 R104, [0x7b00] ;  /* 0x007b0000ff687984 */ /* 0x000e220000000c00 */
[----:B------:R-:W-:-:S02]  /*28780*/  FFMA R30, R88, R114, R113 ;  /* 0x00000072581e7223 */ /* 0x000fc40000000071 */
[----:B------:R-:W-:Y:S02]  /*28790*/  FFMA R70, R90, R70, R69 ;  /* 0x000000465a467223 */ /* 0x000fe40000000045 */
[C---:B------:R-:W-:Y:S02]  /*287a0*/  FFMA R76, R88.reuse, R76, R11 ;  /* 0x0000004c584c7223 */ /* 0x040fe4000000000b */
[C---:B------:R-:W-:Y:S02]  /*287b0*/  FFMA R122, R88.reuse, R122, R121 ;  /* 0x0000007a587a7223 */ /* 0x040fe40000000079 */
[----:B------:R-:W-:Y:S02]  /*287c0*/  FFMA R30, R115, R89, R30 ;  /* 0x00000059731e7223 */ /* 0x000fe4000000001e */
[----:B-1----:R-:W-:Y:S01]  /*287d0*/  FFMA R84, R88, R84, R39 ;  /* 0x0000005458547223 */ /* 0x002fe20000000027 */
[----:B------:R-:W1:Y:S01]  /*287e0*/  LDS.128 R112, [0x7190] ;  /* 0x00719000ff707984 */ /* 0x000e620000000c00 */
[----:B------:R-:W-:-:S02]  /*287f0*/  FFMA R77, R89, R77, R76 ;  /* 0x0000004d594d7223 */ /* 0x000fc4000000004c */
[----:B------:R-:W-:Y:S02]  /*28800*/  FFMA R11, R91, R71, R70 ;  /* 0x000000475b0b7223 */ /* 0x000fe40000000046 */
[C---:B------:R-:W-:Y:S01]  /*28810*/  FFMA R126, R88.reuse, R126, R125 ;  /* 0x0000007e587e7223 */ /* 0x040fe2000000007d */
[----:B------:R-:W0:Y:S01]  /*28820*/  LDS.128 R68, [0x6a00] ;  /* 0x006a0000ff447984 */ /* 0x000e220000000c00 */
[C---:B------:R-:W-:Y:S02]  /*28830*/  FFMA R118, R88.reuse, R118, R117 ;  /* 0x0000007658767223 */ /* 0x040fe40000000075 */
[----:B------:R-:W-:Y:S02]  /*28840*/  FFMA R42, R123, R89, R122 ;  /* 0x000000597b2a7223 */ /* 0x000fe4000000007a */
[C---:B------:R-:W-:Y:S01]  /*28850*/  FFMA R132, R88.reuse, R133, R132 ;  /* 0x0000008558847223 */ /* 0x040fe20000000084 */
[----:B------:R-:W0:Y:S01]  /*28860*/  LDS.128 R120, [0x7920] ;  /* 0x00792000ff787984 */ /* 0x000e220000000c00 */
[----:B------:R-:W-:-:S02]  /*28870*/  FFMA R137, R88, R137, R10 ;  /* 0x0000008958897223 */ /* 0x000fc4000000000a */
[C---:B------:R-:W-:Y:S02]  /*28880*/  FFMA R81, R89.reuse, R81, R80 ;  /* 0x0000005159517223 */ /* 0x040fe40000000050 */
[----:B------:R-:W-:Y:S02]  /*28890*/  FFMA R85, R89, R85, R84 ;  /* 0x0000005559557223 */ /* 0x000fe40000000054 */
[----:B------:R-:W-:Y:S02]  /*288a0*/  FFMA R47, R88, R129, R47 ;  /* 0x00000081582f7223 */ /* 0x000fe4000000002f */
[----:B------:R-:W-:Y:S02]  /*288b0*/  FFMA R78, R90, R78, R77 ;  /* 0x0000004e5a4e7223 */ /* 0x000fe4000000004d */
[-C--:B------:R-:W-:Y:S02]  /*288c0*/  FFMA R0, R127, R89.reuse, R126 ;  /* 0x000000597f007223 */ /* 0x080fe4000000007e */
[-C--:B------:R-:W-:Y:S01]  /*288d0*/  FFMA R132, R134, R89.reuse, R132 ;  /* 0x0000005986847223 */ /* 0x080fe20000000084 */
[----:B------:R-:W0:Y:S01]  /*288e0*/  LDS.128 R124, [0x8840] ;  /* 0x00884000ff7c7984 */ /* 0x000e220000000c00 */
[----:B------:R-:W-:-:S02]  /*288f0*/  FFMA R137, R138, R89, R137 ;  /* 0x000000598a897223 */ /* 0x000fc40000000089 */
[-C--:B--2---:R-:W-:Y:S02]  /*28900*/  FFMA R15, R92, R89.reuse, R15 ;  /* 0x000000595c0f7223 */ /* 0x084fe4000000000f */
[C---:B------:R-:W-:Y:S02]  /*28910*/  FFMA R82, R90.reuse, R82, R81 ;  /* 0x000000525a527223 */ /* 0x040fe40000000051 */
[----:B------:R-:W-:Y:S02]  /*28920*/  FFMA R86, R90, R86, R85 ;  /* 0x000000565a567223 */ /* 0x000fe40000000055 */
[-C--:B------:R-:W-:Y:S02]  /*28930*/  FFMA R35, R119, R89.reuse, R118 ;  /* 0x0000005977237223 */ /* 0x080fe40000000076 */
[----:B------:R-:W-:Y:S01]  /*28940*/  FFMA R47, R130, R89, R47 ;  /* 0x00000059822f7223 */ /* 0x000fe2000000002f */
[----:B------:R-:W2:Y:S01]  /*28950*/  LDS.128 R116, [0x6270] ;  /* 0x00627000ff747984 */ /* 0x000ea20000000c00 */
[----:B------:R-:W-:-:S02]  /*28960*/  FFMA R39, R91, R79, R78 ;  /* 0x0000004f5b277223 */ /* 0x000fc4000000004e */
[----:B---3--:R-:W-:Y:S01]  /*28970*/  FFMA R64, R64, R89, R19 ;  /* 0x0000005940407223 */ /* 0x008fe20000000013 */
[----:B------:R-:W3:Y:S01]  /*28980*/  LDS.128 R76, [0x6fb0] ;  /* 0x006fb000ff4c7984 */ /* 0x000ee20000000c00 */
[----:B------:R-:W-:Y:S02]  /*28990*/  FFMA R93, R90, R93, R15 ;  /* 0x0000005d5a5d7223 */ /* 0x000fe4000000000f */
[----:B------:R-:W-:Y:S02]  /*289a0*/  FFMA R21, R100, R89, R21 ;  /* 0x0000005964157223 */ /* 0x000fe40000000015 */
[-C--:B------:R-:W-:Y:S02]  /*289b0*/  FFMA R10, R131, R90.reuse, R47 ;  /* 0x0000005a830a7223 */ /* 0x080fe4000000002f */
[-C--:B------:R-:W-:Y:S01]  /*289c0*/  FFMA R13, R135, R90.reuse, R132 ;  /* 0x0000005a870d7223 */ /* 0x080fe20000000084 */
[----:B------:R-:W1:Y:S01]  /*289d0*/  LDS.128 R128, [0x6090] ;  /* 0x00609000ff807984 */ /* 0x000e620000000c00 */
[----:B------:R-:W-:-:S02]  /*289e0*/  FFMA R14, R139, R90, R137 ;  /* 0x0000005a8b0e7223 */ /* 0x000fc40000000089 */
[C---:B------:R-:W-:Y:S01]  /*289f0*/  FFMA R15, R91.reuse, R83, R82 ;  /* 0x000000535b0f7223 */ /* 0x040fe20000000052 */
[----:B------:R-:W-:Y:S01]  /*28a00*/  LDS.128 R132, [0x7740] ;  /* 0x00774000ff847984 */ /* 0x000fe20000000c00 */
[----:B------:R-:W-:Y:S02]  /*28a10*/  FFMA R19, R91, R87, R86 ;  /* 0x000000575b137223 */ /* 0x000fe40000000056 */
[-C--:B----4-:R-:W-:Y:S01]  /*28a20*/  FFMA R22, R96, R89.reuse, R22 ;  /* 0x0000005960167223 */ /* 0x090fe20000000016 */
[----:B------:R-:W4:Y:S01]  /*28a30*/  LDS.128 R80, [0x7ed0] ;  /* 0x007ed000ff507984 */ /* 0x000f220000000c00 */
[----:B-----5:R-:W-:-:S03]  /*28a40*/  FFMA R26, R108, R89, R26 ;  /* 0x000000596c1a7223 */ /* 0x020fc6000000001a */
[----:B------:R-:W5:Y:S01]  /*28a50*/  LDS.128 R84, [0x6820] ;  /* 0x00682000ff547984 */ /* 0x000f620000000c00 */
[----:B------:R-:W-:-:S03]  /*28a60*/  FFMA R21, R90, R101, R21 ;  /* 0x000000655a157223 */ /* 0x000fc60000000015 */
[----:B------:R-:W2:Y:S01]  /*28a70*/  LDS.128 R136, [0x8660] ;  /* 0x00866000ff887984 */ /* 0x000ea20000000c00 */
[----:B------:R-:W-:Y:S02]  /*28a80*/  FFMA R4, R4, R90, R31 ;  /* 0x0000005a04047223 */ /* 0x000fe4000000001f */
[C---:B------:R-:W-:Y:S02]  /*28a90*/  FFMA R22, R90.reuse, R97, R22 ;  /* 0x000000615a167223 */ /* 0x040fe40000000016 */
[----:B------:R-:W-:Y:S02]  /*28aa0*/  FFMA R26, R90, R109, R26 ;  /* 0x0000006d5a1a7223 */ /* 0x000fe4000000001a */
[C---:B------:R-:W-:Y:S02]  /*28ab0*/  FFMA R102, R91.reuse, R102, R21 ;  /* 0x000000665b667223 */ /* 0x040fe40000000015 */
[C---:B------:R-:W-:Y:S02]  /*28ac0*/  FFMA R5, R91.reuse, R5, R4 ;  /* 0x000000055b057223 */ /* 0x040fe40000000004 */
[----:B------:R-:W-:-:S02]  /*28ad0*/  FFMA R98, R91, R98, R22 ;  /* 0x000000625b627223 */ /* 0x000fc40000000016 */
[----:B------:R-:W-:Y:S02]  /*28ae0*/  FFMA R22, R91, R110, R26 ;  /* 0x0000006e5b167223 */ /* 0x000fe4000000001a */
[C---:B0-----:R-:W-:Y:S02]  /*28af0*/  FFMA R26, R72.reuse, R6, R5 ;  /* 0x00000006481a7223 */ /* 0x041fe40000000005 */
[C---:B------:R-:W-:Y:S02]  /*28b00*/  FFMA R5, R72.reuse, R103, R102 ;  /* 0x0000006748057223 */ /* 0x040fe40000000066 */
[----:B------:R-:W0:Y:S01]  /*28b10*/  LDS.128 R100, [0x6dd0] ;  /* 0x006dd000ff647984 */ /* 0x000e220000000c00 */
[----:B------:R-:W-:-:S03]  /*28b20*/  FFMA R6, R72, R99, R98 ;  /* 0x0000006348067223 */ /* 0x000fc60000000062 */
[----:B------:R-:W0:Y:S01]  /*28b30*/  LDS.128 R96, [0x8480] ;  /* 0x00848000ff607984 */ /* 0x000e220000000c00 */
[----:B------:R-:W-:-:S04]  /*28b40*/  FFMA R23, R104, R89, R23 ;  /* 0x0000005968177223 */ /* 0x000fc80000000017 */
[----:B------:R-:W-:Y:S02]  /*28b50*/  FFMA R23, R90, R105, R23 ;  /* 0x000000695a177223 */ /* 0x000fe40000000017 */
[----:B-1----:R-:W-:Y:S02]  /*28b60*/  FFMA R30, R112, R90, R30 ;  /* 0x0000005a701e7223 */ /* 0x002fe4000000001e */
[C---:B------:R-:W-:Y:S02]  /*28b70*/  FFMA R21, R91.reuse, R106, R23 ;  /* 0x0000006a5b157223 */ /* 0x040fe40000000017 */
[----:B------:R-:W-:Y:S02]  /*28b80*/  FFMA R68, R68, R90, R35 ;  /* 0x0000005a44447223 */ /* 0x000fe40000000023 */
[----:B------:R-:W-:Y:S01]  /*28b90*/  FFMA R64, R90, R65, R64 ;  /* 0x000000415a407223 */ /* 0x000fe20000000040 */
[----:B------:R-:W-:Y:S01]  /*28ba0*/  LDS R35, [R2.X4+0x21c] ;  /* 0x00021c0002237984 */ /* 0x000fe20000004800 */
[----:B------:R-:W-:-:S02]  /*28bb0*/  FFMA R113, R91, R113, R30 ;  /* 0x000000715b717223 */ /* 0x000fc4000000001e */
[----:B------:R-:W-:Y:S02]  /*28bc0*/  FFMA R42, R120, R90, R42 ;  /* 0x0000005a782a7223 */ /* 0x000fe4000000002a */
[C---:B------:R-:W-:Y:S02]  /*28bd0*/  FFMA R69, R91.reuse, R69, R68 ;  /* 0x000000455b457223 */ /* 0x040fe40000000044 */
[----:B------:R-:W-:Y:S02]  /*28be0*/  FFMA R21, R72, R107, R21 ;  /* 0x0000006b48157223 */ /* 0x000fe40000000015 */
[----:B------:R-:W1:Y:S01]  /*28bf0*/  LDS.128 R104, [0x8c10] ;  /* 0x008c1000ff687984 */ /* 0x000e620000000c00 */
[C---:B------:R-:W-:Y:S02]  /*28c00*/  FFMA R94, R91.reuse, R94, R93 ;  /* 0x0000005e5b5e7223 */ /* 0x040fe4000000005d */
[----:B------:R-:W-:Y:S02]  /*28c10*/  FFMA R66, R91, R66, R64 ;  /* 0x000000425b427223 */ /* 0x000fe40000000040 */
[----:B------:R-:W-:-:S02]  /*28c20*/  FFMA R0, R124, R90, R0 ;  /* 0x0000005a7c007223 */ /* 0x000fc40000000000 */
[C---:B------:R-:W-:Y:S02]  /*28c30*/  FFMA R121, R91.reuse, R121, R42 ;  /* 0x000000795b797223 */ /* 0x040fe4000000002a */
[----:B------:R-:W-:Y:S02]  /*28c40*/  FFMA R114, R72, R114, R113 ;  /* 0x0000007248727223 */ /* 0x000fe40000000071 */
[----:B--2---:R-:W-:Y:S02]  /*28c50*/  FFMA R116, R116, R90, R27 ;  /* 0x0000005a74747223 */ /* 0x004fe4000000001b */
[----:B------:R-:W-:Y:S02]  /*28c60*/  FFMA R70, R72, R70, R69 ;  /* 0x0000004648467223 */ /* 0x000fe40000000045 */
[----:B---3--:R-:W-:Y:S02]  /*28c70*/  FFMA R76, R76, R91, R3 ;  /* 0x0000005b4c4c7223 */ /* 0x008fe40000000003 */
[----:B------:R-:W-:-:S02]  /*28c80*/  FFMA R125, R91, R125, R0 ;  /* 0x0000007d5b7d7223 */ /* 0x000fc40000000000 */
[C---:B------:R-:W-:Y:S02]  /*28c90*/  FFMA R0, R72.reuse, R95, R94 ;  /* 0x0000005f48007223 */ /* 0x040fe4000000005e */
[C---:B------:R-:W-:Y:S01]  /*28ca0*/  FFMA R4, R72.reuse, R67, R66 ;  /* 0x0000004348047223 */ /* 0x040fe20000000042 */
[----:B------:R-:W-:Y:S01]  /*28cb0*/  LDS.128 R92, [0x7560] ;  /* 0x00756000ff5c7984 */ /* 0x000fe20000000c00 */
[----:B------:R-:W-:Y:S02]  /*28cc0*/  FFMA R122, R72, R122, R121 ;  /* 0x0000007a487a7223 */ /* 0x000fe40000000079 */
[----:B------:R-:W-:Y:S01]  /*28cd0*/  FFMA R117, R91, R117, R116 ;  /* 0x000000755b757223 */ /* 0x000fe20000000074 */
[----:B------:R-:W2:Y:S01]  /*28ce0*/  LDS.128 R64, [0x6640] ;  /* 0x00664000ff407984 */ /* 0x000ea20000000c00 */
[----:B------:R-:W-:Y:S02]  /*28cf0*/  FFMA R43, R128, R91, R43 ;  /* 0x0000005b802b7223 */ /* 0x000fe4000000002b */
[----:B------:R-:W-:-:S02]  /*28d00*/  FFMA R22, R72, R111, R22 ;  /* 0x0000006f48167223 */ /* 0x000fc40000000016 */
[-C--:B------:R-:W-:Y:S01]  /*28d10*/  FFMA R3, R115, R73.reuse, R114 ;  /* 0x0000004973037223 */ /* 0x080fe20000000072 */
[----:B------:R-:W-:Y:S01]  /*28d20*/  LDS.128 R108, [0x82a0] ;  /* 0x0082a000ff6c7984 */ /* 0x000fe20000000c00 */
[----:B------:R-:W-:Y:S02]  /*28d30*/  FFMA R7, R7, R73, R26 ;  /* 0x0000004907077223 */ /* 0x000fe4000000001a */
[-C--:B----4-:R-:W-:Y:S01]  /*28d40*/  FFMA R46, R80, R91.reuse, R46 ;  /* 0x0000005b502e7223 */ /* 0x090fe2000000002e */
[----:B------:R-:W-:Y:S01]  /*28d50*/  LDS.128 R112, [0x6bf0] ;  /* 0x006bf000ff707984 */ /* 0x000fe20000000c00 */
[-C--:B-----5:R-:W-:Y:S02]  /*28d60*/  FFMA R84, R84, R91.reuse, R10 ;  /* 0x0000005b54547223 */ /* 0x0a0fe4000000000a */
[-C--:B------:R-:W-:Y:S02]  /*28d70*/  FFMA R13, R132, R91.reuse, R13 ;  /* 0x0000005b840d7223 */ /* 0x080fe4000000000d */
[----:B------:R-:W-:-:S02]  /*28d80*/  FFMA R14, R136, R91, R14 ;  /* 0x0000005b880e7223 */ /* 0x000fc4000000000e */
[----:B------:R-:W-:Y:S01]  /*28d90*/  FFMA R76, R72, R77, R76 ;  /* 0x0000004d484c7223 */ /* 0x000fe2000000004c */
[----:B------:R-:W3:Y:S01]  /*28da0*/  LDS.128 R88, [0x7380] ;  /* 0x00738000ff587984 */ /* 0x000ee20000000c00 */
[----:B------:R-:W-:-:S03]  /*28db0*/  FFMA R26, R71, R73, R70 ;  /* 0x00000049471a7223 */ /* 0x000fc60000000046 */
[----:B------:R-:W4:Y:S01]  /*28dc0*/  LDS.128 R68, [0x7cf0] ;  /* 0x007cf000ff447984 */ /* 0x000f220000000c00 */
[-C--:B------:R-:W-:Y:S02]  /*28dd0*/  FFMA R27, R123, R73.reuse, R122 ;  /* 0x000000497b1b7223 */ /* 0x080fe4000000007a */
[----:B------:R-:W-:Y:S01]  /*28de0*/  FFMA R30, R72, R126, R125 ;  /* 0x0000007e481e7223 */ /* 0x000fe2000000007d */
[----:B------:R-:W5:Y:S01]  /*28df0*/  LDS.128 R120, [0x8a30] ;  /* 0x008a3000ff787984 */ /* 0x000f620000000c00 */
[-C--:B------:R-:W-:Y:S02]  /*28e00*/  FFMA R31, R78, R73.reuse, R76 ;  /* 0x000000494e1f7223 */ /* 0x080fe4000000004c */
[----:B------:R-:W-:Y:S02]  /*28e10*/  FFMA R118, R72, R118, R117 ;  /* 0x0000007648767223 */ /* 0x000fe40000000075 */
[-C--:B------:R-:W-:Y:S02]  /*28e20*/  FFMA R30, R127, R73.reuse, R30 ;  /* 0x000000497f1e7223 */ /* 0x080fe4000000001e */
[----:B------:R-:W-:Y:S01]  /*28e30*/  FFMA R31, R79, R74, R31 ;  /* 0x0000004a4f1f7223 */ /* 0x000fe2000000001f */
[----:B------:R-:W-:Y:S01]  /*28e40*/  LDS.128 R124, [0x80c0] ;  /* 0x0080c000ff7c7984 */ /* 0x000fe20000000c00 */
[----:B------:R-:W-:-:S03]  /*28e50*/  FFMA R23, R119, R73, R118 ;  /* 0x0000004977177223 */ /* 0x000fc60000000076 */
[----:B------:R-:W2:Y:S01]  /*28e60*/  LDS.128 R76, [0x6460] ;  /* 0x00646000ff4c7984 */ /* 0x000ea20000000c00 */
[----:B0-----:R-:W-:-:S03]  /*28e70*/  FFMA R100, R72, R100, R39 ;  /* 0x0000006448647223 */ /* 0x001fc60000000027 */
[----:B------:R-:W0:Y:S01]  /*28e80*/  LDS.128 R116, [0x7b10] ;  /* 0x007b1000ff747984 */ /* 0x000e220000000c00 */
[----:B------:R-:W-:Y:S02]  /*28e90*/  FFMA R18, R72, R96, R18 ;  /* 0x0000006048127223 */ /* 0x000fe40000000012 */
[C---:B------:R-:W-:Y:S02]  /*28ea0*/  FFMA R101, R73.reuse, R101, R100 ;  /* 0x0000006549657223 */ /* 0x040fe40000000064 */
[----:B------:R-:W-:Y:S01]  /*28eb0*/  FFMA R97, R73, R97, R18 ;  /* 0x0000006149617223 */ /* 0x000fe20000000012 */
[----:B------:R-:W-:Y:S01]  /*28ec0*/  MOV R100, R142 ;  /* 0x0000008e00647202 */ /* 0x000fe20000000f00 */
[----:B------:R-:W-:Y:S01]  /*28ed0*/  FFMA R18, R74, R102, R101 ;  /* 0x000000664a127223 */ /* 0x000fe20000000065 */
[----:B------:R-:W-:Y:S02]  /*28ee0*/  MOV R101, R141 ;  /* 0x0000008d00657202 */ /* 0x000fe40000000f00 */
[----:B------:R-:W-:Y:S01]  /*28ef0*/  MOV R102, R140 ;  /* 0x0000008c00667202 */ /* 0x000fe20000000f00 */
[C---:B------:R-:W-:Y:S01]  /*28f00*/  FFMA R84, R72.reuse, R85, R84 ;  /* 0x0000005548547223 */ /* 0x040fe20000000054 */
[----:B------:R-:W0:Y:S01]  /*28f10*/  LDS.128 R140, [R2.X4+0x220] ;  /* 0x00022000028c7984 */ /* 0x000e220000004c00 */
[----:B------:R-:W-:-:S02]  /*28f20*/  FFMA R46, R72, R81, R46 ;  /* 0x00000051482e7223 */ /* 0x000fc4000000002e */
[-C--:B------:R-:W-:Y:S02]  /*28f30*/  FFMA R84, R86, R73.reuse, R84 ;  /* 0x0000004956547223 */ /* 0x080fe40000000054 */
[----:B------:R-:W-:Y:S02]  /*28f40*/  FFMA R46, R82, R73, R46 ;  /* 0x00000049522e7223 */ /* 0x000fe4000000002e */
[C---:B------:R-:W-:Y:S02]  /*28f50*/  FFMA R133, R72.reuse, R133, R13 ;  /* 0x0000008548857223 */ /* 0x040fe4000000000d */
[C---:B------:R-:W-:Y:S02]  /*28f60*/  FFMA R137, R72.reuse, R137, R14 ;  /* 0x0000008948897223 */ /* 0x040fe4000000000e */
[-C--:B------:R-:W-:Y:S02]  /*28f70*/  FFMA R13, R83, R74.reuse, R46 ;  /* 0x0000004a530d7223 */ /* 0x080fe4000000002e */
[----:B------:R-:W-:Y:S01]  /*28f80*/  FFMA R14, R87, R74, R84 ;  /* 0x0000004a570e7223 */ /* 0x000fe20000000054 */
[----:B------:R-:W0:Y:S01]  /*28f90*/  LDS.128 R80, [0x6280] ;  /* 0x00628000ff507984 */ /* 0x000e220000000c00 */
[----:B------:R-:W-:-:S02]  /*28fa0*/  FFMA R43, R72, R129, R43 ;  /* 0x00000081482b7223 */ /* 0x000fc4000000002b */
[----:B-1----:R-:W-:Y:S01]  /*28fb0*/  FFMA R104, R72, R104, R19 ;  /* 0x0000006848687223 */ /* 0x002fe20000000013 */
[----:B------:R-:W1:Y:S01]  /*28fc0*/  LDS.128 R84, [0x71a0] ;  /* 0x0071a000ff547984 */ /* 0x000e620000000c00 */
[-C--:B------:R-:W-:Y:S02]  /*28fd0*/  FFMA R133, R134, R73.reuse, R133 ;  /* 0x0000004986857223 */ /* 0x080fe40000000085 */
[-C--:B------:R-:W-:Y:S02]  /*28fe0*/  FFMA R137, R138, R73.reuse, R137 ;  /* 0x000000498a897223 */ /* 0x080fe40000000089 */
[----:B------:R-:W-:Y:S02]  /*28ff0*/  FFMA R43, R130, R73, R43 ;  /* 0x00000049822b7223 */ /* 0x000fe4000000002b */
[----:B------:R-:W-:Y:S02]  /*29000*/  FFMA R105, R73, R105, R104 ;  /* 0x0000006949697223 */ /* 0x000fe40000000068 */
[----:B--2---:R-:W-:-:S02]  /*29010*/  FFMA R64, R72, R64, R17 ;  /* 0x0000004048407223 */ /* 0x004fc40000000011 */
[----:B------:R-:W-:Y:S01]  /*29020*/  FFMA R92, R72, R92, R11 ;  /* 0x0000005c485c7223 */ /* 0x000fe2000000000b */
[----:B------:R-:W-:Y:S01]  /*29030*/  MOV R104, R159 ;  /* 0x0000009f00687202 */ /* 0x000fe20000000f00 */
[-C--:B------:R-:W-:Y:S02]  /*29040*/  FFMA R10, R131, R74.reuse, R43 ;  /* 0x0000004a830a7223 */ /* 0x080fe4000000002b */
[-C--:B------:R-:W-:Y:S01]  /*29050*/  FFMA R11, R135, R74.reuse, R133 ;  /* 0x0000004a870b7223 */ /* 0x080fe20000000085 */
[----:B------:R-:W2:Y:S01]  /*29060*/  LDS.128 R128, [0x6a10] ;  /* 0x006a1000ff807984 */ /* 0x000ea20000000c00 */
[----:B------:R-:W-:Y:S02]  /*29070*/  FFMA R17, R139, R74, R137 ;  /* 0x0000004a8b117223 */ /* 0x000fe40000000089 */
[----:B---3--:R-:W-:Y:S01]  /*29080*/  FFMA R4, R88, R73, R4 ;  /* 0x0000004958047223 */ /* 0x008fe20000000004 */
[----:B------:R-:W3:Y:S01]  /*29090*/  LDS.128 R132, [0x7930] ;  /* 0x00793000ff847984 */ /* 0x000ee20000000c00 */
[----:B------:R-:W-:Y:S01]  /*290a0*/  FFMA R106, R74, R106, R105 ;  /* 0x0000006a4a6a7223 */ /* 0x000fe20000000069 */
[----:B------:R-:W-:Y:S01]  /*290b0*/  MOV R105, R153 ;  /* 0x0000009900697202 */ /* 0x000fe20000000f00 */
[-C--:B------:R-:W-:Y:S01]  /*290c0*/  FFMA R5, R108, R73.reuse, R5 ;  /* 0x000000496c057223 */ /* 0x080fe20000000005 */
[----:B------:R-:W1:Y:S01]  /*290d0*/  LDS.128 R136, [0x8850] ;  /* 0x00885000ff887984 */ /* 0x000e620000000c00 */
[----:B------:R-:W-:Y:S01]  /*290e0*/  FFMA R6, R112, R73, R6 ;  /* 0x0000004970067223 */ /* 0x000fe20000000006 */
[----:B------:R-:W-:Y:S01]  /*290f0*/  MOV R159, R158 ;  /* 0x0000009e009f7202 */ /* 0x000fe20000000f00 */
[----:B----4-:R-:W-:Y:S01]  /*29100*/  FFMA R68, R72, R68, R15 ;  /* 0x0000004448447223 */ /* 0x010fe2000000000f */
[----:B------:R-:W-:Y:S01]  /*29110*/  MOV R153, R157 ;  /* 0x0000009d00997202 */ /* 0x000fe20000000f00 */
[----:B------:R-:W-:Y:S01]  /*29120*/  FFMA R4, R74, R89, R4 ;  /* 0x000000594a047223 */ /* 0x000fe20000000004 */
[----:B------:R-:W-:Y:S01]  /*29130*/  MOV R158, R147 ;  /* 0x00000093009e7202 */ /* 0x000fe20000000f00 */
[----:B-----5:R-:W-:Y:S01]  /*29140*/  FFMA R22, R120, R73, R22 ;  /* 0x0000004978167223 */ /* 0x020fe20000000016 */
[----:B------:R-:W-:Y:S01]  /*29150*/  MOV R157, R146 ;  /* 0x00000092009d7202 */ /* 0x000fe20000000f00 */
[C---:B------:R-:W-:Y:S01]  /*29160*/  FFMA R5, R74.reuse, R109, R5 ;  /* 0x0000006d4a057223 */ /* 0x040fe20000000005 */
[----:B------:R-:W-:Y:S01]  /*29170*/  MOV R108, R145 ;  /* 0x00000091006c7202 */ /* 0x000fe20000000f00 */
[C---:B------:R-:W-:Y:S01]  /*29180*/  FFMA R6, R74.reuse, R113, R6 ;  /* 0x000000714a067223 */ /* 0x040fe20000000006 */
        /* <DEDUP_REMOVED lines=8> */
[----:B------:R-:W-:Y:S02]  /*29210*/  FFMA R114, R35, R114, R6 ;  /* 0x0000007223727223 */ /* 0x000fe40000000006 */
[----:B------:R-:W-:-:S02]  /*29220*/  FFMA R124, R124, R74, R7 ;  /* 0x0000004a7c7c7223 */ /* 0x000fc40000000007 */
[----:B------:R-:W5:Y:S01]  /*29230*/  LDS.128 R4, [0x6830] ;  /* 0x00683000ff047984 */ /* 0x000f620000000c00 */
[----:B0-----:R-:W-:Y:S02]  /*29240*/  FFMA R21, R116, R73, R21 ;  /* 0x0000004974157223 */ /* 0x001fe40000000015 */
[C---:B------:R-:W-:Y:S02]  /*29250*/  FFMA R0, R74.reuse, R77, R0 ;  /* 0x0000004d4a007223 */ /* 0x040fe40000000000 */
[C---:B------:R-:W-:Y:S02]  /*29260*/  FFMA R19, R35.reuse, R71, R70 ;  /* 0x0000004723137223 */ /* 0x040fe40000000046 */
[----:B------:R-:W0:Y:S01]  /*29270*/  LDS.128 R68, [0x7ee0] ;  /* 0x007ee000ff447984 */ /* 0x000e220000000c00 */
[----:B------:R-:W-:Y:S02]  /*29280*/  FFMA R117, R74, R117, R21 ;  /* 0x000000754a757223 */ /* 0x000fe40000000015 */
[----:B------:R-:W-:-:S02]  /*29290*/  FFMA R21, R35, R78, R0 ;  /* 0x0000004e23157223 */ /* 0x000fc40000000000 */
[----:B------:R-:W-:Y:S02]  /*292a0*/  FFMA R65, R73, R65, R64 ;  /* 0x0000004149417223 */ /* 0x000fe40000000040 */
[----:B------:R-:W-:Y:S02]  /*292b0*/  FFMA R21, R140, R79, R21 ;  /* 0x0000004f8c157223 */ /* 0x000fe40000000015 */
[----:B------:R-:W0:Y:S01]  /*292c0*/  LDS.128 R76, [0x8670] ;  /* 0x00867000ff4c7984 */ /* 0x000e220000000c00 */
[----:B------:R-:W-:Y:S02]  /*292d0*/  FFMA R66, R74, R66, R65 ;  /* 0x000000424a427223 */ /* 0x000fe40000000041 */
[-C--:B------:R-:W-:Y:S02]  /*292e0*/  FFMA R80, R80, R74.reuse, R23 ;  /* 0x0000004a50507223 */ /* 0x080fe40000000017 */
[----:B------:R-:W-:Y:S02]  /*292f0*/  FFMA R47, R35, R67, R66 ;  /* 0x00000043232f7223 */ /* 0x000fe40000000042 */
[----:B-1----:R-:W-:Y:S01]  /*29300*/  FFMA R84, R84, R74, R3 ;  /* 0x0000004a54547223 */ /* 0x002fe20000000003 */
[----:B------:R-:W1:Y:S01]  /*29310*/  LDS.128 R64, [0x6fc0] ;  /* 0x006fc000ff407984 */ /* 0x000e620000000c00 */
[----:B------:R-:W-:-:S02]  /*29320*/  FFMA R93, R73, R93, R92 ;  /* 0x0000005d495d7223 */ /* 0x000fc4000000005c */
[C---:B------:R-:W-:Y:S02]  /*29330*/  FFMA R81, R35.reuse, R81, R80 ;  /* 0x0000005123517223 */ /* 0x040fe40000000050 */
[----:B------:R-:W-:Y:S02]  /*29340*/  FFMA R85, R35, R85, R84 ;  /* 0x0000005523557223 */ /* 0x000fe40000000054 */
[C---:B------:R-:W-:Y:S02]  /*29350*/  FFMA R94, R74.reuse, R94, R93 ;  /* 0x0000005e4a5e7223 */ /* 0x040fe4000000005d */
[----:B------:R-:W-:Y:S02]  /*29360*/  FFMA R98, R74, R98, R97 ;  /* 0x000000624a627223 */ /* 0x000fe40000000061 */
[C---:B------:R-:W-:Y:S02]  /*29370*/  FFMA R82, R140.reuse, R82, R81 ;  /* 0x000000528c527223 */ /* 0x040fe40000000051 */
[----:B------:R-:W-:-:S02]  /*29380*/  FFMA R86, R140, R86, R85 ;  /* 0x000000568c567223 */ /* 0x000fc40000000055 */
[-C--:B--2---:R-:W-:Y:S02]  /*29390*/  FFMA R26, R128, R74.reuse, R26 ;  /* 0x0000004a801a7223 */ /* 0x084fe4000000001a */
[-C--:B---3--:R-:W-:Y:S02]  /*293a0*/  FFMA R132, R132, R74.reuse, R27 ;  /* 0x0000004a84847223 */ /* 0x088fe4000000001b */
[----:B------:R-:W-:Y:S02]  /*293b0*/  FFMA R30, R136, R74, R30 ;  /* 0x0000004a881e7223 */ /* 0x000fe4000000001e */
[----:B------:R-:W2:Y:S01]  /*293c0*/  LDS.128 R72, [0x7750] ;  /* 0x00775000ff487984 */ /* 0x000ea20000000c00 */
[----:B----4-:R-:W-:Y:S01]  /*293d0*/  FFMA R144, R144, R35, R10 ;  /* 0x0000002390907223 */ /* 0x010fe2000000000a */
[----:B------:R-:W-:Y:S01]  /*293e0*/  MOV R128, R102 ;  /* 0x0000006600807202 */ /* 0x000fe20000000f00 */
[C---:B------:R-:W-:Y:S01]  /*293f0*/  FFMA R0, R35.reuse, R95, R94 ;  /* 0x0000005f23007223 */ /* 0x040fe2000000005e */
[----:B------:R-:W-:Y:S01]  /*29400*/  MOV R136, R101 ;  /* 0x0000006500887202 */ /* 0x000fe20000000f00 */
[C---:B------:R-:W-:Y:S01]  /*29410*/  FFMA R15, R35.reuse, R99, R98 ;  /* 0x00000063230f7223 */ /* 0x040fe20000000062 */
[----:B------:R-:W-:Y:S01]  /*29420*/  MOV R112, R100 ;  /* 0x0000006400707202 */ /* 0x000fe20000000f00 */
[----:B------:R-:W-:Y:S01]  /*29430*/  FFMA R18, R35, R103, R18 ;  /* 0x0000006723127223 */ /* 0x000fe20000000012 */
[----:B------:R-:W3:Y:S01]  /*29440*/  LDS.128 R92, [0x6650] ;  /* 0x00665000ff5c7984 */ /* 0x000ee20000000c00 */
[----:B------:R-:W-:-:S02]  /*29450*/  FFMA R22, R140, R91, R22 ;  /* 0x0000005b8c167223 */ /* 0x000fc40000000016 */
[-C--:B------:R-:W-:Y:S01]  /*29460*/  FFMA R10, R83, R141.reuse, R82 ;  /* 0x0000008d530a7223 */ /* 0x080fe20000000052 */
[----:B------:R-:W4:Y:S01]  /*29470*/  LDS.128 R88, [0x7570] ;  /* 0x00757000ff587984 */ /* 0x000f220000000c00 */
[----:B------:R-:W-:-:S03]  /*29480*/  FFMA R39, R87, R141, R86 ;  /* 0x0000008d57277223 */ /* 0x000fc60000000056 */
[----:B------:R-:W2:Y:S04]  /*29490*/  LDS.128 R96, [0x8490] ;  /* 0x00849000ff607984 */ /* 0x000ea80000000c00 */
[----:B------:R-:W2:Y:S04]  /*294a0*/  LDS.128 R80, [0x6de0] ;  /* 0x006de000ff507984 */ /* 0x000ea80000000c00 */
[----:B------:R-:W2:Y:S04]  /*294b0*/  LDS.128 R84, [0x7d00] ;  /* 0x007d0000ff547984 */ /* 0x000ea80000000c00 */
[----:B------:R-:W2:Y:S01]  /*294c0*/  LDS.128 R100, [0x8c20] ;  /* 0x008c2000ff647984 */ /* 0x000ea20000000c00 */
[----:B-----5:R-:W-:-:S02]  /*294d0*/  FFMA R4, R35, R4, R14 ;  /* 0x0000000423047223 */ /* 0x020fc4000000000e */
[C---:B0-----:R-:W-:Y:S02]  /*294e0*/  FFMA R68, R35.reuse, R68, R13 ;  /* 0x0000004423447223 */ /* 0x041fe4000000000d */
[C---:B------:R-:W-:Y:S02]  /*294f0*/  FFMA R4, R140.reuse, R5, R4 ;  /* 0x000000058c047223 */ /* 0x040fe40000000004 */
[----:B------:R-:W-:Y:S02]  /*29500*/  FFMA R68, R140, R69, R68 ;  /* 0x000000458c447223 */ /* 0x000fe40000000044 */
[-C--:B------:R-:W-:Y:S02]  /*29510*/  FFMA R4, R6, R141.reuse, R4 ;  /* 0x0000008d06047223 */ /* 0x080fe40000000004 */
[----:B------:R-:W-:Y:S02]  /*29520*/  FFMA R76, R35, R76, R17 ;  /* 0x0000004c234c7223 */ /* 0x000fe40000000011 */
[----:B------:R-:W-:-:S02]  /*29530*/  FFMA R14, R70, R141, R68 ;  /* 0x0000008d460e7223 */ /* 0x000fc40000000044 */
[-C--:B------:R-:W-:Y:S02]  /*29540*/  FFMA R17, R7, R142.reuse, R4 ;  /* 0x0000008e07117223 */ /* 0x080fe40000000004 */
[----:B------:R-:W0:Y:S01]  /*29550*/  LDS.128 R4, [0x82b0] ;  /* 0x0082b000ff047984 */ /* 0x000e220000000c00 */
[----:B------:R-:W-:-:S03]  /*29560*/  FFMA R14, R71, R142, R14 ;  /* 0x0000008e470e7223 */ /* 0x000fc6000000000e */
[----:B------:R-:W5:Y:S01]  /*29570*/  LDS.128 R68, [0x7390] ;  /* 0x00739000ff447984 */ /* 0x000f620000000c00 */
[C---:B------:R-:W-:Y:S02]  /*29580*/  FFMA R122, R35.reuse, R122, R121 ;  /* 0x0000007a237a7223 */ /* 0x040fe40000000079 */
[C---:B-1----:R-:W-:Y:S02]  /*29590*/  FFMA R64, R35.reuse, R64, R31 ;  /* 0x0000004023407223 */ /* 0x042fe4000000001f */
[----:B------:R-:W-:Y:S02]  /*295a0*/  FFMA R137, R35, R137, R30 ;  /* 0x0000008923897223 */ /* 0x000fe4000000001e */
[C---:B------:R-:W-:Y:S02]  /*295b0*/  FFMA R30, R140.reuse, R123, R122 ;  /* 0x0000007b8c1e7223 */ /* 0x040fe4000000007a */
[C---:B------:R-:W-:Y:S01]  /*295c0*/  FFMA R64, R140.reuse, R65, R64 ;  /* 0x000000418c407223 */ /* 0x040fe20000000040 */
[----:B------:R-:W1:Y:S01]  /*295d0*/  LDS.128 R120, [R2.X4+0x230] ;  /* 0x0002300002787984 */ /* 0x000e620000004c00 */
        /* <DEDUP_REMOVED lines=8> */
[----:B--2---:R-:W-:Y:S01]  /*29660*/  FFMA R72, R35, R72, R11 ;  /* 0x0000004823487223 */ /* 0x004fe2000000000b */
[----:B------:R-:W-:Y:S01]  /*29670*/  MOV R146, R105 ;  /* 0x0000006900927202 */ /* 0x000fe20000000f00 */
[C---:B------:R-:W-:Y:S02]  /*29680*/  FFMA R42, R140.reuse, R126, R125 ;  /* 0x0000007e8c2a7223 */ /* 0x040fe4000000007d */
[C---:B------:R-:W-:Y:S02]  /*29690*/  FFMA R23, R140.reuse, R111, R110 ;  /* 0x0000006f8c177223 */ /* 0x040fe4000000006e */
[C---:B------:R-:W-:Y:S02]  /*296a0*/  FFMA R130, R140.reuse, R130, R129 ;  /* 0x000000828c827223 */ /* 0x040fe40000000081 */
[----:B------:R-:W-:-:S02]  /*296b0*/  FFMA R134, R140, R134, R133 ;  /* 0x000000868c867223 */ /* 0x000fc40000000085 */
[C---:B------:R-:W-:Y:S02]  /*296c0*/  FFMA R138, R140.reuse, R138, R137 ;  /* 0x0000008a8c8a7223 */ /* 0x040fe40000000089 */
[C---:B------:R-:W-:Y:S02]  /*296d0*/  FFMA R26, R140.reuse, R115, R114 ;  /* 0x000000738c1a7223 */ /* 0x040fe40000000072 */
[C---:B------:R-:W-:Y:S02]  /*296e0*/  FFMA R27, R140.reuse, R119, R118 ;  /* 0x000000778c1b7223 */ /* 0x040fe40000000076 */
[----:B------:R-:W-:Y:S01]  /*296f0*/  FFMA R46, R147, R142, R46 ;  /* 0x0000008e932e7223 */ /* 0x000fe2000000002e */
[----:B------:R-:W-:Y:S01]  /*29700*/  MOV R147, R104 ;  /* 0x0000006800937202 */ /* 0x000fe20000000f00 */
[----:B------:R-:W-:Y:S01]  /*29710*/  FFMA R11, R67, R142, R64 ;  /* 0x0000008e430b7223 */ /* 0x000fe20000000040 */
[----:B------:R-:W-:Y:S01]  /*29720*/  LDS.128 R104, [0x7b20] ;  /* 0x007b2000ff687984 */ /* 0x000fe20000000c00 */
[----:B------:R-:W-:-:S02]  /*29730*/  FFMA R72, R140, R73, R72 ;  /* 0x000000498c487223 */ /* 0x000fc40000000048 */
[C---:B---3--:R-:W-:Y:S01]  /*29740*/  FFMA R92, R140.reuse, R92, R47 ;  /* 0x0000005c8c5c7223 */ /* 0x048fe2000000002f */
[----:B------:R-:W2:Y:S01]  /*29750*/  LDS.128 R64, [0x6470] ;  /* 0x00647000ff407984 */ /* 0x000ea20000000c00 */
[C---:B------:R-:W-:Y:S02]  /*29760*/  FFMA R76, R140.reuse, R77, R76 ;  /* 0x0000004d8c4c7223 */ /* 0x040fe4000000004c */
[C---:B----4-:R-:W-:Y:S02]  /*29770*/  FFMA R0, R140.reuse, R88, R0 ;  /* 0x000000588c007223 */ /* 0x050fe40000000000 */
[C---:B------:R-:W-:Y:S02]  /*29780*/  FFMA R96, R140.reuse, R96, R15 ;  /* 0x000000608c607223 */ /* 0x040fe4000000000f */
[C---:B------:R-:W-:Y:S02]  /*29790*/  FFMA R80, R140.reuse, R80, R18 ;  /* 0x000000508c507223 */ /* 0x040fe40000000012 */
[----:B------:R-:W-:-:S02]  /*297a0*/  FFMA R84, R140, R84, R19 ;  /* 0x000000548c547223 */ /* 0x000fc40000000013 */
[----:B------:R-:W-:Y:S01]  /*297b0*/  FFMA R100, R140, R100, R3 ;  /* 0x000000648c647223 */ /* 0x000fe20000000003 */
[----:B------:R-:W-:Y:S01]  /*297c0*/  MOV R140, R112 ;  /* 0x00000070008c7202 */ /* 0x000fe20000000f00 */
[-C--:B0-----:R-:W-:Y:S01]  /*297d0*/  FFMA R4, R4, R141.reuse, R23 ;  /* 0x0000008d04047223 */ /* 0x081fe20000000017 */
[----:B------:R-:W0:Y:S01]  /*297e0*/  LDS.128 R112, [0x8860] ;  /* 0x00886000ff707984 */ /* 0x000e220000000c00 */
[-C--:B------:R-:W-:Y:S02]  /*297f0*/  FFMA R72, R74, R141.reuse, R72 ;  /* 0x0000008d4a487223 */ /* 0x080fe40000000048 */
[----:B-----5:R-:W-:Y:S01]  /*29800*/  FFMA R22, R68, R141, R22 ;  /* 0x0000008d44167223 */ /* 0x020fe20000000016 */
[----:B------:R-:W-:Y:S01]  /*29810*/  MOV R144, R108 ;  /* 0x0000006c00907202 */ /* 0x000fe20000000f00 */
[----:B------:R-:W-:Y:S01]  /*29820*/  FFMA R4, R142, R5, R4 ;  /* 0x000000058e047223 */ /* 0x000fe20000000004 */
[----:B------:R-:W-:Y:S01]  /*29830*/  LDS.128 R108, [0x8a40] ;  /* 0x008a4000ff6c7984 */ /* 0x000fe20000000c00 */
[----:B------:R-:W-:-:S02]  /*29840*/  FFMA R35, R75, R142, R72 ;  /* 0x0000008e4b237223 */ /* 0x000fc40000000048 */
[----:B------:R-:W-:Y:S01]  /*29850*/  FFMA R22, R142, R69, R22 ;  /* 0x000000458e167223 */ /* 0x000fe20000000016 */
[----:B------:R-:W3:Y:S01]  /*29860*/  LDS.128 R72, [0x6c00] ;  /* 0x006c0000ff487984 */ /* 0x000ee20000000c00 */
[----:B------:R-:W-:Y:S02]  /*29870*/  FFMA R6, R143, R6, R4 ;  /* 0x000000068f067223 */ /* 0x000fe40000000004 */
[----:B------:R-:W-:Y:S01]  /*29880*/  FFMA R76, R78, R141, R76 ;  /* 0x0000008d4e4c7223 */ /* 0x000fe2000000004c */
[----:B------:R-:W-:Y:S01]  /*29890*/  LDS.128 R116, [0x7940] ;  /* 0x00794000ff747984 */ /* 0x000fe20000000c00 */
[C---:B------:R-:W-:Y:S02]  /*298a0*/  FFMA R81, R141.reuse, R81, R80 ;  /* 0x000000518d517223 */ /* 0x040fe40000000050 */
[----:B------:R-:W-:Y:S02]  /*298b0*/  FFMA R85, R141, R85, R84 ;  /* 0x000000558d557223 */ /* 0x000fe40000000054 */
[----:B------:R-:W-:-:S02]  /*298c0*/  FFMA R70, R143, R70, R22 ;  /* 0x000000468f467223 */ /* 0x000fc40000000016 */
[----:B------:R-:W-:Y:S02]  /*298d0*/  FFMA R89, R141, R89, R0 ;  /* 0x000000598d597223 */ /* 0x000fe40000000000 */
[----:B------:R-:W-:Y:S02]  /*298e0*/  FFMA R82, R142, R82, R81 ;  /* 0x000000528e527223 */ /* 0x000fe40000000051 */
[----:B-1----:R-:W-:Y:S02]  /*298f0*/  FFMA R22, R120, R7, R6 ;  /* 0x0000000778167223 */ /* 0x002fe40000000006 */
[----:B------:R-:W-:Y:S01]  /*29900*/  FFMA R0, R79, R142, R76 ;  /* 0x0000008e4f007223 */ /* 0x000fe2000000004c */
[----:B------:R-:W1:Y:S01]  /*29910*/  LDS.128 R4, [0x7580] ;  /* 0x00758000ff047984 */ /* 0x000e620000000c00 */
[----:B------:R-:W-:-:S03]  /*29920*/  FFMA R86, R142, R86, R85 ;  /* 0x000000568e567223 */ /* 0x000fc60000000055 */
[----:B------:R-:W4:Y:S01]  /*29930*/  LDS.128 R76, [0x6290] ;  /* 0x00629000ff4c7984 */ /* 0x000f220000000c00 */
[----:B------:R-:W-:Y:S02]  /*29940*/  FFMA R93, R141, R93, R92 ;  /* 0x0000005d8d5d7223 */ /* 0x000fe4000000005c */
[----:B------:R-:W-:Y:S02]  /*29950*/  FFMA R3, R143, R83, R82 ;  /* 0x000000538f037223 */ /* 0x000fe40000000052 */
[----:B------:R-:W-:Y:S01]  /*29960*/  FFMA R101, R141, R101, R100 ;  /* 0x000000658d657223 */ /* 0x000fe20000000064 */
[----:B------:R-:W5:Y:S01]  /*29970*/  LDS.128 R80, [0x6fd0] ;  /* 0x006fd000ff507984 */ /* 0x000f620000000c00 */
[----:B------:R-:W-:Y:S02]  /*29980*/  FFMA R13, R139, R141, R138 ;  /* 0x0000008d8b0d7223 */ /* 0x000fe4000000008a */
[----:B------:R-:W-:Y:S02]  /*29990*/  FFMA R94, R142, R94, R93 ;  /* 0x0000005e8e5e7223 */ /* 0x000fe4000000005d */
[----:B------:R-:W-:-:S02]  /*299a0*/  FFMA R19, R143, R87, R86 ;  /* 0x000000578f137223 */ /* 0x000fc40000000056 */
[----:B------:R-:W1:Y:S01]  /*299b0*/  LDS.128 R84, [0x60b0] ;  /* 0x0060b000ff547984 */ /* 0x000e620000000c00 */
[-C--:B--2---:R-:W-:Y:S02]  /*299c0*/  FFMA R21, R64, R141.reuse, R21 ;  /* 0x0000008d40157223 */ /* 0x084fe40000000015 */
[----:B------:R-:W-:Y:S02]  /*299d0*/  FFMA R102, R142, R102, R101 ;  /* 0x000000668e667223 */ /* 0x000fe40000000065 */
[----:B------:R-:W-:Y:S01]  /*299e0*/  FFMA R27, R104, R141, R27 ;  /* 0x0000008d681b7223 */ /* 0x000fe2000000001b */
[----:B------:R-:W-:Y:S01]  /*299f0*/  MOV R104, R136 ;  /* 0x0000008800687202 */ /* 0x000fe20000000f00 */
[----:B0-----:R-:W-:Y:S01]  /*29a00*/  FFMA R112, R112, R142, R13 ;  /* 0x0000008e70707223 */ /* 0x001fe2000000000d */
[----:B------:R-:W0:Y:S01]  /*29a10*/  LDS.128 R136, [0x6660] ;  /* 0x00666000ff887984 */ /* 0x000e220000000c00 */
[----:B------:R-:W-:Y:S02]  /*29a20*/  FFMA R97, R141, R97, R96 ;  /* 0x000000618d617223 */ /* 0x000fe40000000060 */
[----:B------:R-:W-:-:S02]  /*29a30*/  FFMA R13, R120, R71, R70 ;  /* 0x00000047780d7223 */ /* 0x000fc40000000046 */
[----:B------:R-:W-:Y:S01]  /*29a40*/  FFMA R42, R127, R141, R42 ;  /* 0x0000008d7f2a7223 */ /* 0x000fe2000000002a */
[----:B------:R-:W2:Y:S01]  /*29a50*/  LDS.128 R68, [0x6df0] ;  /* 0x006df000ff447984 */ /* 0x000ea20000000c00 */
[C---:B------:R-:W-:Y:S02]  /*29a60*/  FFMA R15, R143.reuse, R95, R94 ;  /* 0x0000005f8f0f7223 */ /* 0x040fe4000000005e */
[C---:B------:R-:W-:Y:S01]  /*29a70*/  FFMA R65, R142.reuse, R65, R21 ;  /* 0x000000418e417223 */ /* 0x040fe20000000015 */
[----:B------:R-:W0:Y:S01]  /*29a80*/  LDS.128 R92, [0x71b0] ;  /* 0x0071b000ff5c7984 */ /* 0x000e220000000c00 */
[C---:B------:R-:W-:Y:S02]  /*29a90*/  FFMA R90, R142.reuse, R90, R89 ;  /* 0x0000005a8e5a7223 */ /* 0x040fe40000000059 */
[----:B------:R-:W-:Y:S01]  /*29aa0*/  FFMA R21, R143, R103, R102 ;  /* 0x000000678f157223 */ /* 0x000fe20000000066 */
[----:B------:R-:W0:Y:S01]  /*29ab0*/  LDS.128 R124, [0x6840] ;  /* 0x00684000ff7c7984 */ /* 0x000e220000000c00 */
[----:B------:R-:W-:-:S03]  /*29ac0*/  FFMA R98, R142, R98, R97 ;  /* 0x000000628e627223 */ /* 0x000fc60000000061 */
[----:B------:R-:W0:Y:S01]  /*29ad0*/  LDS.128 R100, [0x7ef0] ;  /* 0x007ef000ff647984 */ /* 0x000e220000000c00 */
[C---:B------:R-:W-:Y:S02]  /*29ae0*/  FFMA R18, R143.reuse, R91, R90 ;  /* 0x0000005b8f127223 */ /* 0x040fe4000000005a */
[----:B------:R-:W-:Y:S01]  /*29af0*/  FFMA R47, R143, R99, R98 ;  /* 0x000000638f2f7223 */ /* 0x000fe20000000062 */
[----:B------:R-:W0:Y:S04]  /*29b00*/  LDS.128 R88, [0x80d0] ;  /* 0x0080d000ff587984 */ /* 0x000e280000000c00 */
[----:B------:R-:W0:Y:S01]  /*29b10*/  LDS.128 R96, [0x6a20] ;  /* 0x006a2000ff607984 */ /* 0x000e220000000c00 */
[----:B------:R-:W-:Y:S01]  /*29b20*/  MOV R145, R43 ;  /* 0x0000002b00917202 */ /* 0x000fe20000000f00 */
[----:B------:R-:W-:-:S02]  /*29b30*/  FFMA R43, R135, R141, R134 ;  /* 0x0000008d872b7223 */ /* 0x000fc40000000086 */
[----:B------:R-:W2:Y:S01]  /*29b40*/  LDS.128 R132, [0x8680] ;  /* 0x00868000ff847984 */ /* 0x000ea20000000c00 */
[----:B---3--:R-:W-:Y:S02]  /*29b50*/  FFMA R26, R72, R141, R26 ;  /* 0x0000008d481a7223 */ /* 0x008fe4000000001a */
[----:B-1----:R-:W-:Y:S02]  /*29b60*/  FFMA R4, R120, R4, R18 ;  /* 0x0000000478047223 */ /* 0x002fe40000000012 */
[----:B------:R-:W-:Y:S02]  /*29b70*/  FFMA R23, R142, R73, R26 ;  /* 0x000000498e177223 */ /* 0x000fe4000000001a */
[C---:B------:R-:W-:Y:S02]  /*29b80*/  FFMA R66, R143.reuse, R66, R65 ;  /* 0x000000428f427223 */ /* 0x040fe40000000041 */
[----:B----4-:R-:W-:Y:S02]  /*29b90*/  FFMA R10, R76, R142, R10 ;  /* 0x0000008e4c0a7223 */ /* 0x010fe4000000000a */
[----:B------:R-:W-:-:S02]  /*29ba0*/  FFMA R23, R143, R74, R23 ;  /* 0x0000004a8f177223 */ /* 0x000fc40000000017 */
[----:B------:R-:W-:Y:S02]  /*29bb0*/  FFMA R5, R121, R5, R4 ;  /* 0x0000000579057223 */ /* 0x000fe40000000004 */
[----:B------:R-:W-:Y:S02]  /*29bc0*/  FFMA R77, R143, R77, R10 ;  /* 0x0000004d8f4d7223 */ /* 0x000fe4000000000a */
[----:B-----5:R-:W-:Y:S02]  /*29bd0*/  FFMA R80, R80, R143, R11 ;  /* 0x0000008f50507223 */ /* 0x020fe4000000000b */
[C---:B------:R-:W-:Y:S02]  /*29be0*/  FFMA R10, R120.reuse, R67, R66 ;  /* 0x00000043780a7223 */ /* 0x040fe40000000042 */
[----:B------:R-:W-:Y:S01]  /*29bf0*/  FFMA R23, R120, R75, R23 ;  /* 0x0000004b78177223 */ /* 0x000fe20000000017 */
[----:B------:R-:W1:Y:S01]  /*29c00*/  LDS.128 R64, [0x84a0] ;  /* 0x0084a000ff407984 */ /* 0x000e620000000c00 */
[----:B------:R-:W-:-:S02]  /*29c10*/  FFMA R30, R108, R141, R30 ;  /* 0x0000008d6c1e7223 */ /* 0x000fc4000000001e */
[----:B------:R-:W-:Y:S01]  /*29c20*/  FFMA R46, R84, R143, R46 ;  /* 0x0000008f542e7223 */ /* 0x000fe2000000002e */
[----:B------:R-:W3:Y:S01]  /*29c30*/  LDS.128 R72, [0x7d10] ;  /* 0x007d1000ff487984 */ /* 0x000ee20000000c00 */
[----:B------:R-:W-:Y:S02]  /*29c40*/  FFMA R6, R122, R6, R5 ;  /* 0x000000067a067223 */ /* 0x000fe40000000005 */
[----:B------:R-:W-:Y:S02]  /*29c50*/  FFMA R80, R120, R81, R80 ;  /* 0x0000005178507223 */ /* 0x000fe40000000050 */
[C---:B------:R-:W-:Y:S01]  /*29c60*/  FFMA R26, R142.reuse, R105, R27 ;  /* 0x000000698e1a7223 */ /* 0x040fe2000000001b */
[----:B------:R-:W-:Y:S01]  /*29c70*/  MOV R105, R128 ;  /* 0x0000008000697202 */ /* 0x000fe20000000f00 */
[----:B------:R-:W-:Y:S02]  /*29c80*/  FFMA R31, R131, R141, R130 ;  /* 0x0000008d831f7223 */ /* 0x000fe40000000082 */
[----:B------:R-:W-:Y:S01]  /*29c90*/  FFMA R27, R142, R109, R30 ;  /* 0x0000006d8e1b7223 */ /* 0x000fe2000000001e */
[----:B------:R-:W4:Y:S01]  /*29ca0*/  LDS.128 R128, [0x7760] ;  /* 0x00776000ff807984 */ /* 0x000f220000000c00 */
[----:B------:R-:W-:-:S02]  /*29cb0*/  FFMA R46, R120, R85, R46 ;  /* 0x00000055782e7223 */ /* 0x000fc4000000002e */
[C---:B0-----:R-:W-:Y:S02]  /*29cc0*/  FFMA R136, R120.reuse, R136, R15 ;  /* 0x0000008878887223 */ /* 0x041fe4000000000f */
[----:B--2---:R-:W-:Y:S02]  /*29cd0*/  FFMA R68, R120, R68, R3 ;  /* 0x0000004478447223 */ /* 0x004fe40000000003 */
[----:B------:R-:W-:Y:S02]  /*29ce0*/  FFMA R92, R92, R142, R39 ;  /* 0x0000008e5c5c7223 */ /* 0x000fe40000000027 */
[----:B------:R-:W-:Y:S02]  /*29cf0*/  FFMA R30, R120, R78, R77 ;  /* 0x0000004e781e7223 */ /* 0x000fe4000000004d */
[----:B------:R-:W-:Y:S02]  /*29d00*/  FFMA R17, R124, R143, R17 ;  /* 0x0000008f7c117223 */ /* 0x000fe40000000011 */
[----:B------:R-:W-:-:S02]  /*29d10*/  FFMA R80, R82, R121, R80 ;  /* 0x0000007952507223 */ /* 0x000fc40000000050 */
[----:B------:R-:W-:Y:S02]  /*29d20*/  FFMA R3, R123, R7, R6 ;  /* 0x000000077b037223 */ /* 0x000fe40000000006 */
[----:B------:R-:W0:Y:S01]  /*29d30*/  LDS.128 R4, [0x80e0] ;  /* 0x0080e000ff047984 */ /* 0x000e220000000c00 */
[----:B------:R-:W-:Y:S02]  /*29d40*/  FFMA R14, R100, R143, R14 ;  /* 0x0000008f640e7223 */ /* 0x000fe4000000000e */
[----:B------:R-:W-:Y:S02]  /*29d50*/  FFMA R46, R86, R121, R46 ;  /* 0x00000079562e7223 */ /* 0x000fe4000000002e */
[----:B------:R-:W-:Y:S02]  /*29d60*/  FFMA R137, R121, R137, R136 ;  /* 0x0000008979897223 */ /* 0x000fe40000000088 */
[----:B------:R-:W-:Y:S02]  /*29d70*/  FFMA R93, R143, R93, R92 ;  /* 0x0000005d8f5d7223 */ /* 0x000fe4000000005c */
[----:B------:R-:W-:-:S02]  /*29d80*/  FFMA R30, R79, R121, R30 ;  /* 0x000000794f1e7223 */ /* 0x000fc4000000001e */
[----:B------:R-:W-:Y:S01]  /*29d90*/  FFMA R125, R120, R125, R17 ;  /* 0x0000007d787d7223 */ /* 0x000fe20000000011 */
[----:B------:R-:W2:Y:S01]  /*29da0*/  LDS.128 R76, [0x8c30] ;  /* 0x008c3000ff4c7984 */ /* 0x000ea20000000c00 */
[----:B------:R-:W-:Y:S02]  /*29db0*/  FFMA R113, R143, R113, R112 ;  /* 0x000000718f717223 */ /* 0x000fe40000000070 */
[----:B------:R-:W-:Y:S02]  /*29dc0*/  FFMA R17, R83, R122, R80 ;  /* 0x0000007a53117223 */ /* 0x000fe40000000050 */
[-C--:B------:R-:W-:Y:S01]  /*29dd0*/  FFMA R116, R116, R142.reuse, R43 ;  /* 0x0000008e74747223 */ /* 0x080fe2000000002b */
[----:B------:R-:W5:Y:S01]  /*29de0*/  LDS.128 R80, [0x6480] ;  /* 0x00648000ff507984 */ /* 0x000f620000000c00 */
[----:B------:R-:W-:Y:S02]  /*29df0*/  FFMA R101, R120, R101, R14 ;  /* 0x0000006578657223 */ /* 0x000fe4000000000e */
[----:B------:R-:W-:-:S02]  /*29e00*/  FFMA R42, R88, R142, R42 ;  /* 0x0000008e582a7223 */ /* 0x000fc4000000002a */
[----:B------:R-:W-:Y:S02]  /*29e10*/  FFMA R14, R87, R122, R46 ;  /* 0x0000007a570e7223 */ /* 0x000fe4000000002e */
[----:B------:R-:W-:Y:S01]  /*29e20*/  FFMA R96, R96, R142, R31 ;  /* 0x0000008e60607223 */ /* 0x000fe2000000001f */
[----:B------:R-:W-:Y:S01]  /*29e30*/  LDS.128 R84, [0x73a0] ;  /* 0x0073a000ff547984 */ /* 0x000fe20000000c00 */
[----:B------:R-:W-:Y:S02]  /*29e40*/  FFMA R94, R120, R94, R93 ;  /* 0x0000005e785e7223 */ /* 0x000fe4000000005d */
[----:B------:R-:W-:Y:S02]  /*29e50*/  FFMA R46, R122, R138, R137 ;  /* 0x0000008a7a2e7223 */ /* 0x000fe40000000089 */
[----:B------:R-:W-:Y:S01]  /*29e60*/  FFMA R114, R120, R114, R113 ;  /* 0x0000007278727223 */ /* 0x000fe20000000071 */
[----:B------:R-:W0:Y:S01]  /*29e70*/  LDS.64 R136, [R2.X4+0x240] ;  /* 0x0002400002887984 */ /* 0x000e220000004a00 */
[----:B------:R-:W-:-:S02]  /*29e80*/  FFMA R117, R143, R117, R116 ;  /* 0x000000758f757223 */ /* 0x000fc40000000074 */
[C---:B------:R-:W-:Y:S02]  /*29e90*/  FFMA R89, R143.reuse, R89, R42 ;  /* 0x000000598f597223 */ /* 0x040fe4000000002a */
[----:B------:R-:W-:Y:S02]  /*29ea0*/  FFMA R97, R143, R97, R96 ;  /* 0x000000618f617223 */ /* 0x000fe40000000060 */
[-C--:B------:R-:W-:Y:S02]  /*29eb0*/  FFMA R125, R126, R121.reuse, R125 ;  /* 0x000000797e7d7223 */ /* 0x080fe4000000007d */
[-C--:B------:R-:W-:Y:S02]  /*29ec0*/  FFMA R31, R95, R121.reuse, R94 ;  /* 0x000000795f1f7223 */ /* 0x080fe4000000005e */
[----:B------:R-:W-:Y:S01]  /*29ed0*/  FFMA R118, R120, R118, R117 ;  /* 0x0000007678767223 */ /* 0x000fe20000000075 */
[----:B------:R-:W2:Y:S01]  /*29ee0*/  LDS.128 R92, [0x6c10] ;  /* 0x006c1000ff5c7984 */ /* 0x000ea20000000c00 */
[----:B------:R-:W-:-:S02]  /*29ef0*/  FFMA R11, R115, R121, R114 ;  /* 0x00000079730b7223 */ /* 0x000fc40000000072 */
[C---:B------:R-:W-:Y:S01]  /*29f00*/  FFMA R90, R120.reuse, R90, R89 ;  /* 0x0000005a785a7223 */ /* 0x040fe20000000059 */
[----:B------:R-:W2:Y:S01]  /*29f10*/  LDS.128 R112, [0x6a30] ;  /* 0x006a3000ff707984 */ /* 0x000ea20000000c00 */
[----:B------:R-:W-:Y:S02]  /*29f20*/  FFMA R42, R120, R98, R97 ;  /* 0x00000062782a7223 */ /* 0x000fe40000000061 */
[----:B------:R-:W-:Y:S02]  /*29f30*/  FFMA R132, R132, R143, R0 ;  /* 0x0000008f84847223 */ /* 0x000fe40000000000 */
[----:B------:R-:W-:Y:S02]  /*29f40*/  FFMA R0, R127, R122, R125 ;  /* 0x0000007a7f007223 */ /* 0x000fe4000000007d */
[----:B------:R-:W2:Y:S01]  /*29f50*/  LDS.128 R124, [0x8870] ;  /* 0x00887000ff7c7984 */ /* 0x000ea20000000c00 */
[-C--:B------:R-:W-:Y:S02]  /*29f60*/  FFMA R43, R119, R121.reuse, R118 ;  /* 0x00000079772b7223 */ /* 0x080fe40000000076 */
[-C--:B------:R-:W-:Y:S01]  /*29f70*/  FFMA R39, R91, R121.reuse, R90 ;  /* 0x000000795b277223 */ /* 0x080fe2000000005a */
[----:B------:R-:W5:Y:S01]  /*29f80*/  LDS.128 R116, [0x7950] ;  /* 0x00795000ff747984 */ /* 0x000f620000000c00 */
[----:B------:R-:W-:-:S03]  /*29f90*/  FFMA R42, R99, R121, R42 ;  /* 0x00000079632a7223 */ /* 0x000fc6000000002a */
[----:B------:R-:W5:Y:S04]  /*29fa0*/  LDS.128 R88, [0x82c0] ;  /* 0x0082c000ff587984 */ /* 0x000f680000000c00 */
[----:B------:R-:W5:Y:S01]  /*29fb0*/  LDS.128 R96, [0x7b30] ;  /* 0x007b3000ff607984 */ /* 0x000f620000000c00 */
[C---:B-1----:R-:W-:Y:S02]  /*29fc0*/  FFMA R64, R120.reuse, R64, R47 ;  /* 0x0000004078407223 */ /* 0x042fe4000000002f */
[----:B---3--:R-:W-:Y:S02]  /*29fd0*/  FFMA R72, R120, R72, R19 ;  /* 0x0000004878487223 */ /* 0x008fe40000000013 */
[----:B------:R-:W-:Y:S02]  /*29fe0*/  FFMA R101, R102, R121, R101 ;  /* 0x0000007966657223 */ /* 0x000fe40000000065 */
[----:B------:R-:W-:-:S02]  /*29ff0*/  FFMA R65, R121, R65, R64 ;  /* 0x0000004179417223 */ /* 0x000fc40000000040 */
[----:B----4-:R-:W-:Y:S02]  /*2a000*/  FFMA R128, R128, R143, R35 ;  /* 0x0000008f80807223 */ /* 0x010fe40000000023 */
[----:B------:R-:W-:Y:S02]  /*2a010*/  FFMA R73, R121, R73, R72 ;  /* 0x0000004979497223 */ /* 0x000fe40000000048 */
[-C--:B0-----:R-:W-:Y:S02]  /*2a020*/  FFMA R4, R4, R122.reuse, R39 ;  /* 0x0000007a04047223 */ /* 0x081fe40000000027 */
        /* <DEDUP_REMOVED lines=8> */
[----:B--2---:R-:W-:Y:S02]  /*2a0b0*/  FFMA R76, R120, R76, R21 ;  /* 0x0000004c784c7223 */ /* 0x004fe40000000015 */
[----:B------:R-:W-:-:S02]  /*2a0c0*/  FFMA R5, R123, R5, R4 ;  /* 0x000000057b057223 */ /* 0x000fc40000000004 */
[-C--:B-----5:R-:W-:Y:S02]  /*2a0d0*/  FFMA R80, R80, R121.reuse, R10 ;  /* 0x0000007950507223 */ /* 0x0a0fe4000000000a */
[-C--:B------:R-:W-:Y:S02]  /*2a0e0*/  FFMA R15, R130, R121.reuse, R128 ;  /* 0x00000079820f7223 */ /* 0x080fe40000000080 */
[----:B------:R-:W-:Y:S02]  /*2a0f0*/  FFMA R132, R134, R121, R132 ;  /* 0x0000007986847223 */ /* 0x000fe40000000084 */
[C---:B------:R-:W-:Y:S02]  /*2a100*/  FFMA R19, R123.reuse, R67, R66 ;  /* 0x000000437b137223 */ /* 0x040fe40000000042 */
        /* <DEDUP_REMOVED lines=9> */
[-C--:B------:R-:W-:Y:S02]  /*2a1a0*/  FFMA R15, R131, R122.reuse, R15 ;  /* 0x0000007a830f7223 */ /* 0x080fe4000000000f */
[----:B------:R-:W-:Y:S01]  /*2a1b0*/  FFMA R18, R135, R122, R132 ;  /* 0x0000007a87127223 */ /* 0x000fe20000000084 */
[----:B------:R-:W4:Y:S01]  /*2a1c0*/  LDS.128 R128, [0x7770] ;  /* 0x00777000ff807984 */ /* 0x000f220000000c00 */
[----:B------:R-:W-:-:S02]  /*2a1d0*/  FFMA R26, R143, R106, R26 ;  /* 0x0000006a8f1a7223 */ /* 0x000fc4000000001a */
[----:B------:R-:W-:Y:S01]  /*2a1e0*/  FFMA R78, R122, R78, R77 ;  /* 0x0000004e7a4e7223 */ /* 0x000fe2000000004d */
[----:B------:R-:W5:Y:S01]  /*2a1f0*/  LDS.128 R132, [0x8690] ;  /* 0x00869000ff847984 */ /* 0x000f620000000c00 */
[C---:B------:R-:W-:Y:S02]  /*2a200*/  FFMA R21, R123.reuse, R71, R70 ;  /* 0x000000477b157223 */ /* 0x040fe40000000046 */
[-C--:B------:R-:W-:Y:S01]  /*2a210*/  FFMA R84, R84, R121.reuse, R13 ;  /* 0x0000007954547223 */ /* 0x080fe2000000000d */
[----:B------:R-:W0:Y:S01]  /*2a220*/  LDS.128 R68, [0x60c0] ;  /* 0x0060c000ff447984 */ /* 0x000e220000000c00 */
[----:B------:R-:W-:Y:S02]  /*2a230*/  FFMA R23, R92, R121, R23 ;  /* 0x000000795c177223 */ /* 0x000fe40000000017 */
[----:B------:R-:W-:Y:S02]  /*2a240*/  FFMA R82, R123, R82, R80 ;  /* 0x000000527b527223 */ /* 0x000fe40000000050 */
[----:B------:R-:W-:-:S02]  /*2a250*/  FFMA R47, R7, R137, R6 ;  /* 0x00000089072f7223 */ /* 0x000fc40000000006 */
[-C--:B------:R-:W-:Y:S01]  /*2a260*/  FFMA R42, R112, R122.reuse, R42 ;  /* 0x0000007a702a7223 */ /* 0x080fe2000000002a */
[----:B------:R-:W0:Y:S01]  /*2a270*/  LDS.128 R4, [0x84b0] ;  /* 0x0084b000ff047984 */ /* 0x000e220000000c00 */
[----:B------:R-:W-:Y:S02]  /*2a280*/  FFMA R26, R120, R107, R26 ;  /* 0x0000006b781a7223 */ /* 0x000fe4000000001a */
[----:B------:R-:W-:Y:S02]  /*2a290*/  FFMA R13, R123, R79, R78 ;  /* 0x0000004f7b0d7223 */ /* 0x000fe4000000004e */
[C---:B------:R-:W-:Y:S01]  /*2a2a0*/  FFMA R84, R122.reuse, R85, R84 ;  /* 0x000000557a547223 */ /* 0x040fe20000000054 */
[----:B------:R-:W1:Y:S01]  /*2a2b0*/  LDS.128 R76, [0x6850] ;  /* 0x00685000ff4c7984 */ /* 0x000e620000000c00 */
[----:B------:R-:W-:Y:S02]  /*2a2c0*/  FFMA R93, R122, R93, R23 ;  /* 0x0000005d7a5d7223 */ /* 0x000fe40000000017 */
[----:B------:R-:W-:-:S02]  /*2a2d0*/  FFMA R124, R124, R122, R11 ;  /* 0x0000007a7c7c7223 */ /* 0x000fc4000000000b */
[----:B------:R-:W-:Y:S02]  /*2a2e0*/  FFMA R11, R136, R83, R82 ;  /* 0x00000053880b7223 */ /* 0x000fe40000000052 */
[----:B------:R-:W-:Y:S01]  /*2a2f0*/  FFMA R116, R116, R122, R43 ;  /* 0x0000007a74747223 */ /* 0x000fe2000000002b */
[----:B------:R-:W4:Y:S01]  /*2a300*/  LDS.128 R80, [0x6670] ;  /* 0x00667000ff507984 */ /* 0x000f220000000c00 */
[C---:B------:R-:W-:Y:S02]  /*2a310*/  FFMA R113, R123.reuse, R113, R42 ;  /* 0x000000717b717223 */ /* 0x040fe4000000002a */
[-C--:B------:R-:W-:Y:S01]  /*2a320*/  FFMA R88, R88, R121.reuse, R22 ;  /* 0x0000007958587223 */ /* 0x080fe20000000016 */
[----:B------:R-:W4:Y:S01]  /*2a330*/  LDS.64 R42, [R2.X4+0x288] ;  /* 0x00028800022a7984 */ /* 0x000f220000004a00 */
[----:B------:R-:W-:Y:S02]  /*2a340*/  FFMA R96, R96, R121, R26 ;  /* 0x0000007960607223 */ /* 0x000fe4000000001a */
[----:B------:R-:W-:-:S02]  /*2a350*/  FFMA R22, R123, R86, R84 ;  /* 0x000000567b167223 */ /* 0x000fc40000000054 */
[----:B------:R-:W-:Y:S02]  /*2a360*/  FFMA R26, R123, R94, R93 ;  /* 0x0000005e7b1a7223 */ /* 0x000fe4000000005d */
[C---:B------:R-:W-:Y:S02]  /*2a370*/  FFMA R22, R136.reuse, R87, R22 ;  /* 0x0000005788167223 */ /* 0x040fe40000000016 */
[----:B------:R-:W-:Y:S01]  /*2a380*/  FFMA R26, R136, R95, R26 ;  /* 0x0000005f881a7223 */ /* 0x000fe2000000001a */
[----:B------:R-:W5:Y:S01]  /*2a390*/  LDS.128 R84, [0x7590] ;  /* 0x00759000ff547984 */ /* 0x000f620000000c00 */
[----:B------:R-:W-:-:S03]  /*2a3a0*/  FFMA R88, R122, R89, R88 ;  /* 0x000000597a587223 */ /* 0x000fc60000000058 */
[----:B------:R-:W5:Y:S01]  /*2a3b0*/  LDS.128 R92, [0x7d20] ;  /* 0x007d2000ff5c7984 */ /* 0x000f620000000c00 */
[----:B------:R-:W-:Y:S01]  /*2a3c0*/  FFMA R23, R123, R90, R88 ;  /* 0x0000005a7b177223 */ /* 0x000fe20000000058 */
[----:B------:R-:W-:-:S03]  /*2a3d0*/  MOV R143, R105 ;  /* 0x00000069008f7202 */ /* 0x000fc60000000f00 */
[----:B------:R-:W-:Y:S01]  /*2a3e0*/  FFMA R23, R136, R91, R23 ;  /* 0x0000005b88177223 */ /* 0x000fe20000000017 */
[----:B------:R-:W-:Y:S01]  /*2a3f0*/  MOV R142, R104 ;  /* 0x00000068008e7202 */ /* 0x000fe20000000f00 */
[----:B------:R-:W5:Y:S01]  /*2a400*/  LDS.128 R88, [0x6e00] ;  /* 0x006e0000ff587984 */ /* 0x000f620000000c00 */
[----:B0-----:R-:W-:-:S03]  /*2a410*/  FFMA R27, R100, R121, R27 ;  /* 0x00000079641b7223 */ /* 0x001fc6000000001b */
[----:B------:R-:W0:Y:S01]  /*2a420*/  LDS.128 R104, [0x71c0] ;  /* 0x0071c000ff687984 */ /* 0x000e220000000c00 */
[----:B------:R-:W-:Y:S02]  /*2a430*/  FFMA R101, R122, R101, R27 ;  /* 0x000000657a657223 */ /* 0x000fe4000000001b */
[-C--:B-1----:R-:W-:Y:S02]  /*2a440*/  FFMA R64, R64, R123.reuse, R17 ;  /* 0x0000007b40407223 */ /* 0x082fe40000000011 */
[----:B--2---:R-:W-:Y:S02]  /*2a450*/  FFMA R72, R72, R123, R35 ;  /* 0x0000007b48487223 */ /* 0x004fe40000000023 */
[----:B---3--:R-:W-:Y:S02]  /*2a460*/  FFMA R108, R108, R122, R30 ;  /* 0x0000007a6c6c7223 */ /* 0x008fe4000000001e */
[----:B------:R-:W-:Y:S02]  /*2a470*/  FFMA R30, R123, R102, R101 ;  /* 0x000000667b1e7223 */ /* 0x000fe40000000065 */
[----:B------:R-:W-:-:S02]  /*2a480*/  FFMA R96, R122, R97, R96 ;  /* 0x000000617a607223 */ /* 0x000fc40000000060 */
[----:B------:R-:W-:Y:S02]  /*2a490*/  FFMA R64, R136, R65, R64 ;  /* 0x0000004188407223 */ /* 0x000fe40000000040 */
[----:B----4-:R-:W-:Y:S02]  /*2a4a0*/  FFMA R15, R128, R123, R15 ;  /* 0x0000007b800f7223 */ /* 0x010fe4000000000f */
[----:B------:R-:W-:Y:S02]  /*2a4b0*/  FFMA R72, R136, R73, R72 ;  /* 0x0000004988487223 */ /* 0x000fe40000000048 */
[----:B-----5:R-:W-:Y:S02]  /*2a4c0*/  FFMA R18, R132, R123, R18 ;  /* 0x0000007b84127223 */ /* 0x020fe40000000012 */
[----:B------:R-:W-:Y:S02]  /*2a4d0*/  FFMA R117, R123, R117, R116 ;  /* 0x000000757b757223 */ /* 0x000fe40000000074 */
[----:B------:R-:W-:-:S02]  /*2a4e0*/  FFMA R30, R136, R103, R30 ;  /* 0x00000067881e7223 */ /* 0x000fc4000000001e */
[----:B------:R-:W-:Y:S01]  /*2a4f0*/  FFMA R68, R68, R123, R14 ;  /* 0x0000007b44447223 */ /* 0x000fe2000000000e */
[----:B------:R-:W1:Y:S01]  /*2a500*/  LDS.128 R100, [0x6490] ;  /* 0x00649000ff647984 */ /* 0x000e620000000c00 */
[----:B------:R-:W-:Y:S02]  /*2a510*/  FFMA R4, R136, R4, R19 ;  /* 0x0000000488047223 */ /* 0x000fe40000000013 */
[C---:B------:R-:W-:Y:S02]  /*2a520*/  FFMA R46, R123.reuse, R139, R46 ;  /* 0x0000008b7b2e7223 */ /* 0x040fe4000000002e */
[----:B------:R-:W-:Y:S02]  /*2a530*/  FFMA R27, R123, R98, R96 ;  /* 0x000000627b1b7223 */ /* 0x000fe40000000060 */
[----:B------:R-:W-:Y:S02]  /*2a540*/  FFMA R64, R66, R137, R64 ;  /* 0x0000008942407223 */ /* 0x000fe40000000040 */
[----:B------:R-:W-:-:S02]  /*2a550*/  FFMA R15, R136, R129, R15 ;  /* 0x00000081880f7223 */ /* 0x000fc4000000000f */
[----:B------:R-:W-:Y:S02]  /*2a560*/  FFMA R18, R136, R133, R18 ;  /* 0x0000008588127223 */ /* 0x000fe40000000012 */
[----:B------:R-:W-:Y:S01]  /*2a570*/  FFMA R72, R74, R137, R72 ;  /* 0x000000894a487223 */ /* 0x000fe20000000048 */
[----:B------:R-:W-:Y:S01]  /*2a580*/  MOV R138, R55 ;  /* 0x00000037008a7202 */ /* 0x000fe20000000f00 */
[C---:B------:R-:W-:Y:S02]  /*2a590*/  FFMA R118, R136.reuse, R118, R117 ;  /* 0x0000007688767223 */ /* 0x040fe40000000075 */
[----:B------:R-:W-:Y:S02]  /*2a5a0*/  FFMA R68, R136, R69, R68 ;  /* 0x0000004588447223 */ /* 0x000fe40000000044 */
[----:B------:R-:W-:Y:S02]  /*2a5b0*/  FFMA R0, R76, R123, R0 ;  /* 0x0000007b4c007223 */ /* 0x000fe40000000000 */
[----:B------:R-:W-:-:S02]  /*2a5c0*/  FFMA R5, R137, R5, R4 ;  /* 0x0000000589057223 */ /* 0x000fc40000000004 */
[----:B------:R-:W-:Y:S02]  /*2a5d0*/  FFMA R27, R136, R99, R27 ;  /* 0x00000063881b7223 */ /* 0x000fe4000000001b */
[-C--:B------:R-:W-:Y:S01]  /*2a5e0*/  FFMA R55, R130, R137.reuse, R15 ;  /* 0x0000008982377223 */ /* 0x080fe2000000000f */
[----:B------:R-:W2:Y:S01]  /*2a5f0*/  LDS.128 R96, [0x8c40] ;  /* 0x008c4000ff607984 */ /* 0x000ea20000000c00 */
[----:B------:R-:W-:Y:S02]  /*2a600*/  FFMA R46, R136, R80, R46 ;  /* 0x00000050882e7223 */ /* 0x000fe4000000002e */
[----:B------:R-:W-:Y:S02]  /*2a610*/  FFMA R134, R134, R137, R18 ;  /* 0x0000008986867223 */ /* 0x000fe40000000012 */
[C---:B------:R-:W-:Y:S02]  /*2a620*/  FFMA R15, R42.reuse, R67, R64 ;  /* 0x000000432a0f7223 */ /* 0x040fe40000000040 */
[----:B------:R-:W-:Y:S01]  /*2a630*/  FFMA R18, R42, R75, R72 ;  /* 0x0000004b2a127223 */ /* 0x000fe20000000048 */
[----:B------:R-:W3:Y:S01]  /*2a640*/  LDS.128 R64, [0x82d0] ;  /* 0x0082d000ff407984 */ /* 0x000ee20000000c00 */
[----:B------:R-:W-:-:S02]  /*2a650*/  FFMA R17, R119, R137, R118 ;  /* 0x0000008977117223 */ /* 0x000fc40000000076 */
[----:B------:R-:W-:Y:S01]  /*2a660*/  FFMA R68, R70, R137, R68 ;  /* 0x0000008946447223 */ /* 0x000fe20000000044 */
[----:B------:R-:W4:Y:S01]  /*2a670*/  LDS.128 R72, [0x6c20] ;  /* 0x006c2000ff487984 */ /* 0x000f220000000c00 */
[----:B------:R-:W-:Y:S02]  /*2a680*/  FFMA R0, R136, R77, R0 ;  /* 0x0000004d88007223 */ /* 0x000fe40000000000 */
[----:B------:R-:W-:Y:S01]  /*2a690*/  FFMA R6, R42, R6, R5 ;  /* 0x000000062a067223 */ /* 0x000fe20000000005 */
[----:B------:R-:W5:Y:S01]  /*2a6a0*/  LDS.128 R116, [0x6a40] ;  /* 0x006a4000ff747984 */ /* 0x000f620000000c00 */
[----:B------:R-:W-:Y:S01]  /*2a6b0*/  FFMA R81, R137, R81, R46 ;  /* 0x0000005189517223 */ /* 0x000fe2000000002e */
[----:B------:R-:W-:Y:S01]  /*2a6c0*/  MOV R141, R140 ;  /* 0x0000008c008d7202 */ /* 0x000fe20000000f00 */
[----:B------:R-:W-:Y:S01]  /*2a6d0*/  FFMA R84, R136, R84, R3 ;  /* 0x0000005488547223 */ /* 0x000fe20000000003 */
[----:B------:R-:W-:Y:S01]  /*2a6e0*/  MOV R140, R51 ;  /* 0x00000033008c7202 */ /* 0x000fe20000000f00 */
[----:B------:R-:W-:-:S02]  /*2a6f0*/  FFMA R51, R78, R137, R0 ;  /* 0x000000894e337223 */ /* 0x000fc40000000000 */
[----:B------:R-:W-:Y:S02]  /*2a700*/  FFMA R92, R136, R92, R10 ;  /* 0x0000005c885c7223 */ /* 0x000fe4000000000a */
[C---:B------:R-:W-:Y:S02]  /*2a710*/  FFMA R0, R42.reuse, R71, R68 ;  /* 0x000000472a007223 */ /* 0x040fe40000000044 */
[----:B------:R-:W-:Y:S01]  /*2a720*/  FFMA R82, R42, R82, R81 ;  /* 0x000000522a527223 */ /* 0x000fe20000000051 */
[----:B------:R-:W2:Y:S01]  /*2a730*/  LDS.128 R68, [0x73b0] ;  /* 0x0073b000ff447984 */ /* 0x000ea20000000c00 */
[----:B------:R-:W-:-:S03]  /*2a740*/  FFMA R10, R7, R43, R6 ;  /* 0x0000002b070a7223 */ /* 0x000fc60000000006 */
[----:B------:R-:W3:Y:S01]  /*2a750*/  LDS.128 R4, [R2.X4+0x290] ;  /* 0x0002900002047984 */ /* 0x000ee20000004c00 */
[----:B------:R-:W-:Y:S02]  /*2a760*/  FFMA R85, R137, R85, R84 ;  /* 0x0000005589557223 */ /* 0x000fe40000000054 */
[-C--:B------:R-:W-:Y:S02]  /*2a770*/  FFMA R19, R83, R43.reuse, R82 ;  /* 0x0000002b53137223 */ /* 0x080fe40000000052 */
[----:B------:R-:W4:Y:S01]  /*2a780*/  LDS.128 R80, [0x80f0] ;  /* 0x0080f000ff507984 */ /* 0x000f220000000c00 */
[----:B------:R-:W-:Y:S02]  /*2a790*/  FFMA R86, R42, R86, R85 ;  /* 0x000000562a567223 */ /* 0x000fe40000000055 */
[----:B------:R-:W-:Y:S02]  /*2a7a0*/  FFMA R88, R136, R88, R21 ;  /* 0x0000005888587223 */ /* 0x000fe40000000015 */
[----:B------:R-:W-:-:S02]  /*2a7b0*/  FFMA R21, R87, R43, R86 ;  /* 0x0000002b57157223 */ /* 0x000fc40000000056 */
[----:B0-----:R-:W-:Y:S01]  /*2a7c0*/  FFMA R104, R104, R122, R31 ;  /* 0x0000007a68687223 */ /* 0x001fe2000000001f */
[----:B------:R-:W0:Y:S01]  /*2a7d0*/  LDS.128 R84, [0x7960] ;  /* 0x00796000ff547984 */ /* 0x000e220000000c00 */
[----:B------:R-:W-:-:S03]  /*2a7e0*/  FFMA R51, R42, R79, R51 ;  /* 0x0000004f2a337223 */ /* 0x000fc60000000033 */
[----:B------:R-:W0:Y:S01]  /*2a7f0*/  LDS.128 R76, [0x7b40] ;  /* 0x007b4000ff4c7984 */ /* 0x000e220000000c00 */
[C---:B------:R-:W-:Y:S02]  /*2a800*/  FFMA R109, R123.reuse, R109, R108 ;  /* 0x0000006d7b6d7223 */ /* 0x040fe4000000006c */
[C---:B------:R-:W-:Y:S02]  /*2a810*/  FFMA R105, R123.reuse, R105, R104 ;  /* 0x000000697b697223 */ /* 0x040fe40000000068 */
[----:B------:R-:W-:Y:S02]  /*2a820*/  FFMA R125, R123, R125, R124 ;  /* 0x0000007d7b7d7223 */ /* 0x000fe4000000007c */
[----:B------:R-:W0:Y:S01]  /*2a830*/  LDS.128 R120, [0x8880] ;  /* 0x00888000ff787984 */ /* 0x000e220000000c00 */
[----:B------:R-:W-:Y:S02]  /*2a840*/  FFMA R89, R137, R89, R88 ;  /* 0x0000005989597223 */ /* 0x000fe40000000058 */
[----:B------:R-:W-:-:S02]  /*2a850*/  FFMA R114, R136, R114, R113 ;  /* 0x0000007288727223 */ /* 0x000fc40000000071 */
[-C--:B-1----:R-:W-:Y:S02]  /*2a860*/  FFMA R100, R100, R137.reuse, R11 ;  /* 0x0000008964647223 */ /* 0x082fe4000000000b */
[----:B------:R-:W-:Y:S02]  /*2a870*/  FFMA R90, R42, R90, R89 ;  /* 0x0000005a2a5a7223 */ /* 0x000fe40000000059 */
[----:B------:R-:W-:Y:S02]  /*2a880*/  FFMA R110, R136, R110, R109 ;  /* 0x0000006e886e7223 */ /* 0x000fe4000000006d */
[----:B------:R-:W-:Y:S02]  /*2a890*/  FFMA R14, R115, R137, R114 ;  /* 0x00000089730e7223 */ /* 0x000fe40000000072 */
[----:B------:R-:W-:Y:S01]  /*2a8a0*/  FFMA R100, R42, R101, R100 ;  /* 0x000000652a647223 */ /* 0x000fe20000000064 */
[----:B------:R-:W1:Y:S01]  /*2a8b0*/  LDS.128 R112, [0x71d0] ;  /* 0x0071d000ff707984 */ /* 0x000e620000000c00 */
[----:B--2---:R-:W-:-:S02]  /*2a8c0*/  FFMA R96, R136, R96, R13 ;  /* 0x0000006088607223 */ /* 0x004fc4000000000d */
[----:B------:R-:W-:Y:S02]  /*2a8d0*/  FFMA R13, R91, R43, R90 ;  /* 0x0000002b5b0d7223 */ /* 0x000fe4000000005a */
[-C--:B---3--:R-:W-:Y:S01]  /*2a8e0*/  FFMA R23, R64, R137.reuse, R23 ;  /* 0x0000008940177223 */ /* 0x088fe20000000017 */
[----:B------:R-:W2:Y:S01]  /*2a8f0*/  LDS.128 R88, [0x60d0] ;  /* 0x0060d000ff587984 */ /* 0x000ea20000000c00 */
[----:B----4-:R-:W-:Y:S02]  /*2a900*/  FFMA R26, R72, R137, R26 ;  /* 0x00000089481a7223 */ /* 0x010fe4000000001a */
[----:B------:R-:W-:Y:S02]  /*2a910*/  FFMA R106, R136, R106, R105 ;  /* 0x0000006a886a7223 */ /* 0x000fe40000000069 */
[----:B------:R-:W-:Y:S02]  /*2a920*/  FFMA R102, R102, R43, R100 ;  /* 0x0000002b66667223 */ /* 0x000fe40000000064 */
[----:B-----5:R-:W-:-:S02]  /*2a930*/  FFMA R14, R42, R116, R14 ;  /* 0x000000742a0e7223 */ /* 0x020fc4000000000e */
[----:B------:R-:W-:Y:S02]  /*2a940*/  FFMA R31, R111, R137, R110 ;  /* 0x000000896f1f7223 */ /* 0x000fe4000000006e */
[----:B------:R-:W3:Y:S01]  /*2a950*/  LDS.128 R108, [0x8a60] ;  /* 0x008a6000ff6c7984 */ /* 0x000ee20000000c00 */
[C---:B------:R-:W-:Y:S02]  /*2a960*/  FFMA R23, R42.reuse, R65, R23 ;  /* 0x000000412a177223 */ /* 0x040fe40000000017 */
[----:B------:R-:W-:Y:S02]  /*2a970*/  FFMA R26, R42, R73, R26 ;  /* 0x000000492a1a7223 */ /* 0x000fe4000000001a */
[----:B------:R-:W-:Y:S02]  /*2a980*/  FFMA R117, R43, R117, R14 ;  /* 0x000000752b757223 */ /* 0x000fe4000000000e */
[-C--:B------:R-:W-:Y:S02]  /*2a990*/  FFMA R39, R107, R137.reuse, R106 ;  /* 0x000000896b277223 */ /* 0x080fe4000000006a */
[----:B------:R-:W-:Y:S01]  /*2a9a0*/  FFMA R68, R68, R137, R22 ;  /* 0x0000008944447223 */ /* 0x000fe20000000016 */
[----:B------:R-:W4:Y:S01]  /*2a9b0*/  LDS.128 R104, [0x62b0] ;  /* 0x0062b000ff687984 */ /* 0x000f220000000c00 */
[----:B------:R-:W-:-:S02]  /*2a9c0*/  FFMA R14, R4, R103, R102 ;  /* 0x00000067040e7223 */ /* 0x000fc40000000066 */
[----:B------:R-:W-:Y:S01]  /*2a9d0*/  FFMA R126, R136, R126, R125 ;  /* 0x0000007e887e7223 */ /* 0x000fe2000000007d */
[----:B------:R-:W5:Y:S01]  /*2a9e0*/  LDS.128 R100, [0x86a0] ;  /* 0x0086a000ff647984 */ /* 0x000f620000000c00 */
[-C--:B------:R-:W-:Y:S02]  /*2a9f0*/  FFMA R23, R66, R43.reuse, R23 ;  /* 0x0000002b42177223 */ /* 0x080fe40000000017 */
[----:B------:R-:W-:Y:S02]  /*2aa00*/  FFMA R26, R74, R43, R26 ;  /* 0x0000002b4a1a7223 */ /* 0x000fe4000000001a */
[C---:B------:R-:W-:Y:S02]  /*2aa10*/  FFMA R68, R42.reuse, R69, R68 ;  /* 0x000000452a447223 */ /* 0x040fe40000000044 */
[----:B------:R-:W-:Y:S02]  /*2aa20*/  FFMA R80, R42, R80, R47 ;  /* 0x000000502a507223 */ /* 0x000fe4000000002f */
[----:B------:R-:W-:-:S02]  /*2aa30*/  FFMA R23, R4, R67, R23 ;  /* 0x0000004304177223 */ /* 0x000fc40000000017 */
[----:B------:R-:W-:Y:S01]  /*2aa40*/  FFMA R35, R127, R137, R126 ;  /* 0x000000897f237223 */ /* 0x000fe2000000007e */
[----:B------:R-:W1:Y:S01]  /*2aa50*/  LDS.128 R64, [0x6680] ;  /* 0x00668000ff407984 */ /* 0x000e620000000c00 */
[----:B------:R-:W-:Y:S02]  /*2aa60*/  FFMA R26, R4, R75, R26 ;  /* 0x0000004b041a7223 */ /* 0x000fe4000000001a */
[----:B------:R-:W-:Y:S01]  /*2aa70*/  FFMA R93, R137, R93, R92 ;  /* 0x0000005d895d7223 */ /* 0x000fe2000000005c */
[----:B------:R-:W1:Y:S01]  /*2aa80*/  LDS.128 R124, [0x6860] ;  /* 0x00686000ff7c7984 */ /* 0x000e620000000c00 */
[----:B------:R-:W-:-:S03]  /*2aa90*/  FFMA R70, R70, R43, R68 ;  /* 0x0000002b46467223 */ /* 0x000fc60000000044 */
[----:B------:R-:W1:Y:S01]  /*2aaa0*/  LDS.128 R72, [0x84c0] ;  /* 0x0084c000ff487984 */ /* 0x000e620000000c00 */
[----:B------:R-:W-:Y:S02]  /*2aab0*/  FFMA R81, R43, R81, R80 ;  /* 0x000000512b517223 */ /* 0x000fe40000000050 */
[C---:B------:R-:W-:Y:S02]  /*2aac0*/  FFMA R94, R42.reuse, R94, R93 ;  /* 0x0000005e2a5e7223 */ /* 0x040fe4000000005d */
[----:B0-----:R-:W-:Y:S02]  /*2aad0*/  FFMA R84, R42, R84, R17 ;  /* 0x000000542a547223 */ /* 0x001fe40000000011 */
[----:B------:R-:W-:Y:S02]  /*2aae0*/  FFMA R97, R137, R97, R96 ;  /* 0x0000006189617223 */ /* 0x000fe40000000060 */
[----:B------:R-:W-:Y:S02]  /*2aaf0*/  FFMA R27, R76, R137, R27 ;  /* 0x000000894c1b7223 */ /* 0x000fe4000000001b */
[----:B------:R-:W-:-:S02]  /*2ab00*/  FFMA R82, R4, R82, R81 ;  /* 0x0000005204527223 */ /* 0x000fc40000000051 */
[----:B------:R-:W-:Y:S02]  /*2ab10*/  FFMA R17, R4, R71, R70 ;  /* 0x0000004704117223 */ /* 0x000fe40000000046 */
[----:B------:R-:W0:Y:S01]  /*2ab20*/  LDS.128 R68, [0x75a0] ;  /* 0x0075a000ff447984 */ /* 0x000e220000000c00 */
[C---:B------:R-:W-:Y:S02]  /*2ab30*/  FFMA R98, R42.reuse, R98, R97 ;  /* 0x000000622a627223 */ /* 0x040fe40000000061 */
[----:B------:R-:W-:Y:S02]  /*2ab40*/  FFMA R11, R95, R43, R94 ;  /* 0x0000002b5f0b7223 */ /* 0x000fe4000000005e */
[C---:B------:R-:W-:Y:S01]  /*2ab50*/  FFMA R27, R42.reuse, R77, R27 ;  /* 0x0000004d2a1b7223 */ /* 0x040fe2000000001b */
[----:B------:R-:W0:Y:S01]  /*2ab60*/  LDS.128 R92, [0x6ff0] ;  /* 0x006ff000ff5c7984 */ /* 0x000e220000000c00 */
[----:B------:R-:W-:Y:S02]  /*2ab70*/  FFMA R120, R42, R120, R35 ;  /* 0x000000782a787223 */ /* 0x000fe40000000023 */
[----:B------:R-:W-:-:S02]  /*2ab80*/  FFMA R35, R83, R5, R82 ;  /* 0x0000000553237223 */ /* 0x000fc40000000052 */
[----:B------:R-:W0:Y:S01]  /*2ab90*/  LDS.128 R80, [0x7d30] ;  /* 0x007d3000ff507984 */ /* 0x000e220000000c00 */
[-C--:B------:R-:W-:Y:S02]  /*2aba0*/  FFMA R27, R78, R43.reuse, R27 ;  /* 0x0000002b4e1b7223 */ /* 0x080fe4000000001b */
[----:B------:R-:W-:Y:S02]  /*2abb0*/  FFMA R22, R99, R43, R98 ;  /* 0x0000002b63167223 */ /* 0x000fe40000000062 */
[----:B------:R-:W0:Y:S01]  /*2abc0*/  LDS.128 R96, [0x7f10] ;  /* 0x007f1000ff607984 */ /* 0x000e220000000c00 */
[----:B------:R-:W-:Y:S02]  /*2abd0*/  FFMA R85, R43, R85, R84 ;  /* 0x000000552b557223 */ /* 0x000fe40000000054 */
[C---:B------:R-:W-:Y:S02]  /*2abe0*/  FFMA R27, R4.reuse, R79, R27 ;  /* 0x0000004f041b7223 */ /* 0x040fe4000000001b */
[----:B------:R-:W0:Y:S01]  /*2abf0*/  LDS.128 R76, [0x6e10] ;  /* 0x006e1000ff4c7984 */ /* 0x000e220000000c00 */
[----:B------:R-:W-:-:S02]  /*2ac00*/  FFMA R86, R4, R86, R85 ;  /* 0x0000005604567223 */ /* 0x000fc40000000055 */
[C---:B------:R-:W-:Y:S02]  /*2ac10*/  FFMA R55, R42.reuse, R131, R55 ;  /* 0x000000832a377223 */ /* 0x040fe40000000037 */
[----:B------:R-:W0:Y:S01]  /*2ac20*/  LDS.128 R128, [0x7780] ;  /* 0x00778000ff807984 */ /* 0x000e220000000c00 */
[----:B-1----:R-:W-:Y:S02]  /*2ac30*/  FFMA R112, R42, R112, R39 ;  /* 0x000000702a707223 */ /* 0x002fe40000000027 */
[----:B--2---:R-:W-:Y:S02]  /*2ac40*/  FFMA R88, R88, R43, R0 ;  /* 0x0000002b58587223 */ /* 0x004fe40000000000 */
[----:B------:R-:W-:Y:S02]  /*2ac50*/  FFMA R39, R87, R5, R86 ;  /* 0x0000000557277223 */ /* 0x000fe40000000056 */
[----:B------:R-:W1:Y:S01]  /*2ac60*/  LDS.128 R84, [0x8c50] ;  /* 0x008c5000ff547984 */ /* 0x000e620000000c00 */
[----:B------:R-:W-:-:S02]  /*2ac70*/  FFMA R3, R42, R135, R134 ;  /* 0x000000872a037223 */ /* 0x000fc40000000086 */
[----:B---3--:R-:W-:Y:S01]  /*2ac80*/  FFMA R30, R108, R137, R30 ;  /* 0x000000896c1e7223 */ /* 0x008fe2000000001e */
[----:B------:R-:W-:Y:S01]  /*2ac90*/  LDS.128 R132, [0x7790] ;  /* 0x00779000ff847984 */ /* 0x000fe20000000c00 */
[----:B------:R-:W-:Y:S02]  /*2aca0*/  FFMA R88, R4, R89, R88 ;  /* 0x0000005904587223 */ /* 0x000fe40000000058 */
[C---:B------:R-:W-:Y:S02]  /*2acb0*/  FFMA R30, R42.reuse, R109, R30 ;  /* 0x0000006d2a1e7223 */ /* 0x040fe4000000001e */
[----:B----4-:R-:W-:Y:S02]  /*2acc0*/  FFMA R104, R42, R104, R31 ;  /* 0x000000682a687223 */ /* 0x010fe4000000001f */
[----:B-----5:R-:W-:Y:S02]  /*2acd0*/  FFMA R100, R100, R43, R3 ;  /* 0x0000002b64647223 */ /* 0x020fe40000000003 */
        /* <DEDUP_REMOVED lines=14> */
[----:B0-----:R-:W-:Y:S02]  /*2adc0*/  FFMA R68, R4, R68, R21 ;  /* 0x0000004404447223 */ /* 0x001fe40000000015 */
[----:B------:R-:W-:Y:S02]  /*2add0*/  FFMA R10, R103, R6, R100 ;  /* 0x00000006670a7223 */ /* 0x000fe40000000064 */
[----:B------:R-:W-:Y:S01]  /*2ade0*/  FFMA R66, R6, R66, R65 ;  /* 0x0000004206427223 */ /* 0x000fe20000000041 */
[----:B------:R-:W0:Y:S01]  /*2adf0*/  LDS.128 R100, [0x62c0] ;  /* 0x0062c000ff647984 */ /* 0x000e220000000c00 */
[----:B------:R-:W-:Y:S02]  /*2ae00*/  FFMA R51, R126, R5, R51 ;  /* 0x000000057e337223 */ /* 0x000fe40000000033 */
        /* <DEDUP_REMOVED lines=8> */
[C---:B------:R-:W-:Y:S02]  /*2ae90*/  FFMA R19, R7.reuse, R67, R66 ;  /* 0x0000004307137223 */ /* 0x040fe40000000042 */
[----:B------:R-:W-:Y:S01]  /*2aea0*/  FFMA R80, R4, R80, R11 ;  /* 0x0000005004507223 */ /* 0x000fe2000000000b */
[----:B------:R-:W5:Y:S01]  /*2aeb0*/  LDS.128 R64, [0x8100] ;  /* 0x00810000ff407984 */ /* 0x000f620000000c00 */
[----:B------:R-:W-:-:S03]  /*2aec0*/  FFMA R21, R7, R75, R74 ;  /* 0x0000004b07157223 */ /* 0x000fc6000000004a */
[----:B------:R-:W0:Y:S01]  /*2aed0*/  LDS.128 R124, [R2.X4+0x2a0] ;  /* 0x0002a000027c7984 */ /* 0x000e220000004c00 */
        /* <DEDUP_REMOVED lines=8> */
[----:B------:R-:W-:Y:S02]  /*2af60*/  FFMA R13, R7, R71, R70 ;  /* 0x00000047070d7223 */ /* 0x000fe40000000046 */
[----:B------:R-:W-:Y:S01]  /*2af70*/  FFMA R82, R6, R82, R81 ;  /* 0x0000005206527223 */ /* 0x000fe20000000051 */
[----:B------:R-:W0:Y:S01]  /*2af80*/  LDS.128 R68, [0x6a50] ;  /* 0x006a5000ff447984 */ /* 0x000e220000000c00 */
[----:B------:R-:W-:Y:S02]  /*2af90*/  FFMA R46, R95, R6, R46 ;  /* 0x000000065f2e7223 */ /* 0x000fe4000000002e */
[C---:B------:R-:W-:Y:S01]  /*2afa0*/  FFMA R105, R43.reuse, R105, R104 ;  /* 0x000000692b697223 */ /* 0x040fe20000000068 */
[----:B------:R-:W0:Y:S01]  /*2afb0*/  LDS.128 R92, [0x73c0] ;  /* 0x0073c000ff5c7984 */ /* 0x000e220000000c00 */
[----:B------:R-:W-:-:S02]  /*2afc0*/  FFMA R121, R43, R121, R120 ;  /* 0x000000792b797223 */ /* 0x000fc40000000078 */
[----:B------:R-:W-:Y:S02]  /*2afd0*/  FFMA R55, R128, R43, R55 ;  /* 0x0000002b80377223 */ /* 0x000fe40000000037 */
[----:B------:R-:W-:Y:S02]  /*2afe0*/  FFMA R47, R98, R5, R96 ;  /* 0x00000005622f7223 */ /* 0x000fe40000000060 */
[----:B------:R-:W-:Y:S02]  /*2aff0*/  FFMA R77, R5, R77, R76 ;  /* 0x0000004d054d7223 */ /* 0x000fe4000000004c */
[----:B------:R-:W-:Y:S02]  /*2b000*/  FFMA R11, R7, R83, R82 ;  /* 0x00000053070b7223 */ /* 0x000fe40000000052 */
[----:B------:R-:W3:Y:S01]  /*2b010*/  LDS.128 R80, [0x7000] ;  /* 0x00700000ff507984 */ /* 0x000ee20000000c00 */
[C---:B------:R-:W-:Y:S02]  /*2b020*/  FFMA R106, R4.reuse, R106, R105 ;  /* 0x0000006a046a7223 */ /* 0x040fe40000000069 */
[----:B------:R-:W-:-:S02]  /*2b030*/  FFMA R118, R4, R118, R117 ;  /* 0x0000007604767223 */ /* 0x000fc40000000075 */
[C---:B------:R-:W-:Y:S02]  /*2b040*/  FFMA R122, R4.reuse, R122, R121 ;  /* 0x0000007a047a7223 */ /* 0x040fe40000000079 */
[C---:B------:R-:W-:Y:S02]  /*2b050*/  FFMA R55, R4.reuse, R129, R55 ;  /* 0x0000008104377223 */ /* 0x040fe40000000037 */
[----:B------:R-:W-:Y:S02]  /*2b060*/  FFMA R47, R99, R6, R47 ;  /* 0x00000006632f7223 */ /* 0x000fe4000000002f */
[----:B-1----:R-:W-:Y:S01]  /*2b070*/  FFMA R22, R4, R84, R22 ;  /* 0x0000005404167223 */ /* 0x002fe20000000016 */
[----:B------:R-:W1:Y:S01]  /*2b080*/  LDS.128 R96, [0x7b50] ;  /* 0x007b5000ff607984 */ /* 0x000e620000000c00 */
[----:B------:R-:W-:-:S04]  /*2b090*/  FFMA R4, R6, R78, R77 ;  /* 0x0000004e06047223 */ /* 0x000fc8000000004d */
[----:B------:R-:W-:Y:S02]  /*2b0a0*/  FFMA R4, R7, R79, R4 ;  /* 0x0000004f07047223 */ /* 0x000fe40000000004 */
[----:B------:R-:W1:Y:S01]  /*2b0b0*/  LDS.128 R76, [0x60e0] ;  /* 0x0060e000ff4c7984 */ /* 0x000e620000000c00 */
[----:B------:R-:W-:Y:S02]  /*2b0c0*/  FFMA R85, R5, R85, R22 ;  /* 0x0000005505557223 */ /* 0x000fe40000000016 */
[-C--:B------:R-:W-:Y:S02]  /*2b0d0*/  FFMA R55, R130, R5.reuse, R55 ;  /* 0x0000000582377223 */ /* 0x080fe40000000037 */
[-C--:B--2---:R-:W-:Y:S02]  /*2b0e0*/  FFMA R14, R88, R5.reuse, R14 ;  /* 0x00000005580e7223 */ /* 0x084fe4000000000e */
[----:B------:R-:W-:Y:S02]  /*2b0f0*/  FFMA R86, R6, R86, R85 ;  /* 0x0000005606567223 */ /* 0x000fe40000000055 */
[----:B------:R-:W-:-:S02]  /*2b100*/  FFMA R0, R107, R5, R106 ;  /* 0x000000056b007223 */ /* 0x000fc4000000006a */
[----:B------:R-:W-:Y:S01]  /*2b110*/  FFMA R43, R131, R6, R55 ;  /* 0x00000006832b7223 */ /* 0x000fe20000000037 */
[----:B------:R-:W-:Y:S01]  /*2b120*/  LDS.128 R104, [0x82e0] ;  /* 0x0082e000ff687984 */ /* 0x000fe20000000c00 */
[----:B------:R-:W-:Y:S02]  /*2b130*/  FFMA R89, R6, R89, R14 ;  /* 0x0000005906597223 */ /* 0x000fe4000000000e */
[C---:B------:R-:W-:Y:S01]  /*2b140*/  FFMA R14, R7.reuse, R87, R86 ;  /* 0x00000057070e7223 */ /* 0x040fe20000000056 */
[----:B------:R-:W2:Y:S01]  /*2b150*/  LDS.128 R128, [0x6870] ;  /* 0x00687000ff807984 */ /* 0x000ea20000000c00 */
[----:B------:R-:W-:Y:S02]  /*2b160*/  FFMA R90, R7, R90, R89 ;  /* 0x0000005a075a7223 */ /* 0x000fe40000000059 */
[----:B0-----:R-:W-:Y:S01]  /*2b170*/  FFMA R0, R100, R6, R0 ;  /* 0x0000000664007223 */ /* 0x001fe20000000000 */
[----:B------:R-:W0:Y:S01]  /*2b180*/  LDS.128 R84, [0x7f20] ;  /* 0x007f2000ff547984 */ /* 0x000e220000000c00 */
[----:B---3--:R-:W-:-:S02]  /*2b190*/  FFMA R26, R108, R5, R26 ;  /* 0x000000056c1a7223 */ /* 0x008fc4000000001a */
[----:B------:R-:W-:Y:S02]  /*2b1a0*/  FFMA R101, R7, R101, R0 ;  /* 0x0000006507657223 */ /* 0x000fe40000000000 */
[----:B----4-:R-:W-:Y:S02]  /*2b1b0*/  FFMA R30, R112, R5, R30 ;  /* 0x00000005701e7223 */ /* 0x010fe4000000001e */
[-C--:B-----5:R-:W-:Y:S02]  /*2b1c0*/  FFMA R64, R64, R6.reuse, R35 ;  /* 0x0000000640407223 */ /* 0x0a0fe40000000023 */
[----:B------:R-:W-:Y:S02]  /*2b1d0*/  FFMA R0, R124, R91, R90 ;  /* 0x0000005b7c007223 */ /* 0x000fe4000000005a */
[----:B------:R-:W-:Y:S01]  /*2b1e0*/  FFMA R72, R72, R6, R39 ;  /* 0x0000000648487223 */ /* 0x000fe20000000027 */
[----:B------:R-:W3:Y:S01]  /*2b1f0*/  LDS.128 R88, [0x6690] ;  /* 0x00669000ff587984 */ /* 0x000ee20000000c00 */
[----:B------:R-:W-:-:S02]  /*2b200*/  FFMA R26, R6, R109, R26 ;  /* 0x0000006d061a7223 */ /* 0x000fc4000000001a */
[----:B------:R-:W-:Y:S02]  /*2b210*/  FFMA R15, R119, R5, R118 ;  /* 0x00000005770f7223 */ /* 0x000fe40000000076 */
[----:B------:R-:W-:Y:S01]  /*2b220*/  FFMA R30, R6, R113, R30 ;  /* 0x00000071061e7223 */ /* 0x000fe2000000001e */
[----:B------:R-:W4:Y:S01]  /*2b230*/  LDS.128 R116, [0x71e0] ;  /* 0x0071e000ff747984 */ /* 0x000f220000000c00 */
[C---:B------:R-:W-:Y:S02]  /*2b240*/  FFMA R65, R7.reuse, R65, R64 ;  /* 0x0000004107417223 */ /* 0x040fe40000000040 */
[C---:B------:R-:W-:Y:S02]  /*2b250*/  FFMA R73, R7.reuse, R73, R72 ;  /* 0x0000004907497223 */ /* 0x040fe40000000048 */
[C---:B------:R-:W-:Y:S02]  /*2b260*/  FFMA R110, R7.reuse, R110, R26 ;  /* 0x0000006e076e7223 */ /* 0x040fe4000000001a */
[----:B------:R-:W-:-:S02]  /*2b270*/  FFMA R114, R7, R114, R30 ;  /* 0x0000007207727223 */ /* 0x000fc4000000001e */
[----:B------:R-:W-:Y:S02]  /*2b280*/  FFMA R68, R68, R6, R15 ;  /* 0x0000000644447223 */ /* 0x000fe4000000000f */
[C---:B------:R-:W-:Y:S02]  /*2b290*/  FFMA R26, R124.reuse, R66, R65 ;  /* 0x000000427c1a7223 */ /* 0x040fe40000000041 */
[----:B------:R-:W-:Y:S02]  /*2b2a0*/  FFMA R30, R124, R74, R73 ;  /* 0x0000004a7c1e7223 */ /* 0x000fe40000000049 */
[----:B------:R-:W-:Y:S02]  /*2b2b0*/  FFMA R17, R92, R5, R17 ;  /* 0x000000055c117223 */ /* 0x000fe40000000011 */
[----:B------:R-:W-:Y:S02]  /*2b2c0*/  FFMA R69, R7, R69, R68 ;  /* 0x0000004507457223 */ /* 0x000fe40000000044 */
[----:B------:R-:W-:-:S02]  /*2b2d0*/  FFMA R26, R67, R125, R26 ;  /* 0x0000007d431a7223 */ /* 0x000fc4000000001a */
[----:B------:R-:W-:Y:S01]  /*2b2e0*/  FFMA R30, R75, R125, R30 ;  /* 0x0000007d4b1e7223 */ /* 0x000fe2000000001e */
[----:B------:R-:W5:Y:S01]  /*2b2f0*/  LDS.128 R64, [0x84d0] ;  /* 0x0084d000ff407984 */ /* 0x000f620000000c00 */
[----:B------:R-:W-:Y:S02]  /*2b300*/  FFMA R46, R80, R7, R46 ;  /* 0x00000007502e7223 */ /* 0x000fe4000000002e */
[----:B------:R-:W-:Y:S01]  /*2b310*/  FFMA R17, R6, R93, R17 ;  /* 0x0000005d06117223 */ /* 0x000fe20000000011 */
[----:B------:R-:W3:Y:S01]  /*2b320*/  LDS.128 R72, [0x7d40] ;  /* 0x007d4000ff487984 */ /* 0x000ee20000000c00 */
[----:B-1----:R-:W-:Y:S02]  /*2b330*/  FFMA R27, R96, R5, R27 ;  /* 0x00000005601b7223 */ /* 0x002fe4000000001b */
[C---:B------:R-:W-:Y:S02]  /*2b340*/  FFMA R70, R124.reuse, R70, R69 ;  /* 0x000000467c467223 */ /* 0x040fe40000000045 */
        /* <DEDUP_REMOVED lines=8> */
[-C--:B------:R-:W-:Y:S02]  /*2b3d0*/  FFMA R35, R83, R126.reuse, R35 ;  /* 0x0000007e53237223 */ /* 0x080fe40000000023 */
[----:B------:R-:W1:Y:S01]  /*2b3e0*/  LDS.128 R80, [0x64b0] ;  /* 0x0064b000ff507984 */ /* 0x000e620000000c00 */
[----:B------:R-:W-:Y:S02]  /*2b3f0*/  FFMA R42, R78, R125, R42 ;  /* 0x0000007d4e2a7223 */ /* 0x000fe4000000002a */
[----:B--2---:R-:W-:Y:S02]  /*2b400*/  FFMA R128, R128, R7, R3 ;  /* 0x0000000780807223 */ /* 0x004fe40000000003 */
[----:B------:R-:W-:Y:S02]  /*2b410*/  FFMA R18, R123, R5, R122 ;  /* 0x000000057b127223 */ /* 0x000fe4000000007a */
[----:B------:R-:W-:Y:S01]  /*2b420*/  FFMA R3, R79, R126, R42 ;  /* 0x0000007e4f037223 */ /* 0x000fe2000000002a */
[----:B------:R-:W2:Y:S01]  /*2b430*/  LDS.128 R120, [0x8890] ;  /* 0x00889000ff787984 */ /* 0x000ea20000000c00 */
[----:B0-----:R-:W-:-:S03]  /*2b440*/  FFMA R47, R84, R7, R47 ;  /* 0x00000007542f7223 */ /* 0x001fc6000000002f */
[----:B------:R-:W0:Y:S01]  /*2b450*/  LDS.128 R76, [0x8c60] ;  /* 0x008c6000ff4c7984 */ /* 0x000e220000000c00 */
[----:B------:R-:W-:Y:S02]  /*2b460*/  FFMA R47, R124, R85, R47 ;  /* 0x000000557c2f7223 */ /* 0x000fe4000000002f */
[----:B------:R-:W-:Y:S02]  /*2b470*/  FFMA R23, R104, R5, R23 ;  /* 0x0000000568177223 */ /* 0x000fe40000000017 */
[C---:B------:R-:W-:Y:S02]  /*2b480*/  FFMA R5, R124.reuse, R95, R94 ;  /* 0x0000005f7c057223 */ /* 0x040fe4000000005e */
[----:B---3--:R-:W-:Y:S01]  /*2b490*/  FFMA R88, R124, R88, R19 ;  /* 0x000000587c587223 */ /* 0x008fe20000000013 */
[----:B------:R-:W3:Y:S01]  /*2b4a0*/  LDS.128 R92, [0x75b0] ;  /* 0x0075b000ff5c7984 */ /* 0x000ee20000000c00 */
[----:B------:R-:W-:Y:S02]  /*2b4b0*/  FFMA R39, R86, R125, R47 ;  /* 0x0000007d56277223 */ /* 0x000fe4000000002f */
[----:B----4-:R-:W-:-:S02]  /*2b4c0*/  FFMA R116, R116, R6, R31 ;  /* 0x0000000674747223 */ /* 0x010fc4000000001f */
[----:B------:R-:W-:Y:S02]  /*2b4d0*/  FFMA R89, R125, R89, R88 ;  /* 0x000000597d597223 */ /* 0x000fe40000000058 */
[----:B------:R-:W-:Y:S02]  /*2b4e0*/  FFMA R17, R7, R98, R17 ;  /* 0x0000006207117223 */ /* 0x000fe40000000011 */
[----:B------:R-:W-:Y:S02]  /*2b4f0*/  FFMA R43, R132, R7, R43 ;  /* 0x00000007842b7223 */ /* 0x000fe4000000002b */
[----:B------:R-:W-:Y:S02]  /*2b500*/  FFMA R39, R87, R126, R39 ;  /* 0x0000007e57277223 */ /* 0x000fe40000000027 */
[----:B------:R-:W4:Y:S01]  /*2b510*/  LDS.128 R84, [0x73d0] ;  /* 0x0073d000ff547984 */ /* 0x000f220000000c00 */
[----:B------:R-:W-:Y:S02]  /*2b520*/  FFMA R117, R7, R117, R116 ;  /* 0x0000007507757223 */ /* 0x000fe40000000074 */
[----:B------:R-:W-:-:S02]  /*2b530*/  FFMA R90, R126, R90, R89 ;  /* 0x0000005a7e5a7223 */ /* 0x000fc40000000059 */
[C---:B------:R-:W-:Y:S02]  /*2b540*/  FFMA R15, R124.reuse, R111, R110 ;  /* 0x0000006f7c0f7223 */ /* 0x040fe4000000006e */
[C---:B------:R-:W-:Y:S01]  /*2b550*/  FFMA R17, R124.reuse, R99, R17 ;  /* 0x000000637c117223 */ /* 0x040fe20000000011 */
[----:B------:R-:W-:Y:S01]  /*2b560*/  LDS.128 R108, [0x7b60] ;  /* 0x007b6000ff6c7984 */ /* 0x000fe20000000c00 */
[----:B------:R-:W-:-:S03]  /*2b570*/  FFMA R43, R124, R133, R43 ;  /* 0x000000857c2b7223 */ /* 0x000fc6000000002b */
[----:B------:R-:W0:Y:S01]  /*2b580*/  LDS.128 R96, [0x82f0] ;  /* 0x0082f000ff607984 */ /* 0x000e220000000c00 */
[----:B------:R-:W-:Y:S02]  /*2b590*/  FFMA R23, R6, R105, R23 ;  /* 0x0000006906177223 */ /* 0x000fe40000000017 */
[C---:B------:R-:W-:Y:S02]  /*2b5a0*/  FFMA R118, R124.reuse, R118, R117 ;  /* 0x000000767c767223 */ /* 0x040fe40000000075 */
[----:B-----5:R-:W-:Y:S01]  /*2b5b0*/  FFMA R64, R124, R64, R21 ;  /* 0x000000407c407223 */ /* 0x020fe20000000015 */
[----:B------:R-:W-:Y:S01]  /*2b5c0*/  MOV R55, R138 ;  /* 0x0000008a00377202 */ /* 0x000fe20000000f00 */
[----:B------:R-:W-:Y:S01]  /*2b5d0*/  FFMA R43, R134, R125, R43 ;  /* 0x0000007d862b7223 */ /* 0x000fe2000000002b */
[----:B------:R-:W-:Y:S01]  /*2b5e0*/  LDS.128 R136, [0x86b0] ;  /* 0x0086b000ff887984 */ /* 0x000fe20000000c00 */
[----:B------:R-:W-:Y:S02]  /*2b5f0*/  FFMA R21, R127, R91, R90 ;  /* 0x0000005b7f157223 */ /* 0x000fe4000000005a */
[C---:B------:R-:W-:Y:S01]  /*2b600*/  FFMA R72, R124.reuse, R72, R11 ;  /* 0x000000487c487223 */ /* 0x040fe2000000000b */
[----:B------:R-:W5:Y:S01]  /*2b610*/  LDS.128 R88, [0x62d0] ;  /* 0x0062d000ff587984 */ /* 0x000f620000000c00 */
[----:B------:R-:W-:-:S02]  /*2b620*/  FFMA R22, R124, R102, R101 ;  /* 0x000000667c167223 */ /* 0x000fc40000000065 */
        /* <DEDUP_REMOVED lines=8> */
[----:B------:R-:W5:Y:S01]  /*2b6b0*/  LDS R43, [R2.X4+0x2b0] ;  /* 0x0002b000022b7984 */ /* 0x000f620000004800 */
[----:B-1----:R-:W-:Y:S02]  /*2b6c0*/  FFMA R4, R124, R68, R4 ;  /* 0x000000447c047223 */ /* 0x002fe40000000004 */
[C---:B------:R-:W-:Y:S01]  /*2b6d0*/  FFMA R74, R126.reuse, R74, R73 ;  /* 0x0000004a7e4a7223 */ /* 0x040fe20000000049 */
[----:B------:R-:W-:Y:S01]  /*2b6e0*/  LDS.128 R132, [0x77a0] ;  /* 0x0077a000ff847984 */ /* 0x000fe20000000c00 */
[----:B------:R-:W-:Y:S02]  /*2b6f0*/  FFMA R66, R126, R66, R65 ;  /* 0x000000427e427223 */ /* 0x000fe40000000041 */
[----:B------:R-:W-:Y:S02]  /*2b700*/  FFMA R69, R125, R69, R4 ;  /* 0x000000457d457223 */ /* 0x000fe40000000004 */
[----:B------:R-:W-:Y:S02]  /*2b710*/  FFMA R80, R80, R125, R0 ;  /* 0x0000007d50507223 */ /* 0x000fe40000000000 */
[----:B------:R-:W-:-:S02]  /*2b720*/  FFMA R0, R127, R75, R74 ;  /* 0x0000004b7f007223 */ /* 0x000fc4000000004a */
[----:B------:R-:W-:Y:S01]  /*2b730*/  FFMA R11, R127, R67, R66 ;  /* 0x000000437f0b7223 */ /* 0x000fe20000000042 */
[----:B------:R-:W1:Y:S01]  /*2b740*/  LDS.128 R72, [R2.X4+0x2f0] ;  /* 0x0002f00002487984 */ /* 0x000e620000004c00 */
[----:B------:R-:W-:-:S03]  /*2b750*/  FFMA R70, R126, R70, R69 ;  /* 0x000000467e467223 */ /* 0x000fc60000000045 */
[----:B------:R-:W1:Y:S01]  /*2b760*/  LDS.128 R64, [0x60f0] ;  /* 0x0060f000ff407984 */ /* 0x000e620000000c00 */
[----:B--2---:R-:W-:Y:S02]  /*2b770*/  FFMA R18, R120, R6, R18 ;  /* 0x0000000678127223 */ /* 0x004fe40000000012 */
[C---:B0-----:R-:W-:Y:S02]  /*2b780*/  FFMA R76, R124.reuse, R76, R14 ;  /* 0x0000004c7c4c7223 */ /* 0x041fe4000000000e */
[C---:B------:R-:W-:Y:S02]  /*2b790*/  FFMA R6, R124.reuse, R107, R106 ;  /* 0x0000006b7c067223 */ /* 0x040fe4000000006a */
[----:B------:R-:W-:Y:S01]  /*2b7a0*/  FFMA R14, R127, R71, R70 ;  /* 0x000000477f0e7223 */ /* 0x000fe20000000046 */
[----:B------:R-:W0:Y:S04]  /*2b7b0*/  LDS.128 R104, [0x8a80] ;  /* 0x008a8000ff687984 */ /* 0x000e280000000c00 */
[----:B------:R-:W2:Y:S01]  /*2b7c0*/  LDS.128 R68, [0x7f30] ;  /* 0x007f3000ff447984 */ /* 0x000ea20000000c00 */
[----:B---3--:R-:W-:-:S02]  /*2b7d0*/  FFMA R92, R124, R92, R13 ;  /* 0x0000005c7c5c7223 */ /* 0x008fc4000000000d */
[----:B----4-:R-:W-:Y:S02]  /*2b7e0*/  FFMA R5, R84, R125, R5 ;  /* 0x0000007d54057223 */ /* 0x010fe40000000005 */
[----:B------:R-:W-:Y:S02]  /*2b7f0*/  FFMA R93, R125, R93, R92 ;  /* 0x0000005d7d5d7223 */ /* 0x000fe4000000005c */
[C---:B------:R-:W-:Y:S02]  /*2b800*/  FFMA R5, R126.reuse, R85, R5 ;  /* 0x000000557e057223 */ /* 0x040fe40000000005 */
[----:B------:R-:W-:Y:S02]  /*2b810*/  FFMA R42, R126, R94, R93 ;  /* 0x0000005e7e2a7223 */ /* 0x000fe4000000005d */
[-C--:B------:R-:W-:Y:S02]  /*2b820*/  FFMA R6, R96, R125.reuse, R6 ;  /* 0x0000007d60067223 */ /* 0x080fe40000000006 */
[----:B------:R-:W-:-:S02]  /*2b830*/  FFMA R17, R108, R125, R17 ;  /* 0x0000007d6c117223 */ /* 0x000fc40000000011 */
[----:B------:R-:W-:Y:S02]  /*2b840*/  FFMA R77, R125, R77, R76 ;  /* 0x0000004d7d4d7223 */ /* 0x000fe4000000004c */
[C---:B------:R-:W-:Y:S02]  /*2b850*/  FFMA R42, R127.reuse, R95, R42 ;  /* 0x0000005f7f2a7223 */ /* 0x040fe4000000002a */
[----:B------:R-:W3:Y:S01]  /*2b860*/  LDS.128 R92, [0x7980] ;  /* 0x00798000ff5c7984 */ /* 0x000ee20000000c00 */
[----:B------:R-:W-:Y:S02]  /*2b870*/  FFMA R86, R127, R86, R5 ;  /* 0x000000567f567223 */ /* 0x000fe40000000005 */
[----:B------:R-:W-:Y:S02]  /*2b880*/  FFMA R17, R126, R109, R17 ;  /* 0x0000006d7e117223 */ /* 0x000fe40000000011 */
[----:B-----5:R-:W-:Y:S02]  /*2b890*/  FFMA R22, R88, R126, R22 ;  /* 0x0000007e58167223 */ /* 0x020fe40000000016 */
[----:B------:R-:W-:-:S02]  /*2b8a0*/  FFMA R121, R7, R121, R18 ;  /* 0x0000007907797223 */ /* 0x000fc40000000012 */
[----:B------:R-:W-:Y:S02]  /*2b8b0*/  FFMA R136, R136, R7, R10 ;  /* 0x0000000788887223 */ /* 0x000fe4000000000a */
[----:B------:R-:W-:Y:S02]  /*2b8c0*/  FFMA R97, R126, R97, R6 ;  /* 0x000000617e617223 */ /* 0x000fe40000000006 */
[----:B------:R-:W-:Y:S01]  /*2b8d0*/  FFMA R128, R124, R129, R128 ;  /* 0x000000817c807223 */ /* 0x000fe20000000080 */
[----:B------:R-:W4:Y:S01]  /*2b8e0*/  LDS.128 R4, [0x7010] ;  /* 0x00701000ff047984 */ /* 0x000f220000000c00 */
[----:B------:R-:W-:Y:S02]  /*2b8f0*/  FFMA R46, R126, R78, R77 ;  /* 0x0000004e7e2e7223 */ /* 0x000fe4000000004d */
[C---:B------:R-:W-:Y:S02]  /*2b900*/  FFMA R110, R127.reuse, R110, R17 ;  /* 0x0000006e7f6e7223 */ /* 0x040fe40000000011 */
[----:B------:R-:W-:-:S02]  /*2b910*/  FFMA R22, R127, R89, R22 ;  /* 0x000000597f167223 */ /* 0x000fc40000000016 */
[----:B------:R-:W-:Y:S02]  /*2b920*/  FFMA R26, R116, R126, R26 ;  /* 0x0000007e741a7223 */ /* 0x000fe4000000001a */
[----:B------:R-:W-:Y:S02]  /*2b930*/  FFMA R80, R126, R81, R80 ;  /* 0x000000517e507223 */ /* 0x000fe40000000050 */
[----:B------:R-:W-:Y:S02]  /*2b940*/  FFMA R15, R100, R125, R15 ;  /* 0x0000007d640f7223 */ /* 0x000fe4000000000f */
[----:B------:R-:W-:Y:S02]  /*2b950*/  FFMA R17, R43, R87, R86 ;  /* 0x000000572b117223 */ /* 0x000fe40000000056 */
[----:B------:R-:W-:Y:S01]  /*2b960*/  FFMA R128, R130, R125, R128 ;  /* 0x0000007d82807223 */ /* 0x000fe20000000080 */
[----:B------:R-:W5:Y:S01]  /*2b970*/  LDS.128 R84, [0x84e0] ;  /* 0x0084e000ff547984 */ /* 0x000f620000000c00 */
[----:B------:R-:W-:-:S02]  /*2b980*/  FFMA R46, R127, R79, R46 ;  /* 0x0000004f7f2e7223 */ /* 0x000fc4000000002e */
[----:B------:R-:W-:Y:S01]  /*2b990*/  FFMA R18, R124, R115, R114 ;  /* 0x000000737c127223 */ /* 0x000fe20000000072 */
[----:B------:R-:W3:Y:S01]  /*2b9a0*/  LDS.128 R76, [0x6880] ;  /* 0x00688000ff4c7984 */ /* 0x000ee20000000c00 */
[----:B------:R-:W-:Y:S02]  /*2b9b0*/  FFMA R26, R127, R117, R26 ;  /* 0x000000757f1a7223 */ /* 0x000fe4000000001a */
[----:B------:R-:W-:Y:S01]  /*2b9c0*/  FFMA R90, R43, R90, R22 ;  /* 0x0000005a2b5a7223 */ /* 0x000fe20000000016 */
[----:B------:R-:W3:Y:S01]  /*2b9d0*/  LDS.128 R112, [0x71f0] ;  /* 0x0071f000ff707984 */ /* 0x000ee20000000c00 */
[----:B------:R-:W-:Y:S02]  /*2b9e0*/  FFMA R82, R127, R82, R80 ;  /* 0x000000527f527223 */ /* 0x000fe40000000050 */
[----:B------:R-:W-:Y:S02]  /*2b9f0*/  FFMA R15, R126, R101, R15 ;  /* 0x000000657e0f7223 */ /* 0x000fe4000000000f */
[----:B------:R-:W-:-:S02]  /*2ba00*/  FFMA R10, R131, R126, R128 ;  /* 0x0000007e830a7223 */ /* 0x000fc40000000080 */
[----:B------:R-:W3:Y:S01]  /*2ba10*/  LDS.128 R128, [0x88a0] ;  /* 0x0088a000ff807984 */ /* 0x000ee20000000c00 */
[----:B------:R-:W-:Y:S02]  /*2ba20*/  FFMA R118, R43, R118, R26 ;  /* 0x000000762b767223 */ /* 0x000fe4000000001a */
[----:B------:R-:W-:Y:S02]  /*2ba30*/  FFMA R102, R127, R102, R15 ;  /* 0x000000667f667223 */ /* 0x000fe4000000000f */
[----:B-1----:R-:W-:Y:S02]  /*2ba40*/  FFMA R26, R73, R91, R90 ;  /* 0x0000005b491a7223 */ /* 0x002fe4000000005a */
[----:B------:R-:W-:Y:S01]  /*2ba50*/  FFMA R15, R43, R83, R82 ;  /* 0x000000532b0f7223 */ /* 0x000fe20000000052 */
[----:B------:R-:W1:Y:S01]  /*2ba60*/  LDS.128 R88, [0x6e30] ;  /* 0x006e3000ff587984 */ /* 0x000e620000000c00 */
[----:B------:R-:W-:-:S03]  /*2ba70*/  FFMA R64, R64, R127, R3 ;  /* 0x0000007f40407223 */ /* 0x000fc60000000003 */
[----:B------:R-:W1:Y:S01]  /*2ba80*/  LDS.128 R80, [0x75c0] ;  /* 0x0075c000ff507984 */ /* 0x000e620000000c00 */
[----:B------:R-:W-:Y:S02]  /*2ba90*/  FFMA R64, R43, R65, R64 ;  /* 0x000000412b407223 */ /* 0x000fe40000000040 */
[----:B0-----:R-:W-:Y:S02]  /*2baa0*/  FFMA R104, R104, R125, R18 ;  /* 0x0000007d68687223 */ /* 0x001fe40000000012 */
[----:B--2---:R-:W-:Y:S02]  /*2bab0*/  FFMA R68, R68, R127, R39 ;  /* 0x0000007f44447223 */ /* 0x004fe40000000027 */
[----:B------:R-:W-:Y:S02]  /*2bac0*/  FFMA R18, R127, R98, R97 ;  /* 0x000000627f127223 */ /* 0x000fe40000000061 */
        /* <DEDUP_REMOVED lines=9> */
[----:B------:R-:W0:Y:S01]  /*2bb60*/  LDS.128 R140, [0x66a0] ;  /* 0x0066a000ff8c7984 */ /* 0x000e220000000c00 */
[----:B------:R-:W-:-:S03]  /*2bb70*/  FFMA R68, R43, R69, R68 ;  /* 0x000000452b447223 */ /* 0x000fc60000000044 */
[----:B------:R-:W2:Y:S04]  /*2bb80*/  LDS.128 R96, [0x7d50] ;  /* 0x007d5000ff607984 */ /* 0x000ea80000000c00 */
[----:B------:R-:W0:Y:S01]  /*2bb90*/  LDS.128 R64, [0x8c70] ;  /* 0x008c7000ff407984 */ /* 0x000e220000000c00 */
[-C--:B------:R-:W-:Y:S02]  /*2bba0*/  FFMA R136, R138, R125.reuse, R136 ;  /* 0x0000007d8a887223 */ /* 0x080fe40000000088 */
[----:B------:R-:W-:Y:S02]  /*2bbb0*/  FFMA R47, R73, R70, R68 ;  /* 0x00000046492f7223 */ /* 0x000fe40000000044 */
[----:B------:R-:W-:Y:S02]  /*2bbc0*/  FFMA R31, R123, R125, R122 ;  /* 0x0000007d7b1f7223 */ /* 0x000fe4000000007a */
[----:B------:R-:W0:Y:S01]  /*2bbd0*/  LDS.128 R120, [0x6a60] ;  /* 0x006a6000ff787984 */ /* 0x000e220000000c00 */
[----:B------:R-:W-:-:S02]  /*2bbe0*/  FFMA R47, R71, R74, R47 ;  /* 0x0000004a472f7223 */ /* 0x000fc4000000002f */
[-C--:B------:R-:W-:Y:S01]  /*2bbf0*/  FFMA R13, R139, R126.reuse, R136 ;  /* 0x0000007e8b0d7223 */ /* 0x080fe20000000088 */
[----:B------:R-:W0:Y:S01]  /*2bc00*/  LDS.128 R68, [0x64c0] ;  /* 0x0064c000ff447984 */ /* 0x000e220000000c00 */
[----:B---3--:R-:W-:Y:S02]  /*2bc10*/  FFMA R30, R92, R126, R30 ;  /* 0x0000007e5c1e7223 */ /* 0x008fe4000000001e */
[----:B------:R-:W-:Y:S01]  /*2bc20*/  FFMA R104, R126, R105, R104 ;  /* 0x000000697e687223 */ /* 0x000fe20000000068 */
[----:B------:R-:W3:Y:S01]  /*2bc30*/  LDS.128 R136, [0x86c0] ;  /* 0x0086c000ff887984 */ /* 0x000ee20000000c00 */
[----:B----4-:R-:W-:Y:S02]  /*2bc40*/  FFMA R4, R4, R127, R35 ;  /* 0x0000007f04047223 */ /* 0x010fe40000000023 */
[C---:B------:R-:W-:Y:S02]  /*2bc50*/  FFMA R30, R127.reuse, R93, R30 ;  /* 0x0000005d7f1e7223 */ /* 0x040fe4000000001e */
[----:B------:R-:W-:-:S02]  /*2bc60*/  FFMA R106, R127, R106, R104 ;  /* 0x0000006a7f6a7223 */ /* 0x000fc40000000068 */
[C---:B------:R-:W-:Y:S02]  /*2bc70*/  FFMA R4, R43.reuse, R5, R4 ;  /* 0x000000052b047223 */ /* 0x040fe40000000004 */
[C---:B-----5:R-:W-:Y:S02]  /*2bc80*/  FFMA R84, R43.reuse, R84, R11 ;  /* 0x000000542b547223 */ /* 0x060fe4000000000b */
[----:B------:R-:W-:Y:S02]  /*2bc90*/  FFMA R76, R76, R127, R10 ;  /* 0x0000007f4c4c7223 */ /* 0x000fe4000000000a */
[C---:B------:R-:W-:Y:S02]  /*2bca0*/  FFMA R94, R43.reuse, R94, R30 ;  /* 0x0000005e2b5e7223 */ /* 0x040fe4000000001e */
[----:B------:R-:W-:Y:S02]  /*2bcb0*/  FFMA R112, R112, R126, R23 ;  /* 0x0000007e70707223 */ /* 0x000fe40000000017 */
[----:B------:R-:W-:-:S02]  /*2bcc0*/  FFMA R23, R43, R107, R106 ;  /* 0x0000006b2b177223 */ /* 0x000fc4000000006a */
[C---:B------:R-:W-:Y:S01]  /*2bcd0*/  FFMA R4, R73.reuse, R6, R4 ;  /* 0x0000000649047223 */ /* 0x040fe20000000004 */
[----:B------:R-:W4:Y:S01]  /*2bce0*/  LDS.128 R104, [0x7b70] ;  /* 0x007b7000ff687984 */ /* 0x000f220000000c00 */
[----:B------:R-:W-:Y:S02]  /*2bcf0*/  FFMA R85, R73, R85, R84 ;  /* 0x0000005549557223 */ /* 0x000fe40000000054 */
[----:B------:R-:W-:Y:S02]  /*2bd00*/  FFMA R76, R43, R77, R76 ;  /* 0x0000004d2b4c7223 */ /* 0x000fe4000000004c */
[----:B------:R-:W-:Y:S02]  /*2bd10*/  FFMA R128, R128, R126, R31 ;  /* 0x0000007e80807223 */ /* 0x000fe4000000001f */
[----:B------:R-:W-:Y:S02]  /*2bd20*/  FFMA R31, R73, R95, R94 ;  /* 0x0000005f491f7223 */ /* 0x000fe4000000005e */
[----:B------:R-:W-:Y:S01]  /*2bd30*/  FFMA R132, R132, R127, R19 ;  /* 0x0000007f84847223 */ /* 0x000fe20000000013 */
[----:B------:R-:W5:Y:S01]  /*2bd40*/  LDS.128 R92, [0x6c50] ;  /* 0x006c5000ff5c7984 */ /* 0x000f620000000c00 */
[----:B-1----:R-:W-:-:S02]  /*2bd50*/  FFMA R14, R43, R88, R14 ;  /* 0x000000582b0e7223 */ /* 0x002fc4000000000e */
[----:B------:R-:W-:Y:S02]  /*2bd60*/  FFMA R86, R86, R74, R85 ;  /* 0x0000004a56567223 */ /* 0x000fe40000000055 */
[----:B------:R-:W-:Y:S02]  /*2bd70*/  FFMA R51, R73, R78, R76 ;  /* 0x0000004e49337223 */ /* 0x000fe4000000004c */
[----:B------:R-:W-:Y:S02]  /*2bd80*/  FFMA R19, R7, R74, R4 ;  /* 0x0000004a07137223 */ /* 0x000fe40000000004 */
[----:B------:R-:W-:Y:S01]  /*2bd90*/  FFMA R42, R43, R80, R42 ;  /* 0x000000502b2a7223 */ /* 0x000fe2000000002a */
[----:B------:R-:W1:Y:S01]  /*2bda0*/  LDS.128 R4, [0x8300] ;  /* 0x00830000ff047984 */ /* 0x000e620000000c00 */
[----:B------:R-:W-:Y:S02]  /*2bdb0*/  FFMA R89, R73, R89, R14 ;  /* 0x0000005949597223 */ /* 0x000fe4000000000e */
[----:B------:R-:W-:-:S02]  /*2bdc0*/  FFMA R51, R79, R74, R51 ;  /* 0x0000004a4f337223 */ /* 0x000fc40000000033 */
[----:B------:R-:W-:Y:S01]  /*2bdd0*/  FFMA R81, R73, R81, R42 ;  /* 0x0000005149517223 */ /* 0x000fe2000000002a */
[----:B------:R-:W1:Y:S01]  /*2bde0*/  LDS.128 R76, [0x73e0] ;  /* 0x0073e000ff4c7984 */ /* 0x000e620000000c00 */
[----:B------:R-:W-:-:S03]  /*2bdf0*/  FFMA R14, R87, R75, R86 ;  /* 0x0000004b570e7223 */ /* 0x000fc60000000056 */
[----:B------:R-:W1:Y:S01]  /*2be00*/  LDS.128 R84, [R2.X4+0x300] ;  /* 0x0003000002547984 */ /* 0x000e620000004c00 */
[----:B------:R-:W-:Y:S02]  /*2be10*/  FFMA R82, R82, R74, R81 ;  /* 0x0000004a52527223 */ /* 0x000fe40000000051 */
[C---:B0-----:R-:W-:Y:S02]  /*2be20*/  FFMA R140, R43.reuse, R140, R21 ;  /* 0x0000008c2b8c7223 */ /* 0x041fe40000000015 */
[C---:B--2---:R-:W-:Y:S02]  /*2be30*/  FFMA R96, R43.reuse, R96, R0 ;  /* 0x000000602b607223 */ /* 0x044fe40000000000 */
[----:B------:R-:W-:Y:S02]  /*2be40*/  FFMA R46, R43, R64, R46 ;  /* 0x000000402b2e7223 */ /* 0x000fe4000000002e */
[----:B------:R-:W-:Y:S02]  /*2be50*/  FFMA R0, R83, R75, R82 ;  /* 0x0000004b53007223 */ /* 0x000fe40000000052 */
[----:B------:R-:W0:Y:S01]  /*2be60*/  LDS.128 R80, [0x8120] ;  /* 0x00812000ff507984 */ /* 0x000e220000000c00 */
[----:B------:R-:W-:-:S02]  /*2be70*/  FFMA R141, R73, R141, R140 ;  /* 0x0000008d498d7223 */ /* 0x000fc4000000008c */
[C---:B------:R-:W-:Y:S02]  /*2be80*/  FFMA R10, R73.reuse, R119, R118 ;  /* 0x00000077490a7223 */ /* 0x040fe40000000076 */
[----:B------:R-:W-:Y:S01]  /*2be90*/  FFMA R65, R73, R65, R46 ;  /* 0x0000004149417223 */ /* 0x000fe2000000002e */
[----:B------:R-:W2:Y:S01]  /*2bea0*/  LDS.128 R116, [0x6a70] ;  /* 0x006a7000ff747984 */ /* 0x000ea20000000c00 */
[----:B------:R-:W-:Y:S01]  /*2beb0*/  FFMA R142, R142, R74, R141 ;  /* 0x0000004a8e8e7223 */ /* 0x000fe2000000008d */
[----:B------:R-:W-:Y:S01]  /*2bec0*/  MOV R141, R100 ;  /* 0x00000064008d7202 */ /* 0x000fe20000000f00 */
[----:B------:R-:W-:Y:S02]  /*2bed0*/  FFMA R22, R43, R103, R102 ;  /* 0x000000672b167223 */ /* 0x000fe40000000066 */
[----:B------:R-:W-:Y:S01]  /*2bee0*/  FFMA R66, R66, R74, R65 ;  /* 0x0000004a42427223 */ /* 0x000fe20000000041 */
[----:B------:R-:W0:Y:S01]  /*2bef0*/  LDS.128 R100, [0x8a90] ;  /* 0x008a9000ff647984 */ /* 0x000e220000000c00 */
[----:B------:R-:W-:-:S02]  /*2bf00*/  FFMA R120, R120, R126, R27 ;  /* 0x0000007e78787223 */ /* 0x000fc4000000001b */
[----:B------:R-:W-:Y:S02]  /*2bf10*/  FFMA R97, R73, R97, R96 ;  /* 0x0000006149617223 */ /* 0x000fe40000000060 */
[----:B------:R-:W-:Y:S02]  /*2bf20*/  FFMA R128, R127, R129, R128 ;  /* 0x000000817f807223 */ /* 0x000fe40000000080 */
[----:B------:R-:W-:Y:S02]  /*2bf30*/  FFMA R68, R73, R68, R15 ;  /* 0x0000004449447223 */ /* 0x000fe4000000000f */
[C---:B------:R-:W-:Y:S02]  /*2bf40*/  FFMA R112, R127.reuse, R113, R112 ;  /* 0x000000717f707223 */ /* 0x040fe40000000070 */
[----:B------:R-:W-:Y:S02]  /*2bf50*/  FFMA R120, R127, R121, R120 ;  /* 0x000000797f787223 */ /* 0x000fe40000000078 */
[----:B---3--:R-:W-:-:S02]  /*2bf60*/  FFMA R136, R136, R127, R13 ;  /* 0x0000007f88887223 */ /* 0x008fc4000000000d */
[----:B------:R-:W-:Y:S02]  /*2bf70*/  FFMA R98, R98, R74, R97 ;  /* 0x0000004a62627223 */ /* 0x000fe40000000061 */
[----:B------:R-:W-:Y:S02]  /*2bf80*/  FFMA R15, R67, R75, R66 ;  /* 0x0000004b430f7223 */ /* 0x000fe40000000042 */
[C---:B------:R-:W-:Y:S01]  /*2bf90*/  FFMA R128, R43.reuse, R130, R128 ;  /* 0x000000822b807223 */ /* 0x040fe20000000080 */
[----:B------:R-:W3:Y:S01]  /*2bfa0*/  LDS.128 R64, [0x6100] ;  /* 0x00610000ff407984 */ /* 0x000ee20000000c00 */
[C---:B------:R-:W-:Y:S02]  /*2bfb0*/  FFMA R114, R43.reuse, R114, R112 ;  /* 0x000000722b727223 */ /* 0x040fe40000000070 */
[C---:B------:R-:W-:Y:S02]  /*2bfc0*/  FFMA R120, R43.reuse, R122, R120 ;  /* 0x0000007a2b787223 */ /* 0x040fe40000000078 */
[----:B------:R-:W-:-:S02]  /*2bfd0*/  FFMA R3, R43, R111, R110 ;  /* 0x0000006f2b037223 */ /* 0x000fc4000000006e */
[C---:B------:R-:W-:Y:S02]  /*2bfe0*/  FFMA R132, R43.reuse, R133, R132 ;  /* 0x000000852b847223 */ /* 0x040fe40000000084 */
[----:B------:R-:W-:Y:S02]  /*2bff0*/  FFMA R136, R43, R137, R136 ;  /* 0x000000892b887223 */ /* 0x000fe40000000088 */
[----:B------:R-:W-:Y:S02]  /*2c000*/  FFMA R43, R99, R75, R98 ;  /* 0x0000004b632b7223 */ /* 0x000fe40000000062 */
[----:B------:R-:W-:Y:S01]  /*2c010*/  FFMA R35, R73, R131, R128 ;  /* 0x0000008349237223 */ /* 0x000fe20000000080 */
[----:B------:R-:W0:Y:S04]  /*2c020*/  LDS.128 R96, [0x7f40] ;  /* 0x007f4000ff607984 */ /* 0x000e280000000c00 */
[----:B------:R-:W0:Y:S01]  /*2c030*/  LDS.128 R128, [0x6890] ;  /* 0x00689000ff807984 */ /* 0x000e220000000c00 */
[----:B------:R-:W-:-:S02]  /*2c040*/  FFMA R68, R74, R69, R68 ;  /* 0x000000454a447223 */ /* 0x000fc40000000044 */
[C---:B----4-:R-:W-:Y:S02]  /*2c050*/  FFMA R3, R73.reuse, R104, R3 ;  /* 0x0000006849037223 */ /* 0x050fe40000000003 */
[C---:B------:R-:W-:Y:S02]  /*2c060*/  FFMA R13, R73.reuse, R134, R132 ;  /* 0x00000086490d7223 */ /* 0x040fe40000000084 */
[----:B-----5:R-:W-:Y:S01]  /*2c070*/  FFMA R22, R73, R92, R22 ;  /* 0x0000005c49167223 */ /* 0x020fe20000000016 */
        /* <DEDUP_REMOVED lines=8> */
[----:B------:R-:W-:Y:S02]  /*2c100*/  FFMA R30, R73, R123, R120 ;  /* 0x0000007b491e7223 */ /* 0x000fe40000000078 */
[-C--:B------:R-:W-:Y:S01]  /*2c110*/  FFMA R13, R135, R74.reuse, R13 ;  /* 0x0000004a870d7223 */ /* 0x080fe2000000000d */
[----:B------:R-:W4:Y:S01]  /*2c120*/  LDS.128 R112, [0x62e0] ;  /* 0x0062e000ff707984 */ /* 0x000f220000000c00 */
[----:B------:R-:W-:Y:S02]  /*2c130*/  FFMA R42, R90, R74, R89 ;  /* 0x0000004a5a2a7223 */ /* 0x000fe40000000059 */
[----:B-1----:R-:W-:Y:S01]  /*2c140*/  FFMA R4, R73, R4, R18 ;  /* 0x0000000449047223 */ /* 0x002fe20000000012 */
[----:B------:R-:W1:Y:S01]  /*2c150*/  LDS.128 R120, [0x7990] ;  /* 0x00799000ff787984 */ /* 0x000e620000000c00 */
[----:B------:R-:W-:-:S03]  /*2c160*/  FFMA R18, R74, R93, R22 ;  /* 0x0000005d4a127223 */ /* 0x000fc60000000016 */
[----:B------:R-:W5:Y:S01]  /*2c170*/  LDS.128 R132, [0x77b0] ;  /* 0x0077b000ff847984 */ /* 0x000f620000000c00 */
[----:B------:R-:W-:Y:S02]  /*2c180*/  FFMA R22, R75, R106, R3 ;  /* 0x0000006a4b167223 */ /* 0x000fe40000000003 */
[----:B------:R-:W-:Y:S02]  /*2c190*/  FFMA R42, R91, R75, R42 ;  /* 0x0000004b5b2a7223 */ /* 0x000fe4000000002a */
[----:B------:R-:W-:Y:S01]  /*2c1a0*/  FFMA R17, R73, R76, R17 ;  /* 0x0000004c49117223 */ /* 0x000fe20000000011 */
[----:B------:R-:W1:Y:S01]  /*2c1b0*/  LDS.128 R88, [0x7020] ;  /* 0x00702000ff587984 */ /* 0x000e620000000c00 */
[----:B------:R-:W-:Y:S02]  /*2c1c0*/  FFMA R4, R74, R5, R4 ;  /* 0x000000054a047223 */ /* 0x000fe40000000004 */
[----:B------:R-:W-:Y:S02]  /*2c1d0*/  FFMA R3, R84, R71, R70 ;  /* 0x0000004754037223 */ /* 0x000fe40000000046 */
[----:B------:R-:W1:Y:S01]  /*2c1e0*/  LDS.128 R68, [0x86d0] ;  /* 0x0086d000ff447984 */ /* 0x000e620000000c00 */
[----:B------:R-:W-:-:S02]  /*2c1f0*/  FFMA R17, R74, R77, R17 ;  /* 0x0000004d4a117223 */ /* 0x000fc40000000011 */
[C---:B------:R-:W-:Y:S02]  /*2c200*/  FFMA R6, R75.reuse, R6, R4 ;  /* 0x000000064b067223 */ /* 0x040fe40000000004 */
[C---:B------:R-:W-:Y:S02]  /*2c210*/  FFMA R78, R75.reuse, R78, R17 ;  /* 0x0000004e4b4e7223 */ /* 0x040fe40000000011 */
[-C--:B0-----:R-:W-:Y:S02]  /*2c220*/  FFMA R10, R80, R74.reuse, R10 ;  /* 0x0000004a500a7223 */ /* 0x081fe4000000000a */
[----:B------:R-:W-:Y:S02]  /*2c230*/  FFMA R17, R84, R7, R6 ;  /* 0x0000000754117223 */ /* 0x000fe40000000006 */
[----:B------:R-:W0:Y:S01]  /*2c240*/  LDS.128 R4, [0x75d0] ;  /* 0x0075d000ff047984 */ /* 0x000e220000000c00 */
[----:B--2---:R-:W-:Y:S02]  /*2c250*/  FFMA R30, R116, R74, R30 ;  /* 0x0000004a741e7223 */ /* 0x004fe4000000001e */
[----:B------:R-:W-:-:S02]  /*2c260*/  FFMA R81, R75, R81, R10 ;  /* 0x000000514b517223 */ /* 0x000fc4000000000a */
[C---:B------:R-:W-:Y:S02]  /*2c270*/  FFMA R136, R73.reuse, R138, R136 ;  /* 0x0000008a49887223 */ /* 0x040fe40000000088 */
[----:B------:R-:W-:Y:S02]  /*2c280*/  FFMA R23, R73, R100, R23 ;  /* 0x0000006449177223 */ /* 0x000fe40000000017 */
[----:B------:R-:W-:Y:S02]  /*2c290*/  FFMA R117, R75, R117, R30 ;  /* 0x000000754b757223 */ /* 0x000fe4000000001e */
[C---:B------:R-:W-:Y:S02]  /*2c2a0*/  FFMA R10, R84.reuse, R79, R78 ;  /* 0x0000004f540a7223 */ /* 0x040fe4000000004e */
[----:B------:R-:W-:Y:S01]  /*2c2b0*/  FFMA R30, R84, R82, R81 ;  /* 0x00000052541e7223 */ /* 0x000fe20000000051 */
[----:B------:R-:W2:Y:S01]  /*2c2c0*/  LDS.128 R76, [0x84f0] ;  /* 0x0084f000ff4c7984 */ /* 0x000ea20000000c00 */
[----:B------:R-:W-:-:S02]  /*2c2d0*/  FFMA R23, R74, R101, R23 ;  /* 0x000000654a177223 */ /* 0x000fc40000000017 */
[----:B------:R-:W-:Y:S02]  /*2c2e0*/  FFMA R11, R139, R74, R136 ;  /* 0x0000004a8b0b7223 */ /* 0x000fe40000000088 */
[----:B------:R-:W-:Y:S01]  /*2c2f0*/  FFMA R30, R83, R85, R30 ;  /* 0x00000055531e7223 */ /* 0x000fe2000000001e */
[----:B------:R-:W0:Y:S01]  /*2c300*/  LDS.128 R136, [0x66b0] ;  /* 0x0066b000ff887984 */ /* 0x000e220000000c00 */
[----:B---3--:R-:W-:-:S03]  /*2c310*/  FFMA R39, R64, R75, R39 ;  /* 0x0000004b40277223 */ /* 0x008fc60000000027 */
[----:B------:R-:W3:Y:S01]  /*2c320*/  LDS.128 R80, [0x6e40] ;  /* 0x006e4000ff507984 */ /* 0x000ee20000000c00 */
[C---:B------:R-:W-:Y:S02]  /*2c330*/  FFMA R23, R75.reuse, R102, R23 ;  /* 0x000000664b177223 */ /* 0x040fe40000000017 */
[----:B------:R-:W-:Y:S02]  /*2c340*/  FFMA R18, R75, R94, R18 ;  /* 0x0000005e4b127223 */ /* 0x000fe40000000012 */
[----:B------:R-:W-:Y:S02]  /*2c350*/  FFMA R39, R84, R65, R39 ;  /* 0x0000004154277223 */ /* 0x000fe40000000027 */
[-C--:B------:R-:W-:Y:S02]  /*2c360*/  FFMA R47, R96, R75.reuse, R47 ;  /* 0x0000004b602f7223 */ /* 0x080fe4000000002f */
[----:B------:R-:W-:Y:S02]  /*2c370*/  FFMA R51, R128, R75, R51 ;  /* 0x0000004b80337223 */ /* 0x000fe40000000033 */
[----:B------:R-:W-:-:S02]  /*2c380*/  FFMA R23, R84, R103, R23 ;  /* 0x0000006754177223 */ /* 0x000fc40000000017 */
[----:B------:R-:W-:Y:S01]  /*2c390*/  FFMA R18, R84, R95, R18 ;  /* 0x0000005f54127223 */ /* 0x000fe20000000012 */
[----:B------:R-:W0:Y:S01]  /*2c3a0*/  LDS.128 R100, [0x8c80] ;  /* 0x008c8000ff647984 */ /* 0x000e220000000c00 */
[----:B------:R-:W-:Y:S02]  /*2c3b0*/  FFMA R39, R66, R85, R39 ;  /* 0x0000005542277223 */ /* 0x000fe40000000027 */
[C---:B------:R-:W-:Y:S01]  /*2c3c0*/  FFMA R47, R84.reuse, R97, R47 ;  /* 0x00000061542f7223 */ /* 0x040fe2000000002f */
[----:B------:R-:W2:Y:S01]  /*2c3d0*/  LDS.128 R92, [0x7d60] ;  /* 0x007d6000ff5c7984 */ /* 0x000ea20000000c00 */
[----:B------:R-:W-:Y:S02]  /*2c3e0*/  FFMA R51, R84, R129, R51 ;  /* 0x0000008154337223 */ /* 0x000fe40000000033 */
[----:B------:R-:W-:Y:S02]  /*2c3f0*/  FFMA R39, R67, R86, R39 ;  /* 0x0000005643277223 */ /* 0x000fe40000000027 */
[-C--:B------:R-:W-:Y:S01]  /*2c400*/  FFMA R47, R98, R85.reuse, R47 ;  /* 0x00000055622f7223 */ /* 0x080fe2000000002f */
[----:B------:R-:W3:Y:S01]  /*2c410*/  LDS.128 R64, [0x64d0] ;  /* 0x0064d000ff407984 */ /* 0x000ee20000000c00 */
[----:B------:R-:W-:-:S02]  /*2c420*/  FFMA R51, R130, R85, R51 ;  /* 0x0000005582337223 */ /* 0x000fc40000000033 */
[-C--:B----4-:R-:W-:Y:S02]  /*2c430*/  FFMA R26, R112, R74.reuse, R26 ;  /* 0x0000004a701a7223 */ /* 0x090fe4000000001a */
[-C--:B------:R-:W-:Y:S02]  /*2c440*/  FFMA R108, R108, R74.reuse, R27 ;  /* 0x0000004a6c6c7223 */ /* 0x080fe4000000001b */
[-C--:B-1----:R-:W-:Y:S02]  /*2c450*/  FFMA R120, R120, R74.reuse, R31 ;  /* 0x0000004a78787223 */ /* 0x082fe4000000001f */
[----:B------:R-:W-:Y:S02]  /*2c460*/  FFMA R124, R124, R74, R35 ;  /* 0x0000004a7c7c7223 */ /* 0x000fe40000000023 */
[----:B-----5:R-:W-:Y:S02]  /*2c470*/  FFMA R132, R132, R75, R13 ;  /* 0x0000004b84847223 */ /* 0x020fe4000000000d */
[----:B------:R-:W-:-:S02]  /*2c480*/  FFMA R13, R99, R86, R47 ;  /* 0x00000056630d7223 */ /* 0x000fc4000000002f */
[----:B------:R-:W-:Y:S01]  /*2c490*/  FFMA R47, R131, R86, R51 ;  /* 0x00000056832f7223 */ /* 0x000fe20000000033 */
[----:B------:R-:W-:Y:S01]  /*2c4a0*/  MOV R51, R142 ;  /* 0x0000008e00337202 */ /* 0x000fe20000000f00 */
[C---:B------:R-:W-:Y:S01]  /*2c4b0*/  FFMA R113, R75.reuse, R113, R26 ;  /* 0x000000714b717223 */ /* 0x040fe2000000001a */
[----:B------:R-:W-:Y:S01]  /*2c4c0*/  MOV R142, R72 ;  /* 0x00000048008e7202 */ /* 0x000fe20000000f00 */
[C---:B------:R-:W-:Y:S01]  /*2c4d0*/  FFMA R109, R75.reuse, R109, R108 ;  /* 0x0000006d4b6d7223 */ /* 0x040fe2000000006c */
[----:B------:R-:W-:Y:S01]  /*2c4e0*/  LDS.128 R96, [0x7b80] ;  /* 0x007b8000ff607984 */ /* 0x000fe20000000c00 */
[C---:B------:R-:W-:Y:S02]  /*2c4f0*/  FFMA R121, R75.reuse, R121, R120 ;  /* 0x000000794b797223 */ /* 0x040fe40000000078 */
[----:B------:R-:W-:Y:S01]  /*2c500*/  FFMA R125, R75, R125, R124 ;  /* 0x0000007d4b7d7223 */ /* 0x000fe2000000007c */
[----:B------:R-:W-:Y:S01]  /*2c510*/  LDS.128 R128, [0x68a0] ;  /* 0x0068a000ff807984 */ /* 0x000fe20000000c00 */
[----:B------:R-:W-:-:S02]  /*2c520*/  FFMA R88, R88, R75, R19 ;  /* 0x0000004b58587223 */ /* 0x000fc40000000013 */
[----:B------:R-:W-:Y:S02]  /*2c530*/  FFMA R11, R68, R75, R11 ;  /* 0x0000004b440b7223 */ /* 0x000fe4000000000b */
[----:B------:R-:W1:Y:S01]  /*2c540*/  LDS.128 R72, [0x73f0] ;  /* 0x0073f000ff487984 */ /* 0x000e620000000c00 */
[C---:B0-----:R-:W-:Y:S02]  /*2c550*/  FFMA R0, R84.reuse, R4, R0 ;  /* 0x0000000454007223 */ /* 0x041fe40000000000 */
[C---:B------:R-:W-:Y:S02]  /*2c560*/  FFMA R88, R84.reuse, R89, R88 ;  /* 0x0000005954587223 */ /* 0x040fe40000000058 */
[C---:B------:R-:W-:Y:S02]  /*2c570*/  FFMA R11, R84.reuse, R69, R11 ;  /* 0x00000045540b7223 */ /* 0x040fe4000000000b */
[----:B------:R-:W-:Y:S02]  /*2c580*/  FFMA R5, R85, R5, R0 ;  /* 0x0000000555057223 */ /* 0x000fe40000000000 */
[----:B--2---:R-:W-:-:S02]  /*2c590*/  FFMA R76, R84, R76, R14 ;  /* 0x0000004c544c7223 */ /* 0x004fc4000000000e */
[-C--:B------:R-:W-:Y:S02]  /*2c5a0*/  FFMA R46, R90, R85.reuse, R88 ;  /* 0x000000555a2e7223 */ /* 0x080fe40000000058 */
[----:B------:R-:W-:Y:S02]  /*2c5b0*/  FFMA R11, R70, R85, R11 ;  /* 0x00000055460b7223 */ /* 0x000fe4000000000b */
[----:B------:R-:W-:Y:S02]  /*2c5c0*/  FFMA R6, R86, R6, R5 ;  /* 0x0000000656067223 */ /* 0x000fe40000000005 */
[----:B------:R-:W-:Y:S02]  /*2c5d0*/  FFMA R77, R85, R77, R76 ;  /* 0x0000004d554d7223 */ /* 0x000fe4000000004c */
[----:B------:R-:W-:Y:S02]  /*2c5e0*/  FFMA R46, R91, R86, R46 ;  /* 0x000000565b2e7223 */ /* 0x000fe4000000002e */
[----:B------:R-:W-:Y:S01]  /*2c5f0*/  FFMA R136, R84, R136, R21 ;  /* 0x0000008854887223 */ /* 0x000fe20000000015 */
[----:B------:R-:W0:Y:S01]  /*2c600*/  LDS.128 R88, [0x8310] ;  /* 0x00831000ff587984 */ /* 0x000e220000000c00 */
[----:B------:R-:W-:-:S02]  /*2c610*/  FFMA R11, R71, R86, R11 ;  /* 0x00000056470b7223 */ /* 0x000fc4000000000b */
[----:B---3--:R-:W-:Y:S01]  /*2c620*/  FFMA R42, R84, R80, R42 ;  /* 0x00000050542a7223 */ /* 0x008fe2000000002a */
[----:B------:R-:W2:Y:S01]  /*2c630*/  LDS.128 R68, [0x62f0] ;  /* 0x0062f000ff447984 */ /* 0x000ea20000000c00 */
[----:B------:R-:W-:Y:S02]  /*2c640*/  FFMA R21, R87, R7, R6 ;  /* 0x0000000757157223 */ /* 0x000fe40000000006 */
[----:B------:R-:W-:Y:S01]  /*2c650*/  FFMA R78, R86, R78, R77 ;  /* 0x0000004e564e7223 */ /* 0x000fe2000000004d */
[----:B------:R-:W3:Y:S01]  /*2c660*/  LDS.128 R4, [0x8130] ;  /* 0x00813000ff047984 */ /* 0x000ee20000000c00 */
[----:B------:R-:W-:Y:S02]  /*2c670*/  FFMA R81, R85, R81, R42 ;  /* 0x0000005155517223 */ /* 0x000fe4000000002a */
[C---:B------:R-:W-:Y:S02]  /*2c680*/  FFMA R100, R84.reuse, R100, R15 ;  /* 0x0000006454647223 */ /* 0x040fe4000000000f */
[----:B------:R-:W-:-:S02]  /*2c690*/  FFMA R26, R84, R114, R113 ;  /* 0x00000072541a7223 */ /* 0x000fc40000000071 */
[C---:B------:R-:W-:Y:S02]  /*2c6a0*/  FFMA R122, R84.reuse, R122, R121 ;  /* 0x0000007a547a7223 */ /* 0x040fe40000000079 */
[C---:B------:R-:W-:Y:S02]  /*2c6b0*/  FFMA R22, R84.reuse, R107, R22 ;  /* 0x0000006b54167223 */ /* 0x040fe40000000016 */
[----:B------:R-:W-:Y:S01]  /*2c6c0*/  FFMA R92, R84, R92, R43 ;  /* 0x0000005c545c7223 */ /* 0x000fe2000000002b */
[----:B------:R-:W4:Y:S01]  /*2c6d0*/  LDS.128 R104, [0x6c60] ;  /* 0x006c6000ff687984 */ /* 0x000f220000000c00 */
[----:B------:R-:W-:Y:S02]  /*2c6e0*/  FFMA R15, R87, R79, R78 ;  /* 0x0000004f570f7223 */ /* 0x000fe4000000004e */
[----:B------:R-:W-:Y:S01]  /*2c6f0*/  FFMA R82, R86, R82, R81 ;  /* 0x0000005256527223 */ /* 0x000fe20000000051 */
[----:B------:R-:W5:Y:S01]  /*2c700*/  LDS.128 R76, [R2.X4+0x310] ;  /* 0x00031000024c7984 */ /* 0x000f620000004c00 */
[----:B------:R-:W-:-:S02]  /*2c710*/  FFMA R26, R115, R85, R26 ;  /* 0x00000055731a7223 */ /* 0x000fc4000000001a */
[----:B------:R-:W-:Y:S01]  /*2c720*/  FFMA R93, R85, R93, R92 ;  /* 0x0000005d555d7223 */ /* 0x000fe2000000005c */
[----:B------:R-:W0:Y:S01]  /*2c730*/  LDS.128 R112, [0x7210] ;  /* 0x00721000ff707984 */ /* 0x000e220000000c00 */
[-C--:B------:R-:W-:Y:S02]  /*2c740*/  FFMA R64, R64, R85.reuse, R3 ;  /* 0x0000005540407223 */ /* 0x080fe40000000003 */
[----:B------:R-:W-:Y:S02]  /*2c750*/  FFMA R31, R123, R85, R122 ;  /* 0x000000557b1f7223 */ /* 0x000fe4000000007a */
[----:B------:R-:W-:Y:S01]  /*2c760*/  FFMA R3, R87, R83, R82 ;  /* 0x0000005357037223 */ /* 0x000fe20000000052 */
[----:B------:R-:W0:Y:S01]  /*2c770*/  LDS.128 R120, [0x79a0] ;  /* 0x0079a000ff787984 */ /* 0x000e220000000c00 */
[----:B------:R-:W-:-:S03]  /*2c780*/  FFMA R94, R86, R94, R93 ;  /* 0x0000005e565e7223 */ /* 0x000fc6000000005d */
[----:B------:R-:W0:Y:S01]  /*2c790*/  LDS.128 R80, [0x6110] ;  /* 0x00611000ff507984 */ /* 0x000e220000000c00 */
[C---:B------:R-:W-:Y:S02]  /*2c7a0*/  FFMA R118, R84.reuse, R118, R117 ;  /* 0x0000007654767223 */ /* 0x040fe40000000075 */
[----:B------:R-:W-:Y:S02]  /*2c7b0*/  FFMA R110, R84, R110, R109 ;  /* 0x0000006e546e7223 */ /* 0x000fe4000000006d */
[----:B-1----:R-:W-:Y:S02]  /*2c7c0*/  FFMA R72, R72, R85, R10 ;  /* 0x0000005548487223 */ /* 0x002fe4000000000a */
[----:B------:R-:W-:Y:S02]  /*2c7d0*/  FFMA R10, R87, R95, R94 ;  /* 0x0000005f570a7223 */ /* 0x000fe4000000005e */
[----:B------:R-:W1:Y:S01]  /*2c7e0*/  LDS.128 R92, [0x7030] ;  /* 0x00703000ff5c7984 */ /* 0x000e620000000c00 */
[----:B------:R-:W-:-:S02]  /*2c7f0*/  FFMA R132, R84, R133, R132 ;  /* 0x0000008554847223 */ /* 0x000fc40000000084 */
[----:B------:R-:W-:Y:S02]  /*2c800*/  FFMA R126, R84, R126, R125 ;  /* 0x0000007e547e7223 */ /* 0x000fe4000000007d */
[----:B------:R-:W-:Y:S02]  /*2c810*/  FFMA R19, R119, R85, R118 ;  /* 0x0000005577137223 */ /* 0x000fe40000000076 */
[----:B------:R-:W-:Y:S01]  /*2c820*/  FFMA R137, R85, R137, R136 ;  /* 0x0000008955897223 */ /* 0x000fe20000000088 */
[----:B------:R-:W1:Y:S01]  /*2c830*/  LDS.128 R116, [0x6a80] ;  /* 0x006a8000ff747984 */ /* 0x000e620000000c00 */
[----:B------:R-:W-:Y:S02]  /*2c840*/  FFMA R27, R111, R85, R110 ;  /* 0x000000556f1b7223 */ /* 0x000fe4000000006e */
[----:B------:R-:W-:Y:S01]  /*2c850*/  FFMA R101, R85, R101, R100 ;  /* 0x0000006555657223 */ /* 0x000fe20000000064 */
[----:B------:R-:W1:Y:S01]  /*2c860*/  LDS.128 R108, [0x8aa0] ;  /* 0x008aa000ff6c7984 */ /* 0x000e620000000c00 */
[----:B------:R-:W-:-:S02]  /*2c870*/  FFMA R132, R134, R85, R132 ;  /* 0x0000005586847223 */ /* 0x000fc40000000084 */
[C---:B------:R-:W-:Y:S02]  /*2c880*/  FFMA R138, R86.reuse, R138, R137 ;  /* 0x0000008a568a7223 */ /* 0x040fe40000000089 */
[----:B------:R-:W-:Y:S02]  /*2c890*/  FFMA R35, R127, R85, R126 ;  /* 0x000000557f237223 */ /* 0x000fe4000000007e */
[----:B------:R-:W-:Y:S01]  /*2c8a0*/  FFMA R42, R86, R102, R101 ;  /* 0x00000066562a7223 */ /* 0x000fe20000000065 */
[----:B------:R-:W1:Y:S01]  /*2c8b0*/  LDS.128 R124, [0x88c0] ;  /* 0x0088c000ff7c7984 */ /* 0x000e620000000c00 */
[----:B------:R-:W-:Y:S02]  /*2c8c0*/  FFMA R0, R135, R86, R132 ;  /* 0x0000005687007223 */ /* 0x000fe40000000084 */
[C---:B------:R-:W-:Y:S01]  /*2c8d0*/  FFMA R14, R87.reuse, R139, R138 ;  /* 0x0000008b570e7223 */ /* 0x040fe2000000008a */
[----:B------:R-:W1:Y:S01]  /*2c8e0*/  LDS.128 R132, [0x77c0] ;  /* 0x0077c000ff847984 */ /* 0x000e620000000c00 */
[----:B------:R-:W-:-:S03]  /*2c8f0*/  FFMA R42, R87, R103, R42 ;  /* 0x00000067572a7223 */ /* 0x000fc6000000002a */
[----:B------:R-:W1:Y:S04]  /*2c900*/  LDS.128 R100, [0x7f50] ;  /* 0x007f5000ff647984 */ /* 0x000e680000000c00 */
[----:B------:R-:W1:Y:S01]  /*2c910*/  LDS.128 R136, [0x86e0] ;  /* 0x0086e000ff887984 */ /* 0x000e620000000c00 */
[----:B------:R-:W-:Y:S02]  /*2c920*/  FFMA R64, R86, R65, R64 ;  /* 0x0000004156407223 */ /* 0x000fe40000000040 */
[----:B0-----:R-:W-:Y:S02]  /*2c930*/  FFMA R17, R88, R85, R17 ;  /* 0x0000005558117223 */ /* 0x001fe40000000011 */
[-C--:B--2---:R-:W-:Y:S02]  /*2c940*/  FFMA R68, R68, R86.reuse, R26 ;  /* 0x0000005644447223 */ /* 0x084fe4000000001a */
[----:B---3--:R-:W-:-:S02]  /*2c950*/  FFMA R4, R4, R86, R30 ;  /* 0x0000005604047223 */ /* 0x008fc4000000001e */
[C---:B------:R-:W-:Y:S02]  /*2c960*/  FFMA R66, R87.reuse, R66, R64 ;  /* 0x0000004257427223 */ /* 0x040fe40000000040 */
[C---:B------:R-:W-:Y:S02]  /*2c970*/  FFMA R17, R86.reuse, R89, R17 ;  /* 0x0000005956117223 */ /* 0x040fe40000000011 */
[C---:B------:R-:W-:Y:S02]  /*2c980*/  FFMA R69, R87.reuse, R69, R68 ;  /* 0x0000004557457223 */ /* 0x040fe40000000044 */
[----:B------:R-:W-:Y:S02]  /*2c990*/  FFMA R72, R86, R73, R72 ;  /* 0x0000004956487223 */ /* 0x000fe40000000048 */
[----:B------:R-:W-:Y:S02]  /*2c9a0*/  FFMA R5, R87, R5, R4 ;  /* 0x0000000557057223 */ /* 0x000fe40000000004 */
[----:B----4-:R-:W-:-:S02]  /*2c9b0*/  FFMA R104, R104, R85, R18 ;  /* 0x0000005568687223 */ /* 0x010fc40000000012 */
[C---:B------:R-:W-:Y:S02]  /*2c9c0*/  FFMA R90, R87.reuse, R90, R17 ;  /* 0x0000005a575a7223 */ /* 0x040fe40000000011 */
[C---:B-----5:R-:W-:Y:S02]  /*2c9d0*/  FFMA R70, R76.reuse, R70, R69 ;  /* 0x000000464c467223 */ /* 0x060fe40000000045 */
[----:B------:R-:W-:Y:S02]  /*2c9e0*/  FFMA R18, R87, R74, R72 ;  /* 0x0000004a57127223 */ /* 0x000fe40000000048 */
[C---:B------:R-:W-:Y:S02]  /*2c9f0*/  FFMA R6, R76.reuse, R6, R5 ;  /* 0x000000064c067223 */ /* 0x040fe40000000005 */
[----:B------:R-:W-:Y:S02]  /*2ca00*/  FFMA R17, R76, R67, R66 ;  /* 0x000000434c117223 */ /* 0x000fe40000000042 */
[----:B------:R-:W0:Y:S01]  /*2ca10*/  LDS.128 R64, [0x66c0] ;  /* 0x0066c000ff407984 */ /* 0x000e220000000c00 */
[----:B------:R-:W-:-:S02]  /*2ca20*/  FFMA R112, R112, R86, R27 ;  /* 0x0000005670707223 */ /* 0x000fc4000000001b */
[----:B------:R-:W-:Y:S02]  /*2ca30*/  FFMA R120, R120, R86, R31 ;  /* 0x0000005678787223 */ /* 0x000fe4000000001f */
[----:B------:R-:W-:Y:S02]  /*2ca40*/  FFMA R18, R76, R75, R18 ;  /* 0x0000004b4c127223 */ /* 0x000fe40000000012 */
[----:B------:R-:W-:Y:S01]  /*2ca50*/  FFMA R27, R71, R77, R70 ;  /* 0x0000004d471b7223 */ /* 0x000fe20000000046 */
[----:B------:R-:W2:Y:S01]  /*2ca60*/  LDS.128 R72, [0x75e0] ;  /* 0x0075e000ff487984 */ /* 0x000ea20000000c00 */
[----:B------:R-:W-:Y:S02]  /*2ca70*/  FFMA R39, R80, R87, R39 ;  /* 0x0000005750277223 */ /* 0x000fe40000000027 */
[----:B------:R-:W-:Y:S01]  /*2ca80*/  FFMA R31, R7, R77, R6 ;  /* 0x0000004d071f7223 */ /* 0x000fe20000000006 */
[----:B------:R-:W3:Y:S01]  /*2ca90*/  LDS.128 R68, [0x6e50] ;  /* 0x006e5000ff447984 */ /* 0x000ee20000000c00 */
[----:B------:R-:W-:-:S03]  /*2caa0*/  FFMA R39, R76, R81, R39 ;  /* 0x000000514c277223 */ /* 0x000fc60000000027 */
[----:B------:R-:W4:Y:S01]  /*2cab0*/  LDS.128 R4, [0x8500] ;  /* 0x00850000ff047984 */ /* 0x000f220000000c00 */
[----:B-1----:R-:W-:Y:S02]  /*2cac0*/  FFMA R46, R92, R87, R46 ;  /* 0x000000575c2e7223 */ /* 0x002fe4000000002e */
[----:B------:R-:W-:Y:S02]  /*2cad0*/  FFMA R43, R82, R77, R39 ;  /* 0x0000004d522b7223 */ /* 0x000fe40000000027 */
[----:B------:R-:W-:Y:S02]  /*2cae0*/  FFMA R116, R116, R86, R19 ;  /* 0x0000005674747223 */ /* 0x000fe40000000013 */
[-C--:B------:R-:W-:Y:S02]  /*2caf0*/  FFMA R22, R96, R85.reuse, R22 ;  /* 0x0000005560167223 */ /* 0x080fe40000000016 */
[----:B------:R-:W-:Y:S02]  /*2cb00*/  FFMA R108, R108, R85, R23 ;  /* 0x000000556c6c7223 */ /* 0x000fe40000000017 */
[----:B------:R-:W-:-:S02]  /*2cb10*/  FFMA R19, R76, R91, R90 ;  /* 0x0000005b4c137223 */ /* 0x000fc4000000005a */
[----:B------:R-:W-:Y:S01]  /*2cb20*/  FFMA R46, R76, R93, R46 ;  /* 0x0000005d4c2e7223 */ /* 0x000fe2000000002e */
[----:B------:R-:W-:Y:S01]  /*2cb30*/  LDS.128 R88, [0x8c90] ;  /* 0x008c9000ff587984 */ /* 0x000fe20000000c00 */
[----:B------:R-:W-:-:S03]  /*2cb40*/  FFMA R43, R83, R78, R43 ;  /* 0x0000004e532b7223 */ /* 0x000fc6000000002b */
[----:B------:R-:W1:Y:S01]  /*2cb50*/  LDS.128 R80, [0x7d70] ;  /* 0x007d7000ff507984 */ /* 0x000e620000000c00 */
[C---:B------:R-:W-:Y:S02]  /*2cb60*/  FFMA R104, R86.reuse, R105, R104 ;  /* 0x0000006956687223 */ /* 0x040fe40000000068 */
[C---:B------:R-:W-:Y:S02]  /*2cb70*/  FFMA R97, R86.reuse, R97, R22 ;  /* 0x0000006156617223 */ /* 0x040fe40000000016 */
[----:B------:R-:W-:Y:S02]  /*2cb80*/  FFMA R108, R86, R109, R108 ;  /* 0x0000006d566c7223 */ /* 0x000fe4000000006c */
[----:B------:R-:W-:Y:S02]  /*2cb90*/  FFMA R124, R124, R86, R35 ;  /* 0x000000567c7c7223 */ /* 0x000fe40000000023 */
[----:B------:R-:W-:Y:S02]  /*2cba0*/  FFMA R46, R94, R77, R46 ;  /* 0x0000004d5e2e7223 */ /* 0x000fe4000000002e */
[----:B------:R-:W-:-:S02]  /*2cbb0*/  FFMA R132, R132, R87, R0 ;  /* 0x0000005784847223 */ /* 0x000fc40000000000 */
[C---:B------:R-:W-:Y:S02]  /*2cbc0*/  FFMA R22, R87.reuse, R106, R104 ;  /* 0x0000006a57167223 */ /* 0x040fe40000000068 */
        /* <DEDUP_REMOVED lines=9> */
[----:B------:R-:W-:Y:S01]  /*2cc60*/  FFMA R11, R136, R87, R11 ;  /* 0x00000057880b7223 */ /* 0x000fe2000000000b */
[----:B------:R-:W5:Y:S04]  /*2cc70*/  LDS.128 R92, [0x64e0] ;  /* 0x0064e000ff5c7984 */ /* 0x000f680000000c00 */
[----:B------:R-:W5:Y:S01]  /*2cc80*/  LDS.128 R84, [0x7400] ;  /* 0x00740000ff547984 */ /* 0x000f620000000c00 */
[----:B0-----:R-:W-:-:S02]  /*2cc90*/  FFMA R64, R76, R64, R14 ;  /* 0x000000404c407223 */ /* 0x001fc4000000000e */
[C---:B------:R-:W-:Y:S02]  /*2cca0*/  FFMA R100, R76.reuse, R101, R100 ;  /* 0x000000654c647223 */ /* 0x040fe40000000064 */
[----:B------:R-:W-:Y:S02]  /*2ccb0*/  FFMA R65, R77, R65, R64 ;  /* 0x000000414d417223 */ /* 0x000fe40000000040 */
[C---:B--2---:R-:W-:Y:S02]  /*2ccc0*/  FFMA R72, R76.reuse, R72, R21 ;  /* 0x000000484c487223 */ /* 0x044fe40000000015 */
[C---:B---3--:R-:W-:Y:S02]  /*2ccd0*/  FFMA R68, R76.reuse, R68, R3 ;  /* 0x000000444c447223 */ /* 0x048fe40000000003 */
[----:B----4-:R-:W-:Y:S02]  /*2cce0*/  FFMA R4, R76, R4, R15 ;  /* 0x000000044c047223 */ /* 0x010fe4000000000f */
[----:B------:R-:W-:-:S02]  /*2ccf0*/  FFMA R100, R102, R77, R100 ;  /* 0x0000004d66647223 */ /* 0x000fc40000000064 */
[----:B------:R-:W-:Y:S02]  /*2cd00*/  FFMA R66, R78, R66, R65 ;  /* 0x000000424e427223 */ /* 0x000fe40000000041 */
[C---:B------:R-:W-:Y:S02]  /*2cd10*/  FFMA R73, R77.reuse, R73, R72 ;  /* 0x000000494d497223 */ /* 0x040fe40000000048 */
[C---:B------:R-:W-:Y:S02]  /*2cd20*/  FFMA R69, R77.reuse, R69, R68 ;  /* 0x000000454d457223 */ /* 0x040fe40000000044 */
[----:B------:R-:W-:Y:S02]  /*2cd30*/  FFMA R23, R76, R99, R23 ;  /* 0x000000634c177223 */ /* 0x000fe40000000017 */
[----:B------:R-:W-:Y:S01]  /*2cd40*/  FFMA R5, R77, R5, R4 ;  /* 0x000000054d057223 */ /* 0x000fe20000000004 */
[----:B------:R-:W0:Y:S01]  /*2cd50*/  LDS.128 R96, [0x8320] ;  /* 0x00832000ff607984 */ /* 0x000e220000000c00 */
[----:B------:R-:W-:-:S02]  /*2cd60*/  FFMA R46, R103, R78, R100 ;  /* 0x0000004e672e7223 */ /* 0x000fc40000000064 */
[C---:B------:R-:W-:Y:S01]  /*2cd70*/  FFMA R74, R78.reuse, R74, R73 ;  /* 0x0000004a4e4a7223 */ /* 0x040fe20000000049 */
[----:B------:R-:W2:Y:S01]  /*2cd80*/  LDS.128 R100, [0x6c70] ;  /* 0x006c7000ff647984 */ /* 0x000ea20000000c00 */
[C---:B------:R-:W-:Y:S02]  /*2cd90*/  FFMA R70, R78.reuse, R70, R69 ;  /* 0x000000464e467223 */ /* 0x040fe40000000045 */
[----:B------:R-:W-:Y:S02]  /*2cda0*/  FFMA R15, R79, R67, R66 ;  /* 0x000000434f0f7223 */ /* 0x000fe40000000042 */
[----:B------:R-:W-:Y:S01]  /*2cdb0*/  FFMA R6, R78, R6, R5 ;  /* 0x000000064e067223 */ /* 0x000fe20000000005 */
[----:B------:R-:W3:Y:S01]  /*2cdc0*/  LDS.128 R64, [0x7220] ;  /* 0x00722000ff407984 */ /* 0x000ee20000000c00 */
[C---:B-1----:R-:W-:Y:S02]  /*2cdd0*/  FFMA R80, R76.reuse, R80, R10 ;  /* 0x000000504c507223 */ /* 0x042fe4000000000a */
[----:B------:R-:W-:-:S02]  /*2cde0*/  FFMA R88, R76, R88, R42 ;  /* 0x000000584c587223 */ /* 0x000fc4000000002a */
[C---:B------:R-:W-:Y:S02]  /*2cdf0*/  FFMA R3, R79.reuse, R75, R74 ;  /* 0x0000004b4f037223 */ /* 0x040fe4000000004a */
[C---:B------:R-:W-:Y:S01]  /*2ce00*/  FFMA R42, R79.reuse, R71, R70 ;  /* 0x000000474f2a7223 */ /* 0x040fe20000000046 */
[----:B------:R-:W1:Y:S01]  /*2ce10*/  LDS.128 R72, [0x6a90] ;  /* 0x006a9000ff487984 */ /* 0x000e620000000c00 */
[----:B------:R-:W-:-:S03]  /*2ce20*/  FFMA R10, R79, R7, R6 ;  /* 0x000000074f0a7223 */ /* 0x000fc60000000006 */
[----:B------:R-:W4:Y:S01]  /*2ce30*/  LDS.128 R68, [0x6120] ;  /* 0x00612000ff447984 */ /* 0x000f220000000c00 */
[C---:B------:R-:W-:Y:S02]  /*2ce40*/  FFMA R118, R76.reuse, R118, R117 ;  /* 0x000000764c767223 */ /* 0x040fe40000000075 */
[C---:B------:R-:W-:Y:S01]  /*2ce50*/  FFMA R81, R77.reuse, R81, R80 ;  /* 0x000000514d517223 */ /* 0x040fe20000000050 */
[----:B------:R-:W0:Y:S01]  /*2ce60*/  LDS.128 R4, [R2.X4+0x360] ;  /* 0x0003600002047984 */ /* 0x000e220000004c00 */
[----:B------:R-:W-:Y:S02]  /*2ce70*/  FFMA R89, R77, R89, R88 ;  /* 0x000000594d597223 */ /* 0x000fe40000000058 */
[----:B------:R-:W-:Y:S02]  /*2ce80*/  FFMA R126, R76, R126, R125 ;  /* 0x0000007e4c7e7223 */ /* 0x000fe4000000007d */
[-C--:B-----5:R-:W-:Y:S02]  /*2ce90*/  FFMA R17, R92, R77.reuse, R17 ;  /* 0x0000004d5c117223 */ /* 0x0a0fe40000000011 */
[----:B------:R-:W-:-:S02]  /*2cea0*/  FFMA R18, R84, R77, R18 ;  /* 0x0000004d54127223 */ /* 0x000fc40000000012 */
[C---:B------:R-:W-:Y:S02]  /*2ceb0*/  FFMA R82, R78.reuse, R82, R81 ;  /* 0x000000524e527223 */ /* 0x040fe40000000051 */
[C---:B------:R-:W-:Y:S02]  /*2cec0*/  FFMA R90, R78.reuse, R90, R89 ;  /* 0x0000005a4e5a7223 */ /* 0x040fe40000000059 */
[----:B------:R-:W-:Y:S02]  /*2ced0*/  FFMA R35, R119, R77, R118 ;  /* 0x0000004d77237223 */ /* 0x000fe40000000076 */
[----:B------:R-:W5:Y:S01]  /*2cee0*/  LDS.128 R116, [0x8140] ;  /* 0x00814000ff747984 */ /* 0x000f620000000c00 */
[C---:B------:R-:W-:Y:S02]  /*2cef0*/  FFMA R93, R78.reuse, R93, R17 ;  /* 0x0000005d4e5d7223 */ /* 0x040fe40000000011 */
[----:B------:R-:W-:Y:S02]  /*2cf00*/  FFMA R85, R78, R85, R18 ;  /* 0x000000554e557223 */ /* 0x000fe40000000012 */
[----:B------:R-:W-:-:S02]  /*2cf10*/  FFMA R39, R127, R77, R126 ;  /* 0x0000004d7f277223 */ /* 0x000fc4000000007e */
[C---:B------:R-:W-:Y:S01]  /*2cf20*/  FFMA R47, R76.reuse, R129, R47 ;  /* 0x000000814c2f7223 */ /* 0x040fe2000000002f */
[----:B------:R-:W1:Y:S01]  /*2cf30*/  LDS.128 R124, [0x88d0] ;  /* 0x0088d000ff7c7984 */ /* 0x000e620000000c00 */
[C---:B------:R-:W-:Y:S02]  /*2cf40*/  FFMA R17, R79.reuse, R83, R82 ;  /* 0x000000534f117223 */ /* 0x040fe40000000052 */
[----:B------:R-:W-:Y:S01]  /*2cf50*/  FFMA R18, R79, R91, R90 ;  /* 0x0000005b4f127223 */ /* 0x000fe2000000005a */
[----:B------:R-:W1:Y:S01]  /*2cf60*/  LDS.128 R80, [0x7040] ;  /* 0x00704000ff507984 */ /* 0x000e620000000c00 */
[----:B------:R-:W-:-:S03]  /*2cf70*/  FFMA R122, R76, R122, R121 ;  /* 0x0000007a4c7a7223 */ /* 0x000fc60000000079 */
[----:B------:R-:W4:Y:S01]  /*2cf80*/  LDS.128 R88, [0x7f60] ;  /* 0x007f6000ff587984 */ /* 0x000f220000000c00 */
[----:B------:R-:W-:Y:S02]  /*2cf90*/  FFMA R47, R130, R77, R47 ;  /* 0x0000004d822f7223 */ /* 0x000fe4000000002f */
[C---:B------:R-:W-:Y:S02]  /*2cfa0*/  FFMA R137, R76.reuse, R137, R11 ;  /* 0x000000894c897223 */ /* 0x040fe4000000000b */
[----:B------:R-:W-:Y:S02]  /*2cfb0*/  FFMA R13, R123, R77, R122 ;  /* 0x0000004d7b0d7223 */ /* 0x000fe4000000007a */
[----:B------:R-:W-:Y:S01]  /*2cfc0*/  FFMA R11, R131, R78, R47 ;  /* 0x0000004e830b7223 */ /* 0x000fe2000000002f */
[----:B------:R-:W5:Y:S04]  /*2cfd0*/  LDS.128 R120, [0x79b0] ;  /* 0x0079b000ff787984 */ /* 0x000f680000000c00 */
[----:B------:R-:W5:Y:S01]  /*2cfe0*/  LDS.128 R128, [0x68b0] ;  /* 0x0068b000ff807984 */ /* 0x000f620000000c00 */
[----:B------:R-:W-:-:S02]  /*2cff0*/  FFMA R30, R76, R114, R113 ;  /* 0x000000724c1e7223 */ /* 0x000fc40000000071 */
[----:B------:R-:W-:Y:S02]  /*2d000*/  FFMA R22, R76, R107, R22 ;  /* 0x0000006b4c167223 */ /* 0x000fe40000000016 */
[-C--:B------:R-:W-:Y:S01]  /*2d010*/  FFMA R30, R115, R77.reuse, R30 ;  /* 0x0000004d731e7223 */ /* 0x080fe2000000001e */
[----:B------:R-:W5:Y:S01]  /*2d020*/  LDS.128 R104, [0x7b90] ;  /* 0x007b9000ff687984 */ /* 0x000f620000000c00 */
[-C--:B0-----:R-:W-:Y:S02]  /*2d030*/  FFMA R19, R96, R77.reuse, R19 ;  /* 0x0000004d60137223 */ /* 0x081fe40000000013 */
[----:B--2---:R-:W-:Y:S01]  /*2d040*/  FFMA R22, R100, R77, R22 ;  /* 0x0000004d64167223 */ /* 0x004fe20000000016 */
[----:B------:R-:W-:Y:S01]  /*2d050*/  LDS.128 R112, [0x6300] ;  /* 0x00630000ff707984 */ /* 0x000fe20000000c00 */
[----:B------:R-:W-:Y:S02]  /*2d060*/  FFMA R86, R79, R86, R85 ;  /* 0x000000564f567223 */ /* 0x000fe40000000055 */
[----:B------:R-:W-:-:S02]  /*2d070*/  FFMA R19, R78, R97, R19 ;  /* 0x000000614e137223 */ /* 0x000fc40000000013 */
[----:B---3--:R-:W-:Y:S02]  /*2d080*/  FFMA R30, R64, R78, R30 ;  /* 0x0000004e401e7223 */ /* 0x008fe4000000001e */
[----:B------:R-:W-:Y:S02]  /*2d090*/  FFMA R132, R76, R133, R132 ;  /* 0x000000854c847223 */ /* 0x000fe40000000084 */
[----:B------:R-:W-:Y:S02]  /*2d0a0*/  FFMA R101, R78, R101, R22 ;  /* 0x000000654e657223 */ /* 0x000fe40000000016 */
[----:B------:R-:W-:Y:S02]  /*2d0b0*/  FFMA R26, R76, R111, R26 ;  /* 0x0000006f4c1a7223 */ /* 0x000fe4000000001a */
[C---:B------:R-:W-:Y:S01]  /*2d0c0*/  FFMA R22, R79.reuse, R98, R19 ;  /* 0x000000624f167223 */ /* 0x040fe20000000013 */
[----:B------:R-:W0:Y:S01]  /*2d0d0*/  LDS.128 R108, [0x8ab0] ;  /* 0x008ab000ff6c7984 */ /* 0x000e220000000c00 */
[----:B------:R-:W-:-:S02]  /*2d0e0*/  FFMA R65, R79, R65, R30 ;  /* 0x000000414f417223 */ /* 0x000fc4000000001e */
[----:B-1----:R-:W-:Y:S02]  /*2d0f0*/  FFMA R72, R72, R78, R35 ;  /* 0x0000004e48487223 */ /* 0x002fe40000000023 */
[----:B----4-:R-:W-:Y:S02]  /*2d100*/  FFMA R43, R68, R79, R43 ;  /* 0x0000004f442b7223 */ /* 0x010fe4000000002b */
[----:B------:R-:W-:Y:S02]  /*2d110*/  FFMA R19, R4, R87, R86 ;  /* 0x0000005704137223 */ /* 0x000fe40000000056 */
[----:B------:R-:W1:Y:S01]  /*2d120*/  LDS.128 R84, [0x75f0] ;  /* 0x0075f000ff547984 */ /* 0x000e620000000c00 */
[-C--:B------:R-:W-:Y:S02]  /*2d130*/  FFMA R132, R134, R77.reuse, R132 ;  /* 0x0000004d86847223 */ /* 0x080fe40000000084 */
[----:B------:R-:W-:Y:S02]  /*2d140*/  FFMA R137, R138, R77, R137 ;  /* 0x0000004d8a897223 */ /* 0x000fe40000000089 */
[----:B------:R-:W-:-:S02]  /*2d150*/  FFMA R73, R79, R73, R72 ;  /* 0x000000494f497223 */ /* 0x000fc40000000048 */
[C---:B------:R-:W-:Y:S02]  /*2d160*/  FFMA R66, R4.reuse, R66, R65 ;  /* 0x0000004204427223 */ /* 0x040fe40000000041 */
[----:B------:R-:W-:Y:S02]  /*2d170*/  FFMA R69, R4, R69, R43 ;  /* 0x0000004504457223 */ /* 0x000fe4000000002b */
[-C--:B------:R-:W-:Y:S02]  /*2d180*/  FFMA R14, R135, R78.reuse, R132 ;  /* 0x0000004e870e7223 */ /* 0x080fe40000000084 */
[-C--:B------:R-:W-:Y:S01]  /*2d190*/  FFMA R21, R139, R78.reuse, R137 ;  /* 0x0000004e8b157223 */ /* 0x080fe20000000089 */
[----:B------:R-:W2:Y:S01]  /*2d1a0*/  LDS.128 R132, [0x77d0] ;  /* 0x0077d000ff847984 */ /* 0x000ea20000000c00 */
[----:B-----5:R-:W-:Y:S02]  /*2d1b0*/  FFMA R116, R116, R78, R31 ;  /* 0x0000004e74747223 */ /* 0x020fe4000000001f */
[----:B------:R-:W-:Y:S01]  /*2d1c0*/  FFMA R74, R4, R74, R73 ;  /* 0x0000004a044a7223 */ /* 0x000fe20000000049 */
[----:B------:R-:W3:Y:S01]  /*2d1d0*/  LDS.128 R136, [0x86f0] ;  /* 0x0086f000ff887984 */ /* 0x000ee20000000c00 */
[----:B------:R-:W-:-:S02]  /*2d1e0*/  FFMA R69, R70, R5, R69 ;  /* 0x0000000546457223 */ /* 0x000fc40000000045 */
[----:B------:R-:W-:Y:S02]  /*2d1f0*/  FFMA R31, R67, R5, R66 ;  /* 0x00000005431f7223 */ /* 0x000fe40000000042 */
[----:B------:R-:W4:Y:S01]  /*2d200*/  LDS.128 R64, [0x8510] ;  /* 0x00851000ff407984 */ /* 0x000f220000000c00 */
[----:B------:R-:W-:Y:S02]  /*2d210*/  FFMA R124, R124, R78, R39 ;  /* 0x0000004e7c7c7223 */ /* 0x000fe40000000027 */
[-C--:B------:R-:W-:Y:S02]  /*2d220*/  FFMA R80, R80, R79.reuse, R0 ;  /* 0x0000004f50507223 */ /* 0x080fe40000000000 */
[----:B------:R-:W-:Y:S02]  /*2d230*/  FFMA R88, R88, R79, R46 ;  /* 0x0000004f58587223 */ /* 0x000fe4000000002e */
[----:B------:R-:W-:Y:S02]  /*2d240*/  FFMA R39, R75, R5, R74 ;  /* 0x000000054b277223 */ /* 0x000fe4000000004a */
[----:B------:R-:W-:Y:S01]  /*2d250*/  FFMA R46, R71, R6, R69 ;  /* 0x00000006472e7223 */ /* 0x000fe20000000045 */
[----:B------:R-:W5:Y:S01]  /*2d260*/  LDS.128 R72, [0x6e60] ;  /* 0x006e6000ff487984 */ /* 0x000f620000000c00 */
[----:B------:R-:W-:-:S03]  /*2d270*/  FFMA R94, R79, R94, R93 ;  /* 0x0000005e4f5e7223 */ /* 0x000fc6000000005d */
[----:B------:R-:W2:Y:S01]  /*2d280*/  LDS.128 R68, [0x7d80] ;  /* 0x007d8000ff447984 */ /* 0x000ea20000000c00 */
[----:B------:R-:W-:Y:S01]  /*2d290*/  FFMA R80, R4, R81, R80 ;  /* 0x0000005104507223 */ /* 0x000fe20000000050 */
[----:B------:R-:W-:Y:S01]  /*2d2a0*/  MOV R47, R142 ;  /* 0x0000008e002f7202 */ /* 0x000fe20000000f00 */
[----:B------:R-:W-:Y:S01]  /*2d2b0*/  FFMA R120, R120, R78, R13 ;  /* 0x0000004e78787223 */ /* 0x000fe2000000000d */
[----:B------:R-:W-:Y:S01]  /*2d2c0*/  MOV R100, R141 ;  /* 0x0000008d00647202 */ /* 0x000fe20000000f00 */
[----:B------:R-:W-:Y:S01]  /*2d2d0*/  FFMA R11, R128, R79, R11 ;  /* 0x0000004f800b7223 */ /* 0x000fe2000000000b */
[----:B------:R-:W-:Y:S01]  /*2d2e0*/  MOV R96, R140 ;  /* 0x0000008c00607202 */ /* 0x000fe20000000f00 */
[----:B------:R-:W-:Y:S01]  /*2d2f0*/  FFMA R80, R82, R5, R80 ;  /* 0x0000000552507223 */ /* 0x000fe20000000050 */
[----:B------:R-:W2:Y:S01]  /*2d300*/  LDS.128 R140, [0x66d0] ;  /* 0x0066d000ff8c7984 */ /* 0x000ea20000000c00 */
[----:B------:R-:W-:-:S03]  /*2d310*/  FFMA R13, R4, R95, R94 ;  /* 0x0000005f040d7223 */ /* 0x000fc6000000005e */
[----:B------:R-:W3:Y:S01]  /*2d320*/  LDS.128 R92, [0x8ca0] ;  /* 0x008ca000ff5c7984 */ /* 0x000ee20000000c00 */
[----:B------:R-:W-:Y:S02]  /*2d330*/  FFMA R129, R4, R129, R11 ;  /* 0x0000008104817223 */ /* 0x000fe4000000000b */
[----:B------:R-:W-:Y:S02]  /*2d340*/  FFMA R11, R83, R6, R80 ;  /* 0x00000006530b7223 */ /* 0x000fe40000000050 */
[----:B------:R-:W5:Y:S01]  /*2d350*/  LDS.128 R80, [0x64f0] ;  /* 0x0064f000ff507984 */ /* 0x000f620000000c00 */
[-C--:B------:R-:W-:Y:S02]  /*2d360*/  FFMA R23, R104, R77.reuse, R23 ;  /* 0x0000004d68177223 */ /* 0x080fe40000000017 */
[----:B0-----:R-:W-:Y:S02]  /*2d370*/  FFMA R26, R108, R77, R26 ;  /* 0x0000004d6c1a7223 */ /* 0x001fe4000000001a */
[----:B-1----:R-:W-:-:S02]  /*2d380*/  FFMA R84, R4, R84, R3 ;  /* 0x0000005404547223 */ /* 0x002fc40000000003 */
[C---:B------:R-:W-:Y:S02]  /*2d390*/  FFMA R105, R78.reuse, R105, R23 ;  /* 0x000000694e697223 */ /* 0x040fe40000000017 */
[----:B------:R-:W-:Y:S02]  /*2d3a0*/  FFMA R109, R78, R109, R26 ;  /* 0x0000006d4e6d7223 */ /* 0x000fe4000000001a */
        /* <DEDUP_REMOVED lines=11> */
[-C--:B--2---:R-:W-:Y:S02]  /*2d460*/  FFMA R132, R132, R79.reuse, R14 ;  /* 0x0000004f84847223 */ /* 0x084fe4000000000e */
[----:B---3--:R-:W-:Y:S02]  /*2d470*/  FFMA R21, R136, R79, R21 ;  /* 0x0000004f88157223 */ /* 0x008fe40000000015 */
[----:B------:R-:W0:Y:S01]  /*2d480*/  LDS.128 R76, [0x7410] ;  /* 0x00741000ff4c7984 */ /* 0x000e220000000c00 */
[----:B----4-:R-:W-:Y:S02]  /*2d490*/  FFMA R64, R4, R64, R10 ;  /* 0x0000004004407223 */ /* 0x010fe4000000000a */
[----:B------:R-:W-:Y:S02]  /*2d4a0*/  FFMA R86, R6, R86, R85 ;  /* 0x0000005606567223 */ /* 0x000fe40000000055 */
[----:B------:R-:W-:-:S02]  /*2d4b0*/  FFMA R30, R4, R114, R113 ;  /* 0x00000072041e7223 */ /* 0x000fc40000000071 */
[----:B------:R-:W-:Y:S02]  /*2d4c0*/  FFMA R14, R91, R6, R88 ;  /* 0x000000065b0e7223 */ /* 0x000fe40000000058 */
[----:B------:R-:W-:Y:S01]  /*2d4d0*/  FFMA R65, R5, R65, R64 ;  /* 0x0000004105417223 */ /* 0x000fe20000000040 */
[----:B------:R-:W1:Y:S01]  /*2d4e0*/  LDS.128 R88, [0x6c80] ;  /* 0x006c8000ff587984 */ /* 0x000e620000000c00 */
[C---:B-----5:R-:W-:Y:S02]  /*2d4f0*/  FFMA R72, R4.reuse, R72, R42 ;  /* 0x0000004804487223 */ /* 0x060fe4000000002a */
[----:B------:R-:W-:Y:S02]  /*2d500*/  FFMA R68, R4, R68, R17 ;  /* 0x0000004404447223 */ /* 0x000fe40000000011 */
[----:B------:R-:W-:Y:S02]  /*2d510*/  FFMA R42, R7, R87, R86 ;  /* 0x00000057072a7223 */ /* 0x000fe40000000056 */
[----:B------:R-:W2:Y:S01]  /*2d520*/  LDS.128 R84, [0x8150] ;  /* 0x00815000ff547984 */ /* 0x000ea20000000c00 */
[----:B------:R-:W-:-:S02]  /*2d530*/  FFMA R30, R115, R5, R30 ;  /* 0x00000005731e7223 */ /* 0x000fc4000000001e */
[----:B------:R-:W-:Y:S01]  /*2d540*/  FFMA R66, R6, R66, R65 ;  /* 0x0000004206427223 */ /* 0x000fe20000000041 */
[----:B------:R-:W3:Y:S01]  /*2d550*/  LDS.128 R112, [0x6310] ;  /* 0x00631000ff707984 */ /* 0x000ee20000000c00 */
[----:B------:R-:W-:Y:S02]  /*2d560*/  FFMA R69, R5, R69, R68 ;  /* 0x0000004505457223 */ /* 0x000fe40000000044 */
[C---:B------:R-:W-:Y:S02]  /*2d570*/  FFMA R118, R4.reuse, R118, R117 ;  /* 0x0000007604767223 */ /* 0x040fe40000000075 */
[C---:B------:R-:W-:Y:S02]  /*2d580*/  FFMA R22, R4.reuse, R99, R22 ;  /* 0x0000006304167223 */ /* 0x040fe40000000016 */
[C---:B------:R-:W-:Y:S02]  /*2d590*/  FFMA R122, R4.reuse, R122, R121 ;  /* 0x0000007a047a7223 */ /* 0x040fe40000000079 */
[----:B------:R-:W-:-:S02]  /*2d5a0*/  FFMA R126, R4, R126, R125 ;  /* 0x0000007e047e7223 */ /* 0x000fc4000000007d */
        /* <DEDUP_REMOVED lines=8> */
[----:B------:R-:W-:Y:S02]  /*2d630*/  FFMA R18, R4, R92, R18 ;  /* 0x0000005c04127223 */ /* 0x000fe40000000012 */
[----:B------:R-:W-:Y:S02]  /*2d640*/  FFMA R70, R6, R70, R69 ;  /* 0x0000004606467223 */ /* 0x000fe40000000045 */
[C---:B------:R-:W-:Y:S02]  /*2d650*/  FFMA R4, R7.reuse, R67, R66 ;  /* 0x0000004307047223 */ /* 0x040fe40000000042 */
[----:B------:R-:W4:Y:S01]  /*2d660*/  LDS.128 R64, [R2.X4+0x370] ;  /* 0x0003700002407984 */ /* 0x000f220000004c00 */
[----:B------:R-:W-:Y:S02]  /*2d670*/  FFMA R80, R80, R5, R13 ;  /* 0x0000000550507223 */ /* 0x000fe4000000000d */
[----:B------:R-:W-:Y:S02]  /*2d680*/  FFMA R13, R7, R71, R70 ;  /* 0x00000047070d7223 */ /* 0x000fe40000000046 */
[----:B------:R-:W5:Y:S01]  /*2d690*/  LDS.128 R68, [0x6130] ;  /* 0x00613000ff447984 */ /* 0x000f620000000c00 */
[----:B------:R-:W-:-:S02]  /*2d6a0*/  FFMA R73, R5, R73, R72 ;  /* 0x0000004905497223 */ /* 0x000fc40000000048 */
[----:B------:R-:W-:Y:S01]  /*2d6b0*/  FFMA R141, R5, R141, R140 ;  /* 0x0000008d058d7223 */ /* 0x000fe2000000008c */
[----:B------:R-:W-:Y:S01]  /*2d6c0*/  MOV R140, R96 ;  /* 0x00000060008c7202 */ /* 0x000fe20000000f00 */
[C---:B------:R-:W-:Y:S01]  /*2d6d0*/  FFMA R74, R6.reuse, R74, R73 ;  /* 0x0000004a064a7223 */ /* 0x040fe20000000049 */
[----:B------:R-:W4:Y:S01]  /*2d6e0*/  LDS.128 R96, [0x8330] ;  /* 0x00833000ff607984 */ /* 0x000f220000000c00 */
[----:B------:R-:W-:Y:S01]  /*2d6f0*/  FFMA R142, R6, R142, R141 ;  /* 0x0000008e068e7223 */ /* 0x000fe2000000008d */
[----:B------:R-:W-:Y:S01]  /*2d700*/  MOV R141, R100 ;  /* 0x00000064008d7202 */ /* 0x000fe20000000f00 */
[----:B------:R-:W-:Y:S01]  /*2d710*/  FFMA R17, R7, R75, R74 ;  /* 0x0000004b07117223 */ /* 0x000fe2000000004a */
[----:B------:R-:W4:Y:S01]  /*2d720*/  LDS.128 R100, [0x7ba0] ;  /* 0x007ba000ff647984 */ /* 0x000f220000000c00 */
[----:B------:R-:W-:Y:S02]  /*2d730*/  FFMA R0, R127, R5, R126 ;  /* 0x000000057f007223 */ /* 0x000fe4000000007e */
[----:B------:R-:W-:Y:S01]  /*2d740*/  FFMA R93, R5, R93, R18 ;  /* 0x0000005d055d7223 */ /* 0x000fe20000000012 */
[----:B------:R-:W5:Y:S01]  /*2d750*/  LDS.128 R72, [0x7050] ;  /* 0x00705000ff487984 */ /* 0x000f620000000c00 */
[----:B0-----:R-:W-:-:S03]  /*2d760*/  FFMA R19, R76, R5, R19 ;  /* 0x000000054c137223 */ /* 0x001fc60000000013 */
[----:B------:R-:W0:Y:S01]  /*2d770*/  LDS.128 R124, [0x88e0] ;  /* 0x0088e000ff7c7984 */ /* 0x000e220000000c00 */
[----:B------:R-:W-:Y:S02]  /*2d780*/  FFMA R18, R6, R94, R93 ;  /* 0x0000005e06127223 */ /* 0x000fe4000000005d */
[-C--:B------:R-:W-:Y:S02]  /*2d790*/  FFMA R129, R130, R5.reuse, R129 ;  /* 0x0000000582817223 */ /* 0x080fe40000000081 */
[----:B------:R-:W-:Y:S02]  /*2d7a0*/  FFMA R35, R119, R5, R118 ;  /* 0x0000000577237223 */ /* 0x000fe40000000076 */
[----:B------:R-:W-:Y:S01]  /*2d7b0*/  FFMA R18, R7, R95, R18 ;  /* 0x0000005f07127223 */ /* 0x000fe20000000012 */
[----:B------:R-:W-:Y:S01]  /*2d7c0*/  LDS.128 R116, [0x6aa0] ;  /* 0x006aa000ff747984 */ /* 0x000fe20000000c00 */
[----:B------:R-:W-:Y:S02]  /*2d7d0*/  FFMA R19, R6, R77, R19 ;  /* 0x0000004d06137223 */ /* 0x000fe40000000013 */
[-C--:B------:R-:W-:Y:S01]  /*2d7e0*/  FFMA R43, R123, R5.reuse, R122 ;  /* 0x000000057b2b7223 */ /* 0x080fe2000000007a */
[----:B------:R-:W0:Y:S01]  /*2d7f0*/  LDS.128 R92, [0x7f70] ;  /* 0x007f7000ff5c7984 */ /* 0x000e220000000c00 */
[----:B-1----:R-:W-:-:S02]  /*2d800*/  FFMA R23, R88, R5, R23 ;  /* 0x0000000558177223 */ /* 0x002fc40000000017 */
[-C--:B------:R-:W-:Y:S01]  /*2d810*/  FFMA R15, R131, R6.reuse, R129 ;  /* 0x00000006830f7223 */ /* 0x080fe20000000081 */
[----:B------:R-:W1:Y:S01]  /*2d820*/  LDS.128 R120, [0x79c0] ;  /* 0x0079c000ff787984 */ /* 0x000e620000000c00 */
[----:B--2---:R-:W-:Y:S02]  /*2d830*/  FFMA R84, R84, R6, R35 ;  /* 0x0000000654547223 */ /* 0x004fe40000000023 */
[----:B------:R-:W-:Y:S01]  /*2d840*/  FFMA R132, R134, R5, R132 ;  /* 0x0000000586847223 */ /* 0x000fe20000000084 */
[----:B------:R-:W2:Y:S01]  /*2d850*/  LDS.128 R128, [0x68c0] ;  /* 0x0068c000ff807984 */ /* 0x000ea20000000c00 */
[----:B------:R-:W-:Y:S02]  /*2d860*/  FFMA R78, R7, R78, R19 ;  /* 0x0000004e074e7223 */ /* 0x000fe40000000013 */
[----:B------:R-:W-:Y:S02]  /*2d870*/  FFMA R19, R6, R89, R23 ;  /* 0x0000005906137223 */ /* 0x000fe40000000017 */
[----:B---3--:R-:W-:-:S02]  /*2d880*/  FFMA R30, R112, R6, R30 ;  /* 0x00000006701e7223 */ /* 0x008fc4000000001e */
[----:B------:R-:W-:Y:S02]  /*2d890*/  FFMA R85, R7, R85, R84 ;  /* 0x0000005507557223 */ /* 0x000fe40000000054 */
[----:B------:R-:W-:Y:S02]  /*2d8a0*/  FFMA R21, R135, R6, R132 ;  /* 0x0000000687157223 */ /* 0x000fe40000000084 */
[C---:B------:R-:W-:Y:S01]  /*2d8b0*/  FFMA R19, R7.reuse, R90, R19 ;  /* 0x0000005a07137223 */ /* 0x040fe20000000013 */
[----:B------:R-:W3:Y:S01]  /*2d8c0*/  LDS.128 R132, [0x77e0] ;  /* 0x0077e000ff847984 */ /* 0x000ee20000000c00 */
[----:B------:R-:W-:Y:S02]  /*2d8d0*/  FFMA R113, R7, R113, R30 ;  /* 0x0000007107717223 */ /* 0x000fe4000000001e */
[C---:B----4-:R-:W-:Y:S02]  /*2d8e0*/  FFMA R30, R64.reuse, R86, R85 ;  /* 0x00000056401e7223 */ /* 0x050fe40000000055 */
[----:B------:R-:W-:-:S02]  /*2d8f0*/  FFMA R19, R64, R91, R19 ;  /* 0x0000005b40137223 */ /* 0x000fc40000000013 */
[----:B------:R-:W4:Y:S01]  /*2d900*/  LDS.128 R88, [0x8520] ;  /* 0x00852000ff587984 */ /* 0x000f220000000c00 */
[----:B-----5:R-:W-:Y:S02]  /*2d910*/  FFMA R46, R68, R7, R46 ;  /* 0x00000007442e7223 */ /* 0x020fe4000000002e */
[----:B------:R-:W-:Y:S02]  /*2d920*/  FFMA R30, R87, R65, R30 ;  /* 0x00000041571e7223 */ /* 0x000fe4000000001e */
[----:B------:R-:W5:Y:S01]  /*2d930*/  LDS.128 R84, [0x6e70] ;  /* 0x006e7000ff547984 */ /* 0x000f620000000c00 */
[----:B------:R-:W-:-:S04]  /*2d940*/  FFMA R46, R64, R69, R46 ;  /* 0x00000045402e7223 */ /* 0x000fc8000000002e */
[----:B------:R-:W-:Y:S02]  /*2d950*/  FFMA R35, R70, R65, R46 ;  /* 0x0000004146237223 */ /* 0x000fe4000000002e */
[-C--:B------:R-:W-:Y:S02]  /*2d960*/  FFMA R22, R96, R5.reuse, R22 ;  /* 0x0000000560167223 */ /* 0x080fe40000000016 */
[----:B------:R-:W-:Y:S02]  /*2d970*/  FFMA R35, R71, R66, R35 ;  /* 0x0000004247237223 */ /* 0x000fe40000000023 */
[----:B------:R-:W1:Y:S01]  /*2d980*/  LDS.128 R68, [0x7d90] ;  /* 0x007d9000ff447984 */ /* 0x000e620000000c00 */
[----:B------:R-:W-:Y:S02]  /*2d990*/  FFMA R137, R138, R5, R137 ;  /* 0x000000058a897223 */ /* 0x000fe40000000089 */
[----:B------:R-:W-:Y:S02]  /*2d9a0*/  FFMA R80, R6, R81, R80 ;  /* 0x0000005106507223 */ /* 0x000fe40000000050 */
[----:B------:R-:W-:-:S02]  /*2d9b0*/  FFMA R26, R100, R5, R26 ;  /* 0x00000005641a7223 */ /* 0x000fc4000000001a */
[----:B------:R-:W-:Y:S02]  /*2d9c0*/  FFMA R27, R104, R5, R27 ;  /* 0x00000005681b7223 */ /* 0x000fe4000000001b */
[----:B------:R-:W-:Y:S02]  /*2d9d0*/  FFMA R22, R6, R97, R22 ;  /* 0x0000006106167223 */ /* 0x000fe40000000016 */
[----:B------:R-:W-:Y:S02]  /*2d9e0*/  FFMA R5, R64, R79, R78 ;  /* 0x0000004f40057223 */ /* 0x000fe4000000004e */
[----:B------:R-:W3:Y:S01]  /*2d9f0*/  LDS.128 R76, [0x66e0] ;  /* 0x0066e000ff4c7984 */ /* 0x000ee20000000c00 */
[----:B------:R-:W-:Y:S02]  /*2da00*/  FFMA R72, R72, R7, R11 ;  /* 0x0000000748487223 */ /* 0x000fe4000000000b */
[----:B------:R-:W-:Y:S02]  /*2da10*/  FFMA R82, R7, R82, R80 ;  /* 0x0000005207527223 */ /* 0x000fe40000000050 */
[----:B0-----:R-:W-:-:S02]  /*2da20*/  FFMA R0, R124, R6, R0 ;  /* 0x000000067c007223 */ /* 0x001fc40000000000 */
[C---:B------:R-:W-:Y:S02]  /*2da30*/  FFMA R98, R7.reuse, R98, R22 ;  /* 0x0000006207627223 */ /* 0x040fe40000000016 */
[----:B------:R-:W-:Y:S02]  /*2da40*/  FFMA R22, R6, R101, R26 ;  /* 0x0000006506167223 */ /* 0x000fe4000000001a */
[C---:B------:R-:W-:Y:S02]  /*2da50*/  FFMA R72, R64.reuse, R73, R72 ;  /* 0x0000004940487223 */ /* 0x040fe40000000048 */
[C---:B------:R-:W-:Y:S02]  /*2da60*/  FFMA R125, R7.reuse, R125, R0 ;  /* 0x0000007d077d7223 */ /* 0x040fe40000000000 */
[----:B------:R-:W-:Y:S02]  /*2da70*/  FFMA R0, R64, R83, R82 ;  /* 0x0000005340007223 */ /* 0x000fe40000000052 */
[----:B------:R-:W-:Y:S01]  /*2da80*/  FFMA R23, R6, R105, R27 ;  /* 0x0000006906177223 */ /* 0x000fe2000000001b */
[----:B------:R-:W0:Y:S01]  /*2da90*/  LDS.128 R80, [0x7600] ;  /* 0x00760000ff507984 */ /* 0x000e220000000c00 */
[----:B------:R-:W-:-:S02]  /*2daa0*/  FFMA R22, R7, R102, R22 ;  /* 0x0000006607167223 */ /* 0x000fc40000000016 */
[----:B------:R-:W-:Y:S02]  /*2dab0*/  FFMA R72, R74, R65, R72 ;  /* 0x000000414a487223 */ /* 0x000fe40000000048 */
[----:B------:R-:W-:Y:S02]  /*2dac0*/  FFMA R92, R92, R7, R14 ;  /* 0x000000075c5c7223 */ /* 0x000fe4000000000e */
[-C--:B------:R-:W-:Y:S02]  /*2dad0*/  FFMA R3, R139, R6.reuse, R137 ;  /* 0x000000068b037223 */ /* 0x080fe40000000089 */
[-C--:B------:R-:W-:Y:S01]  /*2dae0*/  FFMA R108, R108, R6.reuse, R31 ;  /* 0x000000066c6c7223 */ /* 0x080fe2000000001f */
[----:B------:R-:W-:Y:S01]  /*2daf0*/  LDS.128 R136, [0x8700] ;  /* 0x00870000ff887984 */ /* 0x000fe20000000c00 */
[-C--:B------:R-:W-:Y:S02]  /*2db00*/  FFMA R116, R116, R6.reuse, R39 ;  /* 0x0000000674747223 */ /* 0x080fe40000000027 */
[----:B-1----:R-:W-:-:S02]  /*2db10*/  FFMA R120, R120, R6, R43 ;  /* 0x0000000678787223 */ /* 0x002fc4000000002b */
[----:B------:R-:W-:Y:S02]  /*2db20*/  FFMA R23, R7, R106, R23 ;  /* 0x0000006a07177223 */ /* 0x000fe40000000017 */
[C---:B------:R-:W-:Y:S02]  /*2db30*/  FFMA R6, R64.reuse, R99, R98 ;  /* 0x0000006340067223 */ /* 0x040fe40000000062 */
[----:B------:R-:W-:Y:S01]  /*2db40*/  FFMA R22, R64, R103, R22 ;  /* 0x0000006740167223 */ /* 0x000fe20000000016 */
[----:B------:R-:W1:Y:S01]  /*2db50*/  LDS.128 R96, [0x7420] ;  /* 0x00742000ff607984 */ /* 0x000e620000000c00 */
[----:B--2---:R-:W-:Y:S02]  /*2db60*/  FFMA R128, R128, R7, R15 ;  /* 0x0000000780807223 */ /* 0x004fe4000000000f */
[----:B------:R-:W-:Y:S01]  /*2db70*/  FFMA R15, R75, R66, R72 ;  /* 0x000000424b0f7223 */ /* 0x000fe20000000048 */
[----:B------:R-:W2:Y:S01]  /*2db80*/  LDS.128 R100, [0x8340] ;  /* 0x00834000ff647984 */ /* 0x000ea20000000c00 */
[----:B------:R-:W-:-:S03]  /*2db90*/  FFMA R92, R64, R93, R92 ;  /* 0x0000005d405c7223 */ /* 0x000fc6000000005c */
[----:B------:R-:W1:Y:S01]  /*2dba0*/  LDS.128 R72, [0x8cb0] ;  /* 0x008cb000ff487984 */ /* 0x000e620000000c00 */
[----:B------:R-:W-:Y:S02]  /*2dbb0*/  FFMA R23, R64, R107, R23 ;  /* 0x0000006b40177223 */ /* 0x000fe40000000017 */
[----:B---3--:R-:W-:Y:S01]  /*2dbc0*/  FFMA R21, R132, R7, R21 ;  /* 0x0000000784157223 */ /* 0x008fe20000000015 */
[----:B------:R-:W3:Y:S01]  /*2dbd0*/  LDS.128 R104, [0x6c90] ;  /* 0x006c9000ff687984 */ /* 0x000ee20000000c00 */
[----:B------:R-:W-:Y:S02]  /*2dbe0*/  FFMA R92, R94, R65, R92 ;  /* 0x000000415e5c7223 */ /* 0x000fe4000000005c */
[C---:B------:R-:W-:Y:S02]  /*2dbf0*/  FFMA R133, R64.reuse, R133, R21 ;  /* 0x0000008540857223 */ /* 0x040fe40000000015 */
[----:B------:R-:W-:Y:S02]  /*2dc00*/  FFMA R21, R95, R66, R92 ;  /* 0x000000425f157223 */ /* 0x000fe4000000005c */
[C---:B----4-:R-:W-:Y:S01]  /*2dc10*/  FFMA R4, R64.reuse, R88, R4 ;  /* 0x0000005840047223 */ /* 0x050fe20000000004 */
[----:B------:R-:W4:Y:S01]  /*2dc20*/  LDS.128 R92, [0x6500] ;  /* 0x00650000ff5c7984 */ /* 0x000f220000000c00 */
[----:B-----5:R-:W-:-:S02]  /*2dc30*/  FFMA R84, R64, R84, R17 ;  /* 0x0000005440547223 */ /* 0x020fc40000000011 */
[C---:B------:R-:W-:Y:S02]  /*2dc40*/  FFMA R89, R65.reuse, R89, R4 ;  /* 0x0000005941597223 */ /* 0x040fe40000000004 */
[----:B------:R-:W-:Y:S02]  /*2dc50*/  FFMA R85, R65, R85, R84 ;  /* 0x0000005541557223 */ /* 0x000fe40000000054 */
[C---:B------:R-:W-:Y:S02]  /*2dc60*/  FFMA R90, R66.reuse, R90, R89 ;  /* 0x0000005a425a7223 */ /* 0x040fe40000000059 */
[----:B------:R-:W-:Y:S02]  /*2dc70*/  FFMA R86, R66, R86, R85 ;  /* 0x0000005642567223 */ /* 0x000fe40000000055 */
[----:B------:R-:W-:Y:S02]  /*2dc80*/  FFMA R10, R7, R143, R142 ;  /* 0x0000008f070a7223 */ /* 0x000fe4000000008e */
[----:B------:R-:W-:-:S02]  /*2dc90*/  FFMA R43, R67, R91, R90 ;  /* 0x0000005b432b7223 */ /* 0x000fc4000000005a */
[----:B------:R-:W-:Y:S01]  /*2dca0*/  FFMA R68, R64, R68, R13 ;  /* 0x0000004440447223 */ /* 0x000fe2000000000d */
[----:B------:R-:W5:Y:S01]  /*2dcb0*/  LDS.128 R88, [0x79d0] ;  /* 0x0079d000ff587984 */ /* 0x000f620000000c00 */
[----:B------:R-:W-:-:S03]  /*2dcc0*/  FFMA R13, R67, R87, R86 ;  /* 0x00000057430d7223 */ /* 0x000fc60000000056 */
[----:B------:R-:W4:Y:S01]  /*2dcd0*/  LDS.128 R84, [R2.X4+0x380] ;  /* 0x0003800002547984 */ /* 0x000f220000004c00 */
[----:B------:R-:W-:-:S04]  /*2dce0*/  FFMA R76, R64, R76, R10 ;  /* 0x0000004c404c7223 */ /* 0x000fc8000000000a */
[C---:B------:R-:W-:Y:S02]  /*2dcf0*/  FFMA R77, R65.reuse, R77, R76 ;  /* 0x0000004d414d7223 */ /* 0x040fe4000000004c */
[----:B0-----:R-:W-:Y:S02]  /*2dd00*/  FFMA R42, R64, R80, R42 ;  /* 0x00000050402a7223 */ /* 0x001fe4000000002a */
[----:B------:R-:W-:Y:S02]  /*2dd10*/  FFMA R78, R66, R78, R77 ;  /* 0x0000004e424e7223 */ /* 0x000fe4000000004d */
[----:B------:R-:W-:Y:S02]  /*2dd20*/  FFMA R81, R65, R81, R42 ;  /* 0x0000005141517223 */ /* 0x000fe4000000002a */
[----:B------:R-:W-:Y:S02]  /*2dd30*/  FFMA R42, R67, R79, R78 ;  /* 0x0000004f432a7223 */ /* 0x000fe4000000004e */
[-C--:B-1----:R-:W-:Y:S01]  /*2dd40*/  FFMA R5, R96, R65.reuse, R5 ;  /* 0x0000004160057223 */ /* 0x082fe20000000005 */
[----:B------:R-:W0:Y:S01]  /*2dd50*/  LDS.128 R76, [0x6320] ;  /* 0x00632000ff4c7984 */ /* 0x000e220000000c00 */
[----:B--2---:R-:W-:-:S02]  /*2dd60*/  FFMA R6, R100, R65, R6 ;  /* 0x0000004164067223 */ /* 0x004fc40000000006 */
[----:B------:R-:W-:Y:S02]  /*2dd70*/  FFMA R18, R64, R72, R18 ;  /* 0x0000004840127223 */ /* 0x000fe40000000012 */
[C---:B------:R-:W-:Y:S02]  /*2dd80*/  FFMA R109, R7.reuse, R109, R108 ;  /* 0x0000006d076d7223 */ /* 0x040fe4000000006c */
[----:B------:R-:W-:Y:S02]  /*2dd90*/  FFMA R117, R7, R117, R116 ;  /* 0x0000007507757223 */ /* 0x000fe40000000074 */
[----:B------:R-:W-:Y:S02]  /*2dda0*/  FFMA R69, R65, R69, R68 ;  /* 0x0000004541457223 */ /* 0x000fe40000000044 */
[----:B------:R-:W-:Y:S02]  /*2ddb0*/  FFMA R5, R66, R97, R5 ;  /* 0x0000006142057223 */ /* 0x000fe40000000005 */
[----:B---3--:R-:W-:-:S02]  /*2ddc0*/  FFMA R19, R104, R65, R19 ;  /* 0x0000004168137223 */ /* 0x008fc40000000013 */
[----:B------:R-:W-:Y:S02]  /*2ddd0*/  FFMA R6, R66, R101, R6 ;  /* 0x0000006542067223 */ /* 0x000fe40000000006 */
[----:B------:R-:W-:Y:S02]  /*2dde0*/  FFMA R73, R65, R73, R18 ;  /* 0x0000004941497223 */ /* 0x000fe40000000012 */
[C---:B------:R-:W-:Y:S02]  /*2ddf0*/  FFMA R110, R64.reuse, R110, R109 ;  /* 0x0000006e406e7223 */ /* 0x040fe4000000006d */
        /* <DEDUP_REMOVED lines=9> */
[----:B------:R-:W-:Y:S02]  /*2de90*/  FFMA R19, R67, R102, R6 ;  /* 0x0000006643137223 */ /* 0x000fe40000000006 */
[-C--:B------:R-:W-:Y:S01]  /*2dea0*/  FFMA R128, R130, R65.reuse, R128 ;  /* 0x0000004182807223 */ /* 0x080fe20000000080 */
[----:B------:R-:W1:Y:S01]  /*2deb0*/  LDS.128 R4, [0x7060] ;  /* 0x00706000ff047984 */ /* 0x000e620000000c00 */
[----:B------:R-:W-:Y:S02]  /*2dec0*/  FFMA R122, R64, R122, R121 ;  /* 0x0000007a407a7223 */ /* 0x000fe40000000079 */
[----:B------:R-:W-:Y:S02]  /*2ded0*/  FFMA R27, R111, R65, R110 ;  /* 0x000000416f1b7223 */ /* 0x000fe4000000006e */
[----:B------:R-:W-:Y:S01]  /*2dee0*/  FFMA R17, R67, R83, R82 ;  /* 0x0000005343117223 */ /* 0x000fe20000000052 */
[----:B------:R-:W2:Y:S01]  /*2def0*/  LDS.128 R108, [0x7bb0] ;  /* 0x007bb000ff6c7984 */ /* 0x000ea20000000c00 */
[----:B----4-:R-:W-:-:S02]  /*2df00*/  FFMA R92, R92, R65, R0 ;  /* 0x000000415c5c7223 */ /* 0x010fc40000000000 */
[----:B------:R-:W-:Y:S01]  /*2df10*/  FFMA R31, R119, R65, R118 ;  /* 0x00000041771f7223 */ /* 0x000fe20000000076 */
[----:B------:R-:W3:Y:S01]  /*2df20*/  LDS.128 R80, [0x88f0] ;  /* 0x0088f000ff507984 */ /* 0x000ee20000000c00 */
[C---:B------:R-:W-:Y:S02]  /*2df30*/  FFMA R0, R67.reuse, R71, R70 ;  /* 0x0000004743007223 */ /* 0x040fe40000000046 */
[----:B------:R-:W-:Y:S01]  /*2df40*/  FFMA R18, R67, R75, R18 ;  /* 0x0000004b43127223 */ /* 0x000fe20000000012 */
[----:B------:R-:W4:Y:S01]  /*2df50*/  LDS.128 R116, [0x7240] ;  /* 0x00724000ff747984 */ /* 0x000f220000000c00 */
[----:B------:R-:W-:-:S03]  /*2df60*/  FFMA R137, R64, R137, R3 ;  /* 0x0000008940897223 */ /* 0x000fc60000000003 */
        /* <DEDUP_REMOVED lines=10> */
[----:B------:R-:W-:-:S02]  /*2e010*/  FFMA R133, R134, R65, R133 ;  /* 0x0000004186857223 */ /* 0x000fc40000000085 */
[-C--:B------:R-:W-:Y:S02]  /*2e020*/  FFMA R26, R115, R65.reuse, R26 ;  /* 0x00000041731a7223 */ /* 0x080fe4000000001a */
[----:B------:R-:W-:Y:S01]  /*2e030*/  FFMA R94, R67, R94, R92 ;  /* 0x0000005e435e7223 */ /* 0x000fe2000000005c */
[----:B------:R-:W4:Y:S01]  /*2e040*/  LDS.128 R112, [0x8ad0] ;  /* 0x008ad000ff707984 */ /* 0x000f220000000c00 */
[-C--:B------:R-:W-:Y:S02]  /*2e050*/  FFMA R39, R139, R66.reuse, R39 ;  /* 0x000000428b277223 */ /* 0x080fe40000000027 */
[----:B------:R-:W-:Y:S01]  /*2e060*/  FFMA R14, R127, R65, R126 ;  /* 0x000000417f0e7223 */ /* 0x000fe2000000007e */
[----:B------:R-:W4:Y:S01]  /*2e070*/  LDS.128 R136, [0x8710] ;  /* 0x00871000ff887984 */ /* 0x000f220000000c00 */
[-C--:B------:R-:W-:Y:S02]  /*2e080*/  FFMA R10, R135, R66.reuse, R133 ;  /* 0x00000042870a7223 */ /* 0x080fe40000000085 */
[----:B-----5:R-:W-:Y:S01]  /*2e090*/  FFMA R88, R88, R66, R11 ;  /* 0x0000004258587223 */ /* 0x020fe2000000000b */
[----:B------:R-:W5:Y:S01]  /*2e0a0*/  LDS.128 R124, [0x6ab0] ;  /* 0x006ab000ff7c7984 */ /* 0x000f620000000c00 */
[----:B------:R-:W-:-:S03]  /*2e0b0*/  FFMA R11, R84, R95, R94 ;  /* 0x0000005f540b7223 */ /* 0x000fc6000000005e */
[----:B------:R-:W5:Y:S04]  /*2e0c0*/  LDS.128 R132, [0x68d0] ;  /* 0x0068d000ff847984 */ /* 0x000f680000000c00 */
[----:B------:R-:W5:Y:S01]  /*2e0d0*/  LDS.128 R92, [0x66f0] ;  /* 0x0066f000ff5c7984 */ /* 0x000f620000000c00 */
[----:B0-----:R-:W-:-:S04]  /*2e0e0*/  FFMA R26, R76, R66, R26 ;  /* 0x000000424c1a7223 */ /* 0x001fc8000000001a */
[----:B------:R-:W-:Y:S02]  /*2e0f0*/  FFMA R77, R67, R77, R26 ;  /* 0x0000004d434d7223 */ /* 0x000fe4000000001a */
[----:B-1----:R-:W-:Y:S02]  /*2e100*/  FFMA R4, R4, R67, R15 ;  /* 0x0000004304047223 */ /* 0x002fe4000000000f */
[----:B------:R-:W-:Y:S02]  /*2e110*/  FFMA R78, R84, R78, R77 ;  /* 0x0000004e544e7223 */ /* 0x000fe4000000004d */
[----:B--2---:R-:W-:Y:S02]  /*2e120*/  FFMA R22, R108, R65, R22 ;  /* 0x000000416c167223 */ /* 0x004fe40000000016 */
[-C--:B---3--:R-:W-:Y:S02]  /*2e130*/  FFMA R14, R80, R66.reuse, R14 ;  /* 0x00000042500e7223 */ /* 0x088fe4000000000e */
[----:B----4-:R-:W-:-:S02]  /*2e140*/  FFMA R116, R116, R66, R27 ;  /* 0x0000004274747223 */ /* 0x010fc4000000001b */
[----:B------:R-:W-:Y:S02]  /*2e150*/  FFMA R68, R68, R67, R21 ;  /* 0x0000004344447223 */ /* 0x000fe40000000015 */
[----:B------:R-:W-:Y:S02]  /*2e160*/  FFMA R27, R79, R85, R78 ;  /* 0x000000554f1b7223 */ /* 0x000fe4000000004e */
[----:B------:R-:W-:Y:S01]  /*2e170*/  FFMA R4, R84, R5, R4 ;  /* 0x0000000554047223 */ /* 0x000fe20000000004 */
[----:B------:R-:W0:Y:S01]  /*2e180*/  LDS.128 R76, [0x7610] ;  /* 0x00761000ff4c7984 */ /* 0x000e220000000c00 */
[----:B------:R-:W-:Y:S02]  /*2e190*/  FFMA R10, R72, R67, R10 ;  /* 0x00000043480a7223 */ /* 0x000fe4000000000a */
[----:B------:R-:W-:Y:S02]  /*2e1a0*/  FFMA R109, R66, R109, R22 ;  /* 0x0000006d426d7223 */ /* 0x000fe40000000016 */
[----:B------:R-:W-:-:S02]  /*2e1b0*/  FFMA R35, R128, R67, R35 ;  /* 0x0000004380237223 */ /* 0x000fc40000000023 */
[C---:B------:R-:W-:Y:S02]  /*2e1c0*/  FFMA R81, R67.reuse, R81, R14 ;  /* 0x0000005143517223 */ /* 0x040fe4000000000e */
[----:B------:R-:W-:Y:S02]  /*2e1d0*/  FFMA R22, R67, R106, R105 ;  /* 0x0000006a43167223 */ /* 0x000fe40000000069 */
[----:B------:R-:W-:Y:S02]  /*2e1e0*/  FFMA R30, R120, R66, R30 ;  /* 0x00000042781e7223 */ /* 0x000fe4000000001e */
[----:B------:R-:W-:Y:S02]  /*2e1f0*/  FFMA R68, R84, R69, R68 ;  /* 0x0000004554447223 */ /* 0x000fe40000000044 */
[----:B------:R-:W-:Y:S02]  /*2e200*/  FFMA R4, R6, R85, R4 ;  /* 0x0000005506047223 */ /* 0x000fe40000000004 */
[----:B------:R-:W-:-:S02]  /*2e210*/  FFMA R10, R84, R73, R10 ;  /* 0x00000049540a7223 */ /* 0x000fc4000000000a */
[C---:B------:R-:W-:Y:S02]  /*2e220*/  FFMA R35, R84.reuse, R129, R35 ;  /* 0x0000008154237223 */ /* 0x040fe40000000023 */
[----:B------:R-:W-:Y:S01]  /*2e230*/  FFMA R82, R84, R82, R81 ;  /* 0x0000005254527223 */ /* 0x000fe20000000051 */
[----:B------:R-:W-:Y:S01]  /*2e240*/  MOV R143, R47 ;  /* 0x0000002f008f7202 */ /* 0x000fe20000000f00 */
[----:B------:R-:W-:Y:S02]  /*2e250*/  FFMA R23, R112, R65, R23 ;  /* 0x0000004170177223 */ /* 0x000fe40000000017 */
[----:B------:R-:W-:Y:S02]  /*2e260*/  FFMA R121, R67, R121, R30 ;  /* 0x0000007943797223 */ /* 0x000fe4000000001e */
[----:B------:R-:W-:Y:S02]  /*2e270*/  FFMA R22, R84, R107, R22 ;  /* 0x0000006b54167223 */ /* 0x000fe40000000016 */
[-C--:B------:R-:W-:Y:S01]  /*2e280*/  FFMA R68, R70, R85.reuse, R68 ;  /* 0x0000005546447223 */ /* 0x080fe20000000044 */
[----:B------:R-:W1:Y:S01]  /*2e290*/  LDS.128 R104, [0x7da0] ;  /* 0x007da000ff687984 */ /* 0x000e620000000c00 */
[----:B------:R-:W-:-:S02]  /*2e2a0*/  FFMA R74, R74, R85, R10 ;  /* 0x000000554a4a7223 */ /* 0x000fc4000000000a */
[----:B------:R-:W-:Y:S01]  /*2e2b0*/  FFMA R47, R7, R86, R4 ;  /* 0x00000056072f7223 */ /* 0x000fe20000000004 */
[----:B------:R-:W-:Y:S01]  /*2e2c0*/  LDS R10, [R2.X4+0x3cc] ;  /* 0x0003cc00020a7984 */ /* 0x000fe20000004800 */
[----:B------:R-:W-:Y:S02]  /*2e2d0*/  FFMA R39, R136, R67, R39 ;  /* 0x0000004388277223 */ /* 0x000fe40000000027 */
[----:B------:R-:W-:Y:S01]  /*2e2e0*/  FFMA R46, R130, R85, R35 ;  /* 0x00000055822e7223 */ /* 0x000fe20000000023 */
[----:B------:R-:W2:Y:S01]  /*2e2f0*/  LDS.128 R4, [0x6510] ;  /* 0x00651000ff047984 */ /* 0x000ea20000000c00 */
[----:B------:R-:W-:Y:S02]  /*2e300*/  FFMA R113, R66, R113, R23 ;  /* 0x0000007142717223 */ /* 0x000fe40000000017 */
[----:B-----5:R-:W-:Y:S02]  /*2e310*/  FFMA R124, R124, R66, R31 ;  /* 0x000000427c7c7223 */ /* 0x020fe4000000001f */
[----:B------:R-:W-:-:S02]  /*2e320*/  FFMA R122, R84, R122, R121 ;  /* 0x0000007a547a7223 */ /* 0x000fc40000000079 */
[----:B------:R-:W-:Y:S02]  /*2e330*/  FFMA R35, R83, R85, R82 ;  /* 0x0000005553237223 */ /* 0x000fe40000000052 */
[----:B------:R-:W-:Y:S01]  /*2e340*/  FFMA R132, R132, R67, R3 ;  /* 0x0000004384847223 */ /* 0x000fe20000000003 */
[----:B------:R-:W3:Y:S01]  /*2e350*/  LDS.128 R80, [0x8cc0] ;  /* 0x008cc000ff507984 */ /* 0x000ee20000000c00 */
[----:B------:R-:W-:Y:S02]  /*2e360*/  FFMA R3, R71, R86, R68 ;  /* 0x0000005647037223 */ /* 0x000fe40000000044 */
[C---:B------:R-:W-:Y:S01]  /*2e370*/  FFMA R92, R84.reuse, R92, R42 ;  /* 0x0000005c545c7223 */ /* 0x040fe2000000002a */
[----:B------:R-:W4:Y:S01]  /*2e380*/  LDS.128 R68, [0x8350] ;  /* 0x00835000ff447984 */ /* 0x000f220000000c00 */
[----:B------:R-:W-:Y:S02]  /*2e390*/  FFMA R39, R84, R137, R39 ;  /* 0x0000008954277223 */ /* 0x000fe40000000027 */
[----:B------:R-:W-:-:S02]  /*2e3a0*/  FFMA R42, R75, R86, R74 ;  /* 0x000000564b2a7223 */ /* 0x000fc4000000004a */
[----:B------:R-:W5:Y:S01]  /*2e3b0*/  LDS.128 R72, [0x8170] ;  /* 0x00817000ff487984 */ /* 0x000f620000000c00 */
[C---:B------:R-:W-:Y:S01]  /*2e3c0*/  FFMA R23, R67.reuse, R110, R109 ;  /* 0x0000006e43177223 */ /* 0x040fe2000000006d */
[----:B------:R-:W-:Y:S01]  /*2e3d0*/  MOV R142, R51 ;  /* 0x00000033008e7202 */ /* 0x000fe20000000f00 */
[C---:B------:R-:W-:Y:S02]  /*2e3e0*/  FFMA R114, R67.reuse, R114, R113 ;  /* 0x0000007243727223 */ /* 0x040fe40000000071 */
[C---:B------:R-:W-:Y:S02]  /*2e3f0*/  FFMA R117, R67.reuse, R117, R116 ;  /* 0x0000007543757223 */ /* 0x040fe40000000074 */
[C---:B------:R-:W-:Y:S02]  /*2e400*/  FFMA R125, R67.reuse, R125, R124 ;  /* 0x0000007d437d7223 */ /* 0x040fe4000000007c */
[----:B------:R-:W-:Y:S02]  /*2e410*/  FFMA R89, R67, R89, R88 ;  /* 0x0000005943597223 */ /* 0x000fe40000000058 */
[-C--:B------:R-:W-:Y:S01]  /*2e420*/  FFMA R15, R123, R85.reuse, R122 ;  /* 0x000000557b0f7223 */ /* 0x080fe2000000007a */
[----:B------:R-:W0:Y:S01]  /*2e430*/  LDS.128 R64, [0x7430] ;  /* 0x00743000ff407984 */ /* 0x000e220000000c00 */
[----:B------:R-:W-:-:S03]  /*2e440*/  FFMA R51, R138, R85, R39 ;  /* 0x000000558a337223 */ /* 0x000fc60000000027 */
[----:B------:R-:W1:Y:S01]  /*2e450*/  LDS.128 R120, [0x7250] ;  /* 0x00725000ff787984 */ /* 0x000e620000000c00 */
[----:B------:R-:W-:-:S03]  /*2e460*/  FFMA R51, R139, R86, R51 ;  /* 0x000000568b337223 */ /* 0x000fc60000000033 */
[----:B------:R-:W1:Y:S01]  /*2e470*/  LDS.128 R136, [R2.X4+0x3d0] ;  /* 0x0003d00002887984 */ /* 0x000e620000004c00 */
[C---:B------:R-:W-:Y:S02]  /*2e480*/  FFMA R14, R84.reuse, R99, R98 ;  /* 0x00000063540e7223 */ /* 0x040fe40000000062 */
[C---:B------:R-:W-:Y:S01]  /*2e490*/  FFMA R19, R84.reuse, R103, R19 ;  /* 0x0000006754137223 */ /* 0x040fe20000000013 */
[----:B------:R-:W1:Y:S01]  /*2e4a0*/  LDS.128 R96, [0x8530] ;  /* 0x00853000ff607984 */ /* 0x000e620000000c00 */
[----:B------:R-:W-:-:S03]  /*2e4b0*/  FFMA R90, R84, R90, R89 ;  /* 0x0000005a545a7223 */ /* 0x000fc60000000059 */
[----:B------:R-:W2:Y:S01]  /*2e4c0*/  LDS.128 R100, [0x6e80] ;  /* 0x006e8000ff647984 */ /* 0x000ea20000000c00 */
[C---:B------:R-:W-:Y:S02]  /*2e4d0*/  FFMA R132, R84.reuse, R133, R132 ;  /* 0x0000008554847223 */ /* 0x040fe40000000084 */
[----:B------:R-:W-:Y:S02]  /*2e4e0*/  FFMA R126, R84, R126, R125 ;  /* 0x0000007e547e7223 */ /* 0x000fe4000000007d */
[----:B------:R-:W-:Y:S02]  /*2e4f0*/  FFMA R132, R134, R85, R132 ;  /* 0x0000005586847223 */ /* 0x000fe40000000084 */
[C---:B------:R-:W-:Y:S02]  /*2e500*/  FFMA R30, R84.reuse, R118, R117 ;  /* 0x00000076541e7223 */ /* 0x040fe40000000075 */
[C---:B------:R-:W-:Y:S02]  /*2e510*/  FFMA R23, R84.reuse, R111, R23 ;  /* 0x0000006f54177223 */ /* 0x040fe40000000017 */
[----:B------:R-:W-:Y:S01]  /*2e520*/  FFMA R26, R84, R115, R114 ;  /* 0x00000073541a7223 */ /* 0x000fe20000000072 */
[----:B------:R-:W-:Y:S01]  /*2e530*/  LDS.128 R108, [0x7bc0] ;  /* 0x007bc000ff6c7984 */ /* 0x000fe20000000c00 */
[----:B------:R-:W-:-:S03]  /*2e540*/  FFMA R21, R91, R85, R90 ;  /* 0x000000555b157223 */ /* 0x000fc6000000005a */
[----:B------:R-:W5:Y:S01]  /*2e550*/  LDS.128 R88, [0x6ca0] ;  /* 0x006ca000ff587984 */ /* 0x000f620000000c00 */
[----:B------:R-:W-:-:S03]  /*2e560*/  FFMA R30, R119, R85, R30 ;  /* 0x00000055771e7223 */ /* 0x000fc6000000001e */
[----:B------:R-:W5:Y:S01]  /*2e570*/  LDS.128 R112, [0x8ae0] ;  /* 0x008ae000ff707984 */ /* 0x000f620000000c00 */
[----:B------:R-:W-:Y:S02]  /*2e580*/  FFMA R31, R127, R85, R126 ;  /* 0x000000557f1f7223 */ /* 0x000fe4000000007e */
[-C--:B------:R-:W-:Y:S01]  /*2e590*/  FFMA R46, R131, R86.reuse, R46 ;  /* 0x00000056832e7223 */ /* 0x080fe2000000002e */
[----:B------:R-:W5:Y:S01]  /*2e5a0*/  LDS.128 R116, [0x6330] ;  /* 0x00633000ff747984 */ /* 0x000f620000000c00 */
[----:B------:R-:W-:Y:S02]  /*2e5b0*/  FFMA R39, R135, R86, R132 ;  /* 0x0000005687277223 */ /* 0x000fe40000000084 */
[----:B0-----:R-:W-:Y:S01]  /*2e5c0*/  FFMA R76, R84, R76, R17 ;  /* 0x0000004c544c7223 */ /* 0x001fe20000000011 */
[----:B------:R-:W0:Y:S04]  /*2e5d0*/  LDS.128 R124, [0x6ac0] ;  /* 0x006ac000ff7c7984 */ /* 0x000e280000000c00 */
[----:B------:R-:W0:Y:S04]  /*2e5e0*/  LDS.128 R128, [0x79e0] ;  /* 0x0079e000ff807984 */ /* 0x000e280000000c00 */
[----:B------:R-:W0:Y:S01]  /*2e5f0*/  LDS.128 R132, [0x8900] ;  /* 0x00890000ff847984 */ /* 0x000e220000000c00 */
[----:B------:R-:W-:-:S02]  /*2e600*/  FFMA R77, R85, R77, R76 ;  /* 0x0000004d554d7223 */ /* 0x000fc4000000004c */
[----:B-1----:R-:W-:Y:S02]  /*2e610*/  FFMA R104, R84, R104, R0 ;  /* 0x0000006854687223 */ /* 0x002fe40000000000 */
[----:B------:R-:W-:Y:S02]  /*2e620*/  FFMA R0, R86, R78, R77 ;  /* 0x0000004e56007223 */ /* 0x000fe4000000004d */
[-C--:B--2---:R-:W-:Y:S02]  /*2e630*/  FFMA R4, R4, R85.reuse, R11 ;  /* 0x0000005504047223 */ /* 0x084fe4000000000b */
[----:B---3--:R-:W-:Y:S02]  /*2e640*/  FFMA R18, R84, R80, R18 ;  /* 0x0000005054127223 */ /* 0x008fe40000000012 */
[----:B----4-:R-:W-:Y:S02]  /*2e650*/  FFMA R19, R68, R85, R19 ;  /* 0x0000005544137223 */ /* 0x010fe40000000013 */
[----:B------:R-:W-:-:S02]  /*2e660*/  FFMA R0, R10, R79, R0 ;  /* 0x0000004f0a007223 */ /* 0x000fc40000000000 */
[----:B------:R-:W-:Y:S01]  /*2e670*/  FFMA R5, R86, R5, R4 ;  /* 0x0000000556057223 */ /* 0x000fe20000000004 */
[----:B------:R-:W1:Y:S01]  /*2e680*/  LDS.128 R76, [0x6150] ;  /* 0x00615000ff4c7984 */ /* 0x000e620000000c00 */
[-C--:B-----5:R-:W-:Y:S02]  /*2e690*/  FFMA R15, R72, R86.reuse, R15 ;  /* 0x00000056480f7223 */ /* 0x0a0fe4000000000f */
[----:B------:R-:W-:Y:S02]  /*2e6a0*/  FFMA R17, R85, R81, R18 ;  /* 0x0000005155117223 */ /* 0x000fe40000000012 */
[----:B------:R-:W-:Y:S02]  /*2e6b0*/  FFMA R14, R64, R85, R14 ;  /* 0x00000055400e7223 */ /* 0x000fe4000000000e */
[----:B------:R-:W-:Y:S02]  /*2e6c0*/  FFMA R19, R86, R69, R19 ;  /* 0x0000004556137223 */ /* 0x000fe40000000013 */
[----:B------:R-:W-:-:S02]  /*2e6d0*/  FFMA R30, R120, R86, R30 ;  /* 0x00000056781e7223 */ /* 0x000fc4000000001e */
[C---:B------:R-:W-:Y:S02]  /*2e6e0*/  FFMA R6, R10.reuse, R6, R5 ;  /* 0x000000060a067223 */ /* 0x040fe40000000005 */
[----:B------:R-:W-:Y:S02]  /*2e6f0*/  FFMA R15, R10, R73, R15 ;  /* 0x000000490a0f7223 */ /* 0x000fe4000000000f */
[C---:B------:R-:W-:Y:S02]  /*2e700*/  FFMA R17, R86.reuse, R82, R17 ;  /* 0x0000005256117223 */ /* 0x040fe40000000011 */
[----:B------:R-:W-:Y:S02]  /*2e710*/  FFMA R65, R86, R65, R14 ;  /* 0x0000004156417223 */ /* 0x000fe4000000000e */
[C---:B------:R-:W-:Y:S02]  /*2e720*/  FFMA R19, R10.reuse, R70, R19 ;  /* 0x000000460a137223 */ /* 0x040fe40000000013 */
[----:B------:R-:W-:-:S02]  /*2e730*/  FFMA R121, R10, R121, R30 ;  /* 0x000000790a797223 */ /* 0x000fc4000000001e */
[C---:B------:R-:W-:Y:S02]  /*2e740*/  FFMA R30, R136.reuse, R74, R15 ;  /* 0x0000004a881e7223 */ /* 0x040fe4000000000f */
[----:B------:R-:W-:Y:S02]  /*2e750*/  FFMA R15, R136, R7, R6 ;  /* 0x00000007880f7223 */ /* 0x000fe40000000006 */
[C---:B------:R-:W-:Y:S01]  /*2e760*/  FFMA R18, R10.reuse, R66, R65 ;  /* 0x000000420a127223 */ /* 0x040fe20000000041 */
[----:B------:R-:W2:Y:S01]  /*2e770*/  LDS.128 R4, [0x6700] ;  /* 0x00670000ff047984 */ /* 0x000ea20000000c00 */
[----:B------:R-:W-:Y:S02]  /*2e780*/  FFMA R17, R10, R83, R17 ;  /* 0x000000530a117223 */ /* 0x000fe40000000011 */
[----:B------:R-:W-:Y:S01]  /*2e790*/  FFMA R19, R136, R71, R19 ;  /* 0x0000004788137223 */ /* 0x000fe20000000013 */
[----:B------:R-:W3:Y:S01]  /*2e7a0*/  LDS.128 R80, [0x68e0] ;  /* 0x0068e000ff507984 */ /* 0x000ee20000000c00 */
[----:B------:R-:W-:-:S03]  /*2e7b0*/  FFMA R96, R84, R96, R43 ;  /* 0x0000006054607223 */ /* 0x000fc6000000002b */
[----:B------:R-:W4:Y:S01]  /*2e7c0*/  LDS.128 R68, [0x8540] ;  /* 0x00854000ff447984 */ /* 0x000f220000000c00 */
[----:B------:R-:W-:Y:S02]  /*2e7d0*/  FFMA R18, R136, R67, R18 ;  /* 0x0000004388127223 */ /* 0x000fe40000000012 */
[----:B------:R-:W-:Y:S01]  /*2e7e0*/  FFMA R100, R84, R100, R13 ;  /* 0x0000006454647223 */ /* 0x000fe2000000000d */
[----:B------:R-:W5:Y:S01]  /*2e7f0*/  LDS.128 R64, [0x7620] ;  /* 0x00762000ff407984 */ /* 0x000f620000000c00 */
[C---:B------:R-:W-:Y:S02]  /*2e800*/  FFMA R97, R85.reuse, R97, R96 ;  /* 0x0000006155617223 */ /* 0x040fe40000000060 */
[C---:B------:R-:W-:Y:S02]  /*2e810*/  FFMA R93, R85.reuse, R93, R92 ;  /* 0x0000005d555d7223 */ /* 0x040fe4000000005c */
[----:B------:R-:W-:Y:S02]  /*2e820*/  FFMA R13, R85, R101, R100 ;  /* 0x00000065550d7223 */ /* 0x000fe40000000064 */
[----:B------:R-:W-:-:S02]  /*2e830*/  FFMA R98, R86, R98, R97 ;  /* 0x0000006256627223 */ /* 0x000fc40000000061 */
[C---:B------:R-:W-:Y:S02]  /*2e840*/  FFMA R43, R86.reuse, R94, R93 ;  /* 0x0000005e562b7223 */ /* 0x040fe4000000005d */
[----:B------:R-:W-:Y:S02]  /*2e850*/  FFMA R13, R86, R102, R13 ;  /* 0x00000066560d7223 */ /* 0x000fe4000000000d */
[----:B------:R-:W-:Y:S02]  /*2e860*/  FFMA R105, R85, R105, R104 ;  /* 0x0000006955697223 */ /* 0x000fe40000000068 */
[-C--:B------:R-:W-:Y:S02]  /*2e870*/  FFMA R22, R88, R85.reuse, R22 ;  /* 0x0000005558167223 */ /* 0x080fe40000000016 */
[-C--:B------:R-:W-:Y:S02]  /*2e880*/  FFMA R23, R108, R85.reuse, R23 ;  /* 0x000000556c177223 */ /* 0x080fe40000000017 */
[----:B------:R-:W-:-:S02]  /*2e890*/  FFMA R26, R112, R85, R26 ;  /* 0x00000055701a7223 */ /* 0x000fc4000000001a */
[----:B------:R-:W-:Y:S02]  /*2e8a0*/  FFMA R30, R75, R137, R30 ;  /* 0x000000894b1e7223 */ /* 0x000fe4000000001e */
[----:B------:R-:W2:Y:S01]  /*2e8b0*/  LDS.128 R72, [0x6e90] ;  /* 0x006e9000ff487984 */ /* 0x000ea20000000c00 */
[C---:B------:R-:W-:Y:S02]  /*2e8c0*/  FFMA R106, R86.reuse, R106, R105 ;  /* 0x0000006a566a7223 */ /* 0x040fe40000000069 */
[C---:B------:R-:W-:Y:S02]  /*2e8d0*/  FFMA R89, R86.reuse, R89, R22 ;  /* 0x0000005956597223 */ /* 0x040fe40000000016 */
[C---:B------:R-:W-:Y:S02]  /*2e8e0*/  FFMA R23, R86.reuse, R109, R23 ;  /* 0x0000006d56177223 */ /* 0x040fe40000000017 */
[----:B------:R-:W-:Y:S02]  /*2e8f0*/  FFMA R113, R86, R113, R26 ;  /* 0x0000007156717223 */ /* 0x000fe4000000001a */
[----:B------:R-:W-:-:S02]  /*2e900*/  FFMA R43, R10, R95, R43 ;  /* 0x0000005f0a2b7223 */ /* 0x000fc4000000002b */
[C---:B------:R-:W-:Y:S01]  /*2e910*/  FFMA R11, R10.reuse, R99, R98 ;  /* 0x000000630a0b7223 */ /* 0x040fe20000000062 */
[----:B------:R-:W5:Y:S01]  /*2e920*/  LDS.128 R92, [0x7070] ;  /* 0x00707000ff5c7984 */ /* 0x000f620000000c00 */
[----:B------:R-:W-:Y:S02]  /*2e930*/  FFMA R13, R10, R103, R13 ;  /* 0x000000670a0d7223 */ /* 0x000fe4000000000d */
[-C--:B------:R-:W-:Y:S01]  /*2e940*/  FFMA R27, R116, R86.reuse, R27 ;  /* 0x00000056741b7223 */ /* 0x080fe2000000001b */
[----:B------:R-:W5:Y:S01]  /*2e950*/  LDS.128 R96, [0x7f90] ;  /* 0x007f9000ff607984 */ /* 0x000f620000000c00 */
[-C--:B0-----:R-:W-:Y:S02]  /*2e960*/  FFMA R31, R124, R86.reuse, R31 ;  /* 0x000000567c1f7223 */ /* 0x081fe4000000001f */
[-C--:B------:R-:W-:Y:S01]  /*2e970*/  FFMA R21, R128, R86.reuse, R21 ;  /* 0x0000005680157223 */ /* 0x080fe20000000015 */
[----:B------:R-:W-:Y:S01]  /*2e980*/  LDS.128 R100, [0x8720] ;  /* 0x00872000ff647984 */ /* 0x000fe20000000c00 */
[----:B------:R-:W-:-:S03]  /*2e990*/  FFMA R35, R132, R86, R35 ;  /* 0x0000005684237223 */ /* 0x000fc60000000023 */
[----:B------:R-:W0:Y:S01]  /*2e9a0*/  LDS.128 R84, [0x7800] ;  /* 0x00780000ff547984 */ /* 0x000e220000000c00 */
[C---:B------:R-:W-:Y:S02]  /*2e9b0*/  FFMA R90, R10.reuse, R90, R89 ;  /* 0x0000005a0a5a7223 */ /* 0x040fe40000000059 */
[----:B------:R-:W-:Y:S02]  /*2e9c0*/  FFMA R21, R10, R129, R21 ;  /* 0x000000810a157223 */ /* 0x000fe40000000015 */
[----:B-1----:R-:W-:Y:S02]  /*2e9d0*/  FFMA R46, R76, R10, R46 ;  /* 0x0000000a4c2e7223 */ /* 0x002fe4000000002e */
[C---:B------:R-:W-:Y:S02]  /*2e9e0*/  FFMA R130, R136.reuse, R130, R21 ;  /* 0x0000008288827223 */ /* 0x040fe40000000015 */
[C---:B------:R-:W-:Y:S02]  /*2e9f0*/  FFMA R46, R136.reuse, R77, R46 ;  /* 0x0000004d882e7223 */ /* 0x040fe4000000002e */
[----:B------:R-:W-:-:S02]  /*2ea00*/  FFMA R21, R136, R91, R90 ;  /* 0x0000005b88157223 */ /* 0x000fc4000000005a */
[----:B------:R-:W-:Y:S01]  /*2ea10*/  FFMA R14, R10, R107, R106 ;  /* 0x0000006b0a0e7223 */ /* 0x000fe2000000006a */
[----:B------:R-:W1:Y:S01]  /*2ea20*/  LDS.128 R88, [0x7db0] ;  /* 0x007db000ff587984 */ /* 0x000e620000000c00 */
[----:B------:R-:W-:-:S03]  /*2ea30*/  FFMA R46, R78, R137, R46 ;  /* 0x000000894e2e7223 */ /* 0x000fc6000000002e */
[----:B------:R-:W0:Y:S01]  /*2ea40*/  LDS.128 R104, [0x8cd0] ;  /* 0x008cd000ff687984 */ /* 0x000e220000000c00 */
[----:B--2---:R-:W-:Y:S02]  /*2ea50*/  FFMA R4, R136, R4, R43 ;  /* 0x0000000488047223 */ /* 0x004fe4000000002b */
[----:B---3--:R-:W-:Y:S02]  /*2ea60*/  FFMA R80, R10, R80, R39 ;  /* 0x000000500a507223 */ /* 0x008fe40000000027 */
[----:B------:R-:W-:Y:S02]  /*2ea70*/  FFMA R39, R79, R138, R46 ;  /* 0x0000008a4f277223 */ /* 0x000fe4000000002e */
[C---:B----4-:R-:W-:Y:S01]  /*2ea80*/  FFMA R68, R136.reuse, R68, R11 ;  /* 0x0000004488447223 */ /* 0x050fe2000000000b */
[----:B------:R-:W2:Y:S01]  /*2ea90*/  LDS.128 R76, [0x6520] ;  /* 0x00652000ff4c7984 */ /* 0x000ea20000000c00 */
[----:B------:R-:W-:Y:S02]  /*2eaa0*/  FFMA R5, R137, R5, R4 ;  /* 0x0000000589057223 */ /* 0x000fe40000000004 */
[----:B-----5:R-:W-:-:S02]  /*2eab0*/  FFMA R64, R136, R64, R0 ;  /* 0x0000004088407223 */ /* 0x020fc40000000000 */
[C---:B------:R-:W-:Y:S02]  /*2eac0*/  FFMA R69, R137.reuse, R69, R68 ;  /* 0x0000004589457223 */ /* 0x040fe40000000044 */
[----:B------:R-:W-:Y:S02]  /*2ead0*/  FFMA R6, R138, R6, R5 ;  /* 0x000000068a067223 */ /* 0x000fe40000000005 */
[----:B------:R-:W-:Y:S02]  /*2eae0*/  FFMA R27, R10, R117, R27 ;  /* 0x000000750a1b7223 */ /* 0x000fe4000000001b */
[----:B------:R-:W-:Y:S02]  /*2eaf0*/  FFMA R122, R136, R122, R121 ;  /* 0x0000007a887a7223 */ /* 0x000fe40000000079 */
[----:B------:R-:W-:Y:S02]  /*2eb00*/  FFMA R65, R137, R65, R64 ;  /* 0x0000004189417223 */ /* 0x000fe40000000040 */
[----:B------:R-:W-:-:S02]  /*2eb10*/  FFMA R70, R138, R70, R69 ;  /* 0x000000468a467223 */ /* 0x000fc40000000045 */
[----:B------:R-:W-:Y:S02]  /*2eb20*/  FFMA R26, R136, R118, R27 ;  /* 0x00000076881a7223 */ /* 0x000fe4000000001b */
[----:B------:R-:W-:Y:S02]  /*2eb30*/  FFMA R43, R139, R7, R6 ;  /* 0x000000078b2b7223 */ /* 0x000fe40000000006 */
[----:B------:R-:W-:Y:S01]  /*2eb40*/  FFMA R66, R138, R66, R65 ;  /* 0x000000428a427223 */ /* 0x000fe20000000041 */
[----:B------:R-:W3:Y:S01]  /*2eb50*/  LDS.128 R4, [0x7260] ;  /* 0x00726000ff047984 */ /* 0x000ee20000000c00 */
[----:B------:R-:W-:Y:S02]  /*2eb60*/  FFMA R27, R123, R137, R122 ;  /* 0x000000897b1b7223 */ /* 0x000fe4000000007a */
[C---:B------:R-:W-:Y:S01]  /*2eb70*/  FFMA R72, R136.reuse, R72, R13 ;  /* 0x0000004888487223 */ /* 0x040fe2000000000d */
[----:B------:R-:W4:Y:S01]  /*2eb80*/  LDS.128 R120, [0x8910] ;  /* 0x00891000ff787984 */ /* 0x000f220000000c00 */
[----:B------:R-:W-:-:S02]  /*2eb90*/  FFMA R80, R136, R81, R80 ;  /* 0x0000005188507223 */ /* 0x000fc40000000050 */
[----:B------:R-:W-:Y:S02]  /*2eba0*/  FFMA R13, R139, R71, R70 ;  /* 0x000000478b0d7223 */ /* 0x000fe40000000046 */
[----:B------:R-:W5:Y:S01]  /*2ebb0*/  LDS.128 R68, [R2.X4+0x3e0] ;  /* 0x0003e00002447984 */ /* 0x000f620000004c00 */
[C---:B------:R-:W-:Y:S02]  /*2ebc0*/  FFMA R22, R10.reuse, R110, R23 ;  /* 0x0000006e0a167223 */ /* 0x040fe40000000017 */
[C---:B------:R-:W-:Y:S02]  /*2ebd0*/  FFMA R23, R10.reuse, R114, R113 ;  /* 0x000000720a177223 */ /* 0x040fe40000000071 */
[C---:B------:R-:W-:Y:S02]  /*2ebe0*/  FFMA R31, R10.reuse, R125, R31 ;  /* 0x0000007d0a1f7223 */ /* 0x040fe4000000001f */
[C---:B------:R-:W-:Y:S02]  /*2ebf0*/  FFMA R35, R10.reuse, R133, R35 ;  /* 0x000000850a237223 */ /* 0x040fe40000000023 */
[----:B------:R-:W-:-:S02]  /*2ec00*/  FFMA R47, R10, R92, R47 ;  /* 0x0000005c0a2f7223 */ /* 0x000fc4000000002f */
[C---:B------:R-:W-:Y:S02]  /*2ec10*/  FFMA R96, R10.reuse, R96, R3 ;  /* 0x000000600a607223 */ /* 0x040fe40000000003 */
[C---:B0-----:R-:W-:Y:S02]  /*2ec20*/  FFMA R42, R10.reuse, R84, R42 ;  /* 0x000000540a2a7223 */ /* 0x041fe4000000002a */
[----:B------:R-:W-:Y:S02]  /*2ec30*/  FFMA R51, R10, R100, R51 ;  /* 0x000000640a337223 */ /* 0x000fe40000000033 */
[----:B------:R-:W-:Y:S02]  /*2ec40*/  FFMA R11, R139, R67, R66 ;  /* 0x000000438b0b7223 */ /* 0x000fe40000000042 */
[----:B------:R-:W-:Y:S01]  /*2ec50*/  FFMA R10, R82, R137, R80 ;  /* 0x00000089520a7223 */ /* 0x000fe20000000050 */
[----:B------:R-:W0:Y:S01]  /*2ec60*/  LDS.128 R64, [0x8180] ;  /* 0x00818000ff407984 */ /* 0x000e220000000c00 */
[----:B------:R-:W-:-:S02]  /*2ec70*/  FFMA R47, R136, R93, R47 ;  /* 0x0000005d882f7223 */ /* 0x000fc4000000002f */
[-C--:B------:R-:W-:Y:S02]  /*2ec80*/  FFMA R10, R83, R138.reuse, R10 ;  /* 0x0000008a530a7223 */ /* 0x080fe4000000000a */
[----:B------:R-:W0:Y:S01]  /*2ec90*/  LDS.128 R80, [0x6cb0] ;  /* 0x006cb000ff507984 */ /* 0x000e220000000c00 */
[----:B------:R-:W-:Y:S02]  /*2eca0*/  FFMA R47, R94, R137, R47 ;  /* 0x000000895e2f7223 */ /* 0x000fe4000000002f */
[----:B------:R-:W-:Y:S02]  /*2ecb0*/  FFMA R42, R136, R85, R42 ;  /* 0x00000055882a7223 */ /* 0x000fe4000000002a */
[----:B------:R-:W-:Y:S02]  /*2ecc0*/  FFMA R46, R95, R138, R47 ;  /* 0x0000008a5f2e7223 */ /* 0x000fe4000000002f */
[----:B------:R-:W-:Y:S01]  /*2ecd0*/  FFMA R42, R86, R137, R42 ;  /* 0x00000089562a7223 */ /* 0x000fe2000000002a */
[----:B------:R-:W0:Y:S01]  /*2ece0*/  LDS.128 R92, [0x7440] ;  /* 0x00744000ff5c7984 */ /* 0x000e220000000c00 */
[----:B------:R-:W-:-:S02]  /*2ecf0*/  FFMA R73, R137, R73, R72 ;  /* 0x0000004989497223 */ /* 0x000fc40000000048 */
[----:B------:R-:W-:Y:S02]  /*2ed00*/  FFMA R0, R87, R138, R42 ;  /* 0x0000008a57007223 */ /* 0x000fe4000000002a */
[----:B------:R-:W0:Y:S01]  /*2ed10*/  LDS.128 R84, [0x8af0] ;  /* 0x008af000ff547984 */ /* 0x000e220000000c00 */
[C---:B-1----:R-:W-:Y:S02]  /*2ed20*/  FFMA R88, R136.reuse, R88, R14 ;  /* 0x0000005888587223 */ /* 0x042fe4000000000e */
[----:B------:R-:W-:Y:S02]  /*2ed30*/  FFMA R104, R136, R104, R17 ;  /* 0x0000006888687223 */ /* 0x000fe40000000011 */
[----:B------:R-:W-:Y:S02]  /*2ed40*/  FFMA R74, R138, R74, R73 ;  /* 0x0000004a8a4a7223 */ /* 0x000fe40000000049 */
[C---:B------:R-:W-:Y:S02]  /*2ed50*/  FFMA R89, R137.reuse, R89, R88 ;  /* 0x0000005989597223 */ /* 0x040fe40000000058 */
[----:B------:R-:W-:-:S02]  /*2ed60*/  FFMA R105, R137, R105, R104 ;  /* 0x0000006989697223 */ /* 0x000fc40000000068 */
[----:B--2---:R-:W-:Y:S02]  /*2ed70*/  FFMA R15, R76, R137, R15 ;  /* 0x000000894c0f7223 */ /* 0x004fe4000000000f */
[C---:B------:R-:W-:Y:S02]  /*2ed80*/  FFMA R90, R138.reuse, R90, R89 ;  /* 0x0000005a8a5a7223 */ /* 0x040fe40000000059 */
[----:B------:R-:W-:Y:S02]  /*2ed90*/  FFMA R14, R139, R75, R74 ;  /* 0x0000004b8b0e7223 */ /* 0x000fe4000000004a */
[----:B------:R-:W-:Y:S01]  /*2eda0*/  FFMA R106, R138, R106, R105 ;  /* 0x0000006a8a6a7223 */ /* 0x000fe20000000069 */
[----:B------:R-:W1:Y:S01]  /*2edb0*/  LDS.128 R72, [0x6160] ;  /* 0x00616000ff487984 */ /* 0x000e620000000c00 */
[----:B------:R-:W-:Y:S02]  /*2edc0*/  FFMA R134, R136, R134, R35 ;  /* 0x0000008688867223 */ /* 0x000fe40000000023 */
[----:B------:R-:W-:-:S02]  /*2edd0*/  FFMA R77, R138, R77, R15 ;  /* 0x0000004d8a4d7223 */ /* 0x000fc4000000000f */
[C---:B------:R-:W-:Y:S02]  /*2ede0*/  FFMA R15, R139.reuse, R91, R90 ;  /* 0x0000005b8b0f7223 */ /* 0x040fe4000000005a */
[C---:B------:R-:W-:Y:S01]  /*2edf0*/  FFMA R22, R136.reuse, R111, R22 ;  /* 0x0000006f88167223 */ /* 0x040fe20000000016 */
[----:B------:R-:W2:Y:S01]  /*2ee00*/  LDS.128 R88, [0x7080] ;  /* 0x00708000ff587984 */ /* 0x000ea20000000c00 */
[----:B------:R-:W-:Y:S02]  /*2ee10*/  FFMA R17, R139, R107, R106 ;  /* 0x0000006b8b117223 */ /* 0x000fe4000000006a */
[----:B------:R-:W-:Y:S01]  /*2ee20*/  FFMA R3, R135, R137, R134 ;  /* 0x0000008987037223 */ /* 0x000fe20000000086 */
[----:B------:R-:W1:Y:S01]  /*2ee30*/  LDS.128 R108, [0x7bd0] ;  /* 0x007bd000ff6c7984 */ /* 0x000e620000000c00 */
[----:B------:R-:W-:Y:S02]  /*2ee40*/  FFMA R78, R139, R78, R77 ;  /* 0x0000004e8b4e7223 */ /* 0x000fe4000000004d */
[----:B------:R-:W-:Y:S01]  /*2ee50*/  FFMA R126, R136, R126, R31 ;  /* 0x0000007e887e7223 */ /* 0x000fe2000000001f */
[----:B------:R-:W1:Y:S01]  /*2ee60*/  LDS.128 R104, [0x7fa0] ;  /* 0x007fa000ff687984 */ /* 0x000e620000000c00 */
[----:B---3--:R-:W-:-:S02]  /*2ee70*/  FFMA R4, R4, R138, R27 ;  /* 0x0000008a04047223 */ /* 0x008fc4000000001b */
[-C--:B----4-:R-:W-:Y:S01]  /*2ee80*/  FFMA R120, R120, R138.reuse, R3 ;  /* 0x0000008a78787223 */ /* 0x090fe20000000003 */
[----:B------:R-:W-:Y:S01]  /*2ee90*/  LDS.128 R132, [0x7630] ;  /* 0x00763000ff847984 */ /* 0x000fe20000000c00 */
[----:B-----5:R-:W-:Y:S02]  /*2eea0*/  FFMA R3, R68, R79, R78 ;  /* 0x0000004f44037223 */ /* 0x020fe4000000004e */
[----:B------:R-:W-:Y:S01]  /*2eeb0*/  FFMA R31, R127, R137, R126 ;  /* 0x000000897f1f7223 */ /* 0x000fe2000000007e */
[----:B------:R-:W3:Y:S01]  /*2eec0*/  LDS.128 R76, [0x8730] ;  /* 0x00873000ff4c7984 */ /* 0x000ee20000000c00 */
[----:B------:R-:W-:Y:S02]  /*2eed0*/  FFMA R5, R139, R5, R4 ;  /* 0x000000058b057223 */ /* 0x000fe40000000004 */
[----:B0-----:R-:W-:Y:S01]  /*2eee0*/  FFMA R30, R64, R138, R30 ;  /* 0x0000008a401e7223 */ /* 0x001fe2000000001e */
[----:B------:R-:W0:Y:S01]  /*2eef0*/  LDS.128 R124, [0x68f0] ;  /* 0x0068f000ff7c7984 */ /* 0x000e220000000c00 */
[----:B------:R-:W-:-:S02]  /*2ef00*/  FFMA R35, R131, R137, R130 ;  /* 0x0000008983237223 */ /* 0x000fc40000000082 */
[----:B------:R-:W-:Y:S01]  /*2ef10*/  FFMA R6, R68, R6, R5 ;  /* 0x0000000644067223 */ /* 0x000fe20000000005 */
[----:B------:R-:W4:Y:S01]  /*2ef20*/  LDS.128 R128, [0x7810] ;  /* 0x00781000ff807984 */ /* 0x000f220000000c00 */
[----:B------:R-:W-:Y:S02]  /*2ef30*/  FFMA R65, R139, R65, R30 ;  /* 0x000000418b417223 */ /* 0x000fe4000000001e */
[----:B------:R-:W-:Y:S02]  /*2ef40*/  FFMA R51, R136, R101, R51 ;  /* 0x0000006588337223 */ /* 0x000fe40000000033 */
[-C--:B------:R-:W-:Y:S02]  /*2ef50*/  FFMA R21, R80, R137.reuse, R21 ;  /* 0x0000008950157223 */ /* 0x080fe40000000015 */
[----:B------:R-:W-:Y:S02]  /*2ef60*/  FFMA R26, R119, R137, R26 ;  /* 0x00000089771a7223 */ /* 0x000fe4000000001a */
[----:B------:R-:W-:Y:S01]  /*2ef70*/  FFMA R30, R68, R66, R65 ;  /* 0x00000042441e7223 */ /* 0x000fe20000000041 */
[----:B------:R-:W5:Y:S01]  /*2ef80*/  LDS.128 R116, [0x79f0] ;  /* 0x0079f000ff747984 */ /* 0x000f620000000c00 */
[----:B------:R-:W-:-:S02]  /*2ef90*/  FFMA R27, R7, R69, R6 ;  /* 0x00000045071b7223 */ /* 0x000fc40000000006 */
[----:B------:R-:W-:Y:S01]  /*2efa0*/  FFMA R51, R102, R137, R51 ;  /* 0x0000008966337223 */ /* 0x000fe20000000033 */
[----:B------:R-:W0:Y:S01]  /*2efb0*/  LDS.128 R4, [0x8550] ;  /* 0x00855000ff047984 */ /* 0x000e220000000c00 */
[----:B------:R-:W-:Y:S02]  /*2efc0*/  FFMA R21, R138, R81, R21 ;  /* 0x000000518a157223 */ /* 0x000fe40000000015 */
[C---:B------:R-:W-:Y:S02]  /*2efd0*/  FFMA R23, R136.reuse, R115, R23 ;  /* 0x0000007388177223 */ /* 0x040fe40000000017 */
[----:B------:R-:W-:Y:S01]  /*2efe0*/  FFMA R96, R136, R97, R96 ;  /* 0x0000006188607223 */ /* 0x000fe20000000060 */
[----:B------:R-:W-:Y:S01]  /*2eff0*/  LDS.128 R112, [0x6ad0] ;  /* 0x006ad000ff707984 */ /* 0x000fe20000000c00 */
[----:B------:R-:W-:Y:S02]  /*2f000*/  FFMA R18, R92, R137, R18 ;  /* 0x000000895c127223 */ /* 0x000fe40000000012 */
[----:B------:R-:W-:-:S02]  /*2f010*/  FFMA R30, R67, R69, R30 ;  /* 0x00000045431e7223 */ /* 0x000fc4000000001e */
[----:B------:R-:W-:Y:S01]  /*2f020*/  FFMA R42, R103, R138, R51 ;  /* 0x0000008a672a7223 */ /* 0x000fe20000000033 */
[----:B------:R-:W0:Y:S01]  /*2f030*/  LDS.128 R64, [0x6ea0] ;  /* 0x006ea000ff407984 */ /* 0x000e220000000c00 */
[----:B------:R-:W-:-:S03]  /*2f040*/  FFMA R21, R139, R82, R21 ;  /* 0x000000528b157223 */ /* 0x000fc60000000015 */
[----:B------:R-:W0:Y:S01]  /*2f050*/  LDS.128 R100, [0x6340] ;  /* 0x00634000ff647984 */ /* 0x000e220000000c00 */
[----:B------:R-:W-:Y:S02]  /*2f060*/  FFMA R96, R98, R137, R96 ;  /* 0x0000008962607223 */ /* 0x000fe40000000060 */
[----:B------:R-:W-:Y:S02]  /*2f070*/  FFMA R18, R138, R93, R18 ;  /* 0x0000005d8a127223 */ /* 0x000fe40000000012 */
[----:B------:R-:W-:Y:S02]  /*2f080*/  FFMA R23, R84, R137, R23 ;  /* 0x0000008954177223 */ /* 0x000fe40000000017 */
[----:B------:R-:W-:Y:S02]  /*2f090*/  FFMA R21, R68, R83, R21 ;  /* 0x0000005344157223 */ /* 0x000fe40000000015 */
[----:B------:R-:W4:Y:S01]  /*2f0a0*/  LDS.128 R80, [0x7dc0] ;  /* 0x007dc000ff507984 */ /* 0x000f220000000c00 */
[----:B------:R-:W-:-:S02]  /*2f0b0*/  FFMA R18, R139, R94, R18 ;  /* 0x0000005e8b127223 */ /* 0x000fc40000000012 */
[----:B------:R-:W-:Y:S02]  /*2f0c0*/  FFMA R23, R138, R85, R23 ;  /* 0x000000558a177223 */ /* 0x000fe40000000017 */
[----:B------:R-:W-:Y:S02]  /*2f0d0*/  FFMA R47, R99, R138, R96 ;  /* 0x0000008a632f7223 */ /* 0x000fe40000000060 */
[----:B------:R-:W5:Y:S01]  /*2f0e0*/  LDS.128 R96, [0x8360] ;  /* 0x00836000ff607984 */ /* 0x000f620000000c00 */
[----:B------:R-:W-:Y:S02]  /*2f0f0*/  FFMA R23, R139, R86, R23 ;  /* 0x000000568b177223 */ /* 0x000fe40000000017 */
[----:B------:R-:W-:Y:S02]  /*2f100*/  FFMA R18, R68, R95, R18 ;  /* 0x0000005f44127223 */ /* 0x000fe40000000012 */
[----:B------:R-:W5:Y:S01]  /*2f110*/  LDS.128 R92, [0x6710] ;  /* 0x00671000ff5c7984 */ /* 0x000f620000000c00 */
[----:B-1----:R-:W-:-:S02]  /*2f120*/  FFMA R39, R72, R139, R39 ;  /* 0x0000008b48277223 */ /* 0x002fc40000000027 */
[C---:B------:R-:W-:Y:S02]  /*2f130*/  FFMA R23, R68.reuse, R87, R23 ;  /* 0x0000005744177223 */ /* 0x040fe40000000017 */
[----:B------:R-:W1:Y:S01]  /*2f140*/  LDS.128 R84, [0x8ce0] ;  /* 0x008ce000ff547984 */ /* 0x000e620000000c00 */
[----:B------:R-:W-:Y:S02]  /*2f150*/  FFMA R73, R68, R73, R39 ;  /* 0x0000004944497223 */ /* 0x000fe40000000027 */
[----:B--2---:R-:W-:Y:S02]  /*2f160*/  FFMA R46, R88, R139, R46 ;  /* 0x0000008b582e7223 */ /* 0x004fe4000000002e */
[----:B------:R-:W-:Y:S02]  /*2f170*/  FFMA R22, R108, R137, R22 ;  /* 0x000000896c167223 */ /* 0x000fe40000000016 */
[----:B------:R-:W-:Y:S02]  /*2f180*/  FFMA R47, R104, R139, R47 ;  /* 0x0000008b682f7223 */ /* 0x000fe4000000002f */
[----:B------:R-:W-:-:S02]  /*2f190*/  FFMA R73, R74, R69, R73 ;  /* 0x000000454a497223 */ /* 0x000fc40000000049 */
[----:B------:R-:W-:Y:S02]  /*2f1a0*/  FFMA R46, R68, R89, R46 ;  /* 0x00000059442e7223 */ /* 0x000fe4000000002e */
[----:B------:R-:W-:Y:S02]  /*2f1b0*/  FFMA R22, R138, R109, R22 ;  /* 0x0000006d8a167223 */ /* 0x000fe40000000016 */
[----:B------:R-:W-:Y:S02]  /*2f1c0*/  FFMA R47, R68, R105, R47 ;  /* 0x00000069442f7223 */ /* 0x000fe4000000002f */
[-C--:B---3--:R-:W-:Y:S02]  /*2f1d0*/  FFMA R42, R76, R139.reuse, R42 ;  /* 0x0000008b4c2a7223 */ /* 0x088fe4000000002a */
[----:B0-----:R-:W-:Y:S02]  /*2f1e0*/  FFMA R124, R124, R139, R10 ;  /* 0x0000008b7c7c7223 */ /* 0x001fe4000000000a */
[----:B------:R-:W-:-:S02]  /*2f1f0*/  FFMA R46, R90, R69, R46 ;  /* 0x000000455a2e7223 */ /* 0x000fc4000000002e */
[----:B------:R-:W-:Y:S02]  /*2f200*/  FFMA R22, R139, R110, R22 ;  /* 0x0000006e8b167223 */ /* 0x000fe40000000016 */
[-C--:B------:R-:W-:Y:S02]  /*2f210*/  FFMA R10, R75, R70.reuse, R73 ;  /* 0x000000464b0a7223 */ /* 0x080fe40000000049 */
[----:B------:R-:W-:Y:S01]  /*2f220*/  FFMA R47, R106, R69, R47 ;  /* 0x000000456a2f7223 */ /* 0x000fe2000000002f */
[----:B------:R-:W0:Y:S01]  /*2f230*/  LDS.128 R72, [0x6530] ;  /* 0x00653000ff487984 */ /* 0x000e220000000c00 */
[----:B----4-:R-:W-:Y:S02]  /*2f240*/  FFMA R128, R128, R139, R0 ;  /* 0x0000008b80807223 */ /* 0x010fe40000000000 */
[----:B------:R-:W-:Y:S02]  /*2f250*/  FFMA R42, R68, R77, R42 ;  /* 0x0000004d442a7223 */ /* 0x000fe4000000002a */
[----:B------:R-:W-:-:S02]  /*2f260*/  FFMA R0, R91, R70, R46 ;  /* 0x000000465b007223 */ /* 0x000fc4000000002e */
[----:B------:R-:W-:Y:S01]  /*2f270*/  FFMA R22, R68, R111, R22 ;  /* 0x0000006f44167223 */ /* 0x000fe20000000016 */
[----:B------:R-:W-:Y:S01]  /*2f280*/  LDS.128 R88, [0x7450] ;  /* 0x00745000ff587984 */ /* 0x000fe20000000c00 */
[----:B------:R-:W-:Y:S02]  /*2f290*/  FFMA R46, R107, R70, R47 ;  /* 0x000000466b2e7223 */ /* 0x000fe4000000002f */
[----:B------:R-:W-:Y:S01]  /*2f2a0*/  FFMA R42, R78, R69, R42 ;  /* 0x000000454e2a7223 */ /* 0x000fe2000000002a */
[----:B------:R-:W2:Y:S04]  /*2f2b0*/  LDS.128 R104, [0x7be0] ;  /* 0x007be000ff687984 */ /* 0x000ea80000000c00 */
[----:B------:R-:W3:Y:S01]  /*2f2c0*/  LDS.128 R108, [0x8b00] ;  /* 0x008b0000ff6c7984 */ /* 0x000ee20000000c00 */
[----:B-----5:R-:W-:-:S02]  /*2f2d0*/  FFMA R116, R116, R138, R35 ;  /* 0x0000008a74747223 */ /* 0x020fc40000000023 */
[C---:B------:R-:W-:Y:S02]  /*2f2e0*/  FFMA R4, R68.reuse, R4, R13 ;  /* 0x0000000444047223 */ /* 0x040fe4000000000d */
[----:B------:R-:W-:Y:S02]  /*2f2f0*/  FFMA R13, R79, R70, R42 ;  /* 0x000000464f0d7223 */ /* 0x000fe4000000002a */
[----:B------:R-:W4:Y:S01]  /*2f300*/  LDS.128 R76, [0x6350] ;  /* 0x00635000ff4c7984 */ /* 0x000f220000000c00 */
[----:B------:R-:W-:Y:S02]  /*2f310*/  FFMA R117, R139, R117, R116 ;  /* 0x000000758b757223 */ /* 0x000fe40000000074 */
[----:B------:R-:W-:Y:S02]  /*2f320*/  FFMA R14, R68, R64, R14 ;  /* 0x00000040440e7223 */ /* 0x000fe4000000000e */
[----:B------:R-:W-:Y:S02]  /*2f330*/  FFMA R26, R100, R138, R26 ;  /* 0x0000008a641a7223 */ /* 0x000fe4000000001a */
[----:B------:R-:W-:-:S02]  /*2f340*/  FFMA R118, R68, R118, R117 ;  /* 0x0000007644767223 */ /* 0x000fc40000000075 */
[----:B------:R-:W-:Y:S02]  /*2f350*/  FFMA R101, R139, R101, R26 ;  /* 0x000000658b657223 */ /* 0x000fe4000000001a */
[----:B------:R-:W-:Y:S02]  /*2f360*/  FFMA R80, R68, R80, R15 ;  /* 0x0000005044507223 */ /* 0x000fe4000000000f */
[----:B------:R-:W-:Y:S02]  /*2f370*/  FFMA R65, R69, R65, R14 ;  /* 0x0000004145417223 */ /* 0x000fe4000000000e */
[----:B------:R-:W5:Y:S01]  /*2f380*/  LDS.64 R14, [R2.X4+0x3f0] ;  /* 0x0003f000020e7984 */ /* 0x000f620000004a00 */
[----:B------:R-:W-:Y:S02]  /*2f390*/  FFMA R19, R96, R137, R19 ;  /* 0x0000008960137223 */ /* 0x000fe40000000013 */
[----:B------:R-:W-:Y:S02]  /*2f3a0*/  FFMA R26, R68, R102, R101 ;  /* 0x00000066441a7223 */ /* 0x000fe40000000065 */
[----:B------:R-:W-:-:S02]  /*2f3b0*/  FFMA R35, R119, R69, R118 ;  /* 0x0000004577237223 */ /* 0x000fc40000000076 */
[----:B------:R-:W0:Y:S01]  /*2f3c0*/  LDS.128 R116, [0x6ae0] ;  /* 0x006ae000ff747984 */ /* 0x000e220000000c00 */
[----:B------:R-:W-:Y:S02]  /*2f3d0*/  FFMA R112, R112, R138, R31 ;  /* 0x0000008a70707223 */ /* 0x000fe4000000001f */
[----:B------:R-:W-:Y:S02]  /*2f3e0*/  FFMA R92, R68, R92, R43 ;  /* 0x0000005c445c7223 */ /* 0x000fe4000000002b */
[----:B------:R-:W-:Y:S02]  /*2f3f0*/  FFMA R19, R138, R97, R19 ;  /* 0x000000618a137223 */ /* 0x000fe40000000013 */
[----:B------:R-:W-:Y:S02]  /*2f400*/  FFMA R26, R103, R69, R26 ;  /* 0x00000045671a7223 */ /* 0x000fe4000000001a */
[----:B------:R-:W0:Y:S01]  /*2f410*/  LDS.128 R100, [0x8370] ;  /* 0x00837000ff647984 */ /* 0x000e220000000c00 */
[----:B------:R-:W-:-:S02]  /*2f420*/  FFMA R113, R139, R113, R112 ;  /* 0x000000718b717223 */ /* 0x000fc40000000070 */
[----:B------:R-:W-:Y:S02]  /*2f430*/  FFMA R121, R139, R121, R120 ;  /* 0x000000798b797223 */ /* 0x000fe40000000078 */
[C---:B------:R-:W-:Y:S02]  /*2f440*/  FFMA R124, R68.reuse, R125, R124 ;  /* 0x0000007d447c7223 */ /* 0x040fe4000000007c */
[C---:B------:R-:W-:Y:S02]  /*2f450*/  FFMA R132, R68.reuse, R132, R11 ;  /* 0x0000008444847223 */ /* 0x040fe4000000000b */
[----:B------:R-:W-:Y:S02]  /*2f460*/  FFMA R93, R69, R93, R92 ;  /* 0x0000005d455d7223 */ /* 0x000fe4000000005c */
[----:B-1----:R-:W-:Y:S02]  /*2f470*/  FFMA R84, R68, R84, R17 ;  /* 0x0000005444547223 */ /* 0x002fe40000000011 */
[----:B------:R-:W-:-:S02]  /*2f480*/  FFMA R19, R139, R98, R19 ;  /* 0x000000628b137223 */ /* 0x000fc40000000013 */
[C---:B------:R-:W-:Y:S02]  /*2f490*/  FFMA R5, R69.reuse, R5, R4 ;  /* 0x0000000545057223 */ /* 0x040fe40000000004 */
[C---:B------:R-:W-:Y:S02]  /*2f4a0*/  FFMA R114, R68.reuse, R114, R113 ;  /* 0x0000007244727223 */ /* 0x040fe40000000071 */
        /* <DEDUP_REMOVED lines=8> */
[----:B------:R-:W1:Y:S01]  /*2f530*/  LDS.128 R96, [0x6cc0] ;  /* 0x006cc000ff607984 */ /* 0x000e620000000c00 */
[----:B------:R-:W-:Y:S02]  /*2f540*/  FFMA R6, R70, R6, R5 ;  /* 0x0000000646067223 */ /* 0x000fe40000000005 */
[----:B------:R-:W-:-:S02]  /*2f550*/  FFMA R128, R130, R69, R128 ;  /* 0x0000004582807223 */ /* 0x000fc40000000080 */
[C---:B------:R-:W-:Y:S02]  /*2f560*/  FFMA R134, R70.reuse, R134, R133 ;  /* 0x0000008646867223 */ /* 0x040fe40000000085 */
[C---:B------:R-:W-:Y:S02]  /*2f570*/  FFMA R66, R70.reuse, R66, R65 ;  /* 0x0000004246427223 */ /* 0x040fe40000000041 */
[C---:B------:R-:W-:Y:S02]  /*2f580*/  FFMA R82, R70.reuse, R82, R81 ;  /* 0x0000005246527223 */ /* 0x040fe40000000051 */
[----:B------:R-:W-:Y:S02]  /*2f590*/  FFMA R86, R70, R86, R85 ;  /* 0x0000005646567223 */ /* 0x000fe40000000055 */
[-C--:B------:R-:W-:Y:S02]  /*2f5a0*/  FFMA R31, R115, R69.reuse, R114 ;  /* 0x00000045731f7223 */ /* 0x080fe40000000072 */
[----:B------:R-:W-:Y:S01]  /*2f5b0*/  FFMA R39, R123, R69, R122 ;  /* 0x000000457b277223 */ /* 0x000fe2000000007a */
[----:B------:R-:W-:Y:S01]  /*2f5c0*/  LDS.128 R112, [0x8190] ;  /* 0x00819000ff707984 */ /* 0x000fe20000000c00 */
[----:B------:R-:W-:-:S02]  /*2f5d0*/  FFMA R47, R127, R70, R124 ;  /* 0x000000467f2f7223 */ /* 0x000fc4000000007c */
[C---:B------:R-:W-:Y:S01]  /*2f5e0*/  FFMA R42, R71.reuse, R95, R94 ;  /* 0x0000005f472a7223 */ /* 0x040fe2000000005e */
[----:B------:R-:W-:Y:S01]  /*2f5f0*/  LDS.128 R120, [0x7a00] ;  /* 0x007a0000ff787984 */ /* 0x000fe20000000c00 */
[----:B------:R-:W-:Y:S01]  /*2f600*/  MOV R136, R55 ;  /* 0x0000003700887202 */ /* 0x000fe20000000f00 */
[----:B------:R-:W-:Y:S02]  /*2f610*/  FFMA R17, R71, R7, R6 ;  /* 0x0000000747117223 */ /* 0x000fe40000000006 */
[----:B------:R-:W1:Y:S01]  /*2f620*/  LDS.128 R92, [0x7270] ;  /* 0x00727000ff5c7984 */ /* 0x000e620000000c00 */
[----:B0-----:R-:W-:-:S03]  /*2f630*/  FFMA R72, R72, R69, R3 ;  /* 0x0000004548487223 */ /* 0x001fc60000000003 */
[----:B------:R-:W0:Y:S01]  /*2f640*/  LDS.128 R124, [0x8920] ;  /* 0x00892000ff7c7984 */ /* 0x000e220000000c00 */
[----:B------:R-:W-:Y:S02]  /*2f650*/  FFMA R11, R131, R70, R128 ;  /* 0x00000046830b7223 */ /* 0x000fe40000000080 */
[C---:B------:R-:W-:Y:S01]  /*2f660*/  FFMA R43, R71.reuse, R135, R134 ;  /* 0x00000087472b7223 */ /* 0x040fe20000000086 */
[----:B------:R-:W0:Y:S01]  /*2f670*/  LDS.128 R4, [0x6170] ;  /* 0x00617000ff047984 */ /* 0x000e220000000c00 */
[C---:B------:R-:W-:Y:S02]  /*2f680*/  FFMA R3, R71.reuse, R67, R66 ;  /* 0x0000004347037223 */ /* 0x040fe40000000042 */
[C---:B------:R-:W-:Y:S01]  /*2f690*/  FFMA R51, R71.reuse, R83, R82 ;  /* 0x0000005347337223 */ /* 0x040fe20000000052 */
[----:B------:R-:W0:Y:S01]  /*2f6a0*/  LDS.128 R64, [0x7090] ;  /* 0x00709000ff407984 */ /* 0x000e220000000c00 */
[----:B------:R-:W-:-:S03]  /*2f6b0*/  FFMA R55, R71, R87, R86 ;  /* 0x0000005747377223 */ /* 0x000fc60000000056 */
[----:B------:R-:W0:Y:S01]  /*2f6c0*/  LDS.128 R80, [0x7fb0] ;  /* 0x007fb000ff507984 */ /* 0x000e220000000c00 */
[----:B--2---:R-:W-:-:S03]  /*2f6d0*/  FFMA R22, R104, R69, R22 ;  /* 0x0000004568167223 */ /* 0x004fc60000000016 */
[----:B------:R-:W2:Y:S01]  /*2f6e0*/  LDS.128 R84, [0x6900] ;  /* 0x00690000ff547984 */ /* 0x000ea20000000c00 */
[----:B---3--:R-:W-:-:S03]  /*2f6f0*/  FFMA R23, R108, R69, R23 ;  /* 0x000000456c177223 */ /* 0x008fc60000000017 */
[----:B------:R-:W3:Y:S04]  /*2f700*/  LDS.128 R128, [0x7820] ;  /* 0x00782000ff807984 */ /* 0x000ee80000000c00 */
[----:B------:R-:W0:Y:S01]  /*2f710*/  LDS.128 R132, [0x8740] ;  /* 0x00874000ff847984 */ /* 0x000e220000000c00 */
[C---:B------:R-:W-:Y:S02]  /*2f720*/  FFMA R22, R70.reuse, R105, R22 ;  /* 0x0000006946167223 */ /* 0x040fe40000000016 */
[----:B------:R-:W-:Y:S02]  /*2f730*/  FFMA R23, R70, R109, R23 ;  /* 0x0000006d46177223 */ /* 0x000fe40000000017 */
[----:B----4-:R-:W-:Y:S02]  /*2f740*/  FFMA R26, R76, R70, R26 ;  /* 0x000000464c1a7223 */ /* 0x010fe4000000001a */
[----:B------:R-:W-:-:S02]  /*2f750*/  FFMA R106, R71, R106, R22 ;  /* 0x0000006a476a7223 */ /* 0x000fc40000000016 */
[C---:B------:R-:W-:Y:S02]  /*2f760*/  FFMA R110, R71.reuse, R110, R23 ;  /* 0x0000006e476e7223 */ /* 0x040fe40000000017 */
[C---:B------:R-:W-:Y:S01]  /*2f770*/  FFMA R77, R71.reuse, R77, R26 ;  /* 0x0000004d474d7223 */ /* 0x040fe2000000001a */
[----:B------:R-:W4:Y:S01]  /*2f780*/  LDS.64 R22, [R2.X4+0x438] ;  /* 0x0004380002167984 */ /* 0x000f220000004a00 */
[----:B------:R-:W-:Y:S02]  /*2f790*/  FFMA R72, R70, R73, R72 ;  /* 0x0000004946487223 */ /* 0x000fe40000000048 */
[----:B------:R-:W-:Y:S02]  /*2f7a0*/  FFMA R88, R88, R69, R18 ;  /* 0x0000004558587223 */ /* 0x000fe40000000012 */
[----:B-----5:R-:W-:Y:S02]  /*2f7b0*/  FFMA R78, R14, R78, R77 ;  /* 0x0000004e0e4e7223 */ /* 0x020fe4000000004d */
[----:B------:R-:W-:-:S02]  /*2f7c0*/  FFMA R18, R71, R74, R72 ;  /* 0x0000004a47127223 */ /* 0x000fc40000000048 */
[----:B------:R-:W-:Y:S02]  /*2f7d0*/  FFMA R116, R116, R70, R31 ;  /* 0x0000004674747223 */ /* 0x000fe4000000001f */
[----:B------:R-:W-:Y:S02]  /*2f7e0*/  FFMA R18, R14, R75, R18 ;  /* 0x0000004b0e127223 */ /* 0x000fe40000000012 */
[----:B------:R-:W-:Y:S01]  /*2f7f0*/  FFMA R31, R79, R15, R78 ;  /* 0x0000000f4f1f7223 */ /* 0x000fe2000000004e */
[----:B------:R-:W5:Y:S01]  /*2f800*/  LDS.128 R72, [0x7640] ;  /* 0x00764000ff487984 */ /* 0x000f620000000c00 */
[----:B------:R-:W-:-:S03]  /*2f810*/  FFMA R19, R100, R69, R19 ;  /* 0x0000004564137223 */ /* 0x000fc60000000013 */
[----:B------:R-:W2:Y:S01]  /*2f820*/  LDS.128 R76, [0x8560] ;  /* 0x00856000ff4c7984 */ /* 0x000ea20000000c00 */
[C---:B------:R-:W-:Y:S02]  /*2f830*/  FFMA R88, R70.reuse, R89, R88 ;  /* 0x0000005946587223 */ /* 0x040fe40000000058 */
[----:B------:R-:W-:Y:S02]  /*2f840*/  FFMA R101, R70, R101, R19 ;  /* 0x0000006546657223 */ /* 0x000fe40000000013 */
[----:B------:R-:W-:Y:S02]  /*2f850*/  FFMA R19, R71, R90, R88 ;  /* 0x0000005a47137223 */ /* 0x000fe40000000058 */
[----:B-1----:R-:W-:Y:S02]  /*2f860*/  FFMA R21, R96, R69, R21 ;  /* 0x0000004560157223 */ /* 0x002fe40000000015 */
[----:B------:R-:W-:Y:S02]  /*2f870*/  FFMA R19, R14, R91, R19 ;  /* 0x0000005b0e137223 */ /* 0x000fe40000000013 */
[----:B------:R-:W1:Y:S01]  /*2f880*/  LDS.128 R88, [0x6eb0] ;  /* 0x006eb000ff587984 */ /* 0x000e620000000c00 */
[----:B------:R-:W-:-:S02]  /*2f890*/  FFMA R97, R70, R97, R21 ;  /* 0x0000006146617223 */ /* 0x000fc40000000015 */
[-C--:B------:R-:W-:Y:S02]  /*2f8a0*/  FFMA R92, R92, R70.reuse, R27 ;  /* 0x000000465c5c7223 */ /* 0x080fe4000000001b */
[-C--:B------:R-:W-:Y:S02]  /*2f8b0*/  FFMA R30, R112, R70.reuse, R30 ;  /* 0x00000046701e7223 */ /* 0x080fe4000000001e */
[-C--:B------:R-:W-:Y:S02]  /*2f8c0*/  FFMA R120, R120, R70.reuse, R35 ;  /* 0x0000004678787223 */ /* 0x080fe40000000023 */
[----:B0-----:R-:W-:Y:S01]  /*2f8d0*/  FFMA R124, R124, R70, R39 ;  /* 0x000000467c7c7223 */ /* 0x001fe20000000027 */
[----:B------:R-:W-:Y:S01]  /*2f8e0*/  MOV R104, R136 ;  /* 0x0000008800687202 */ /* 0x000fe20000000f00 */
[----:B------:R-:W-:Y:S01]  /*2f8f0*/  FFMA R4, R4, R71, R10 ;  /* 0x0000004704047223 */ /* 0x000fe2000000000a */
[----:B------:R-:W0:Y:S01]  /*2f900*/  LDS.128 R136, [0x6720] ;  /* 0x00672000ff887984 */ /* 0x000e220000000c00 */
        /* <DEDUP_REMOVED lines=9> */
[-C--:B--2---:R-:W-:Y:S02]  /*2f9a0*/  FFMA R47, R84, R71.reuse, R47 ;  /* 0x00000047542f7223 */ /* 0x084fe4000000002f */
[-C--:B---3--:R-:W-:Y:S02]  /*2f9b0*/  FFMA R11, R128, R71.reuse, R11 ;  /* 0x00000047800b7223 */ /* 0x088fe4000000000b */
[----:B------:R-:W-:Y:S02]  /*2f9c0*/  FFMA R13, R132, R71, R13 ;  /* 0x00000047840d7223 */ /* 0x000fe4000000000d */
[----:B------:R-:W2:Y:S01]  /*2f9d0*/  LDS.128 R68, [0x8cf0] ;  /* 0x008cf000ff447984 */ /* 0x000ea20000000c00 */
[----:B------:R-:W-:-:S02]  /*2f9e0*/  FFMA R4, R14, R5, R4 ;  /* 0x000000050e047223 */ /* 0x000fc40000000004 */
[----:B------:R-:W-:Y:S02]  /*2f9f0*/  FFMA R11, R14, R129, R11 ;  /* 0x000000810e0b7223 */ /* 0x000fe4000000000b */
[-C--:B------:R-:W-:Y:S02]  /*2fa00*/  FFMA R4, R6, R15.reuse, R4 ;  /* 0x0000000f06047223 */ /* 0x080fe40000000004 */
[----:B------:R-:W-:Y:S02]  /*2fa10*/  FFMA R130, R130, R15, R11 ;  /* 0x0000000f82827223 */ /* 0x000fe4000000000b */
[----:B----4-:R-:W-:Y:S02]  /*2fa20*/  FFMA R11, R22, R7, R4 ;  /* 0x00000007160b7223 */ /* 0x010fe40000000004 */
[----:B------:R-:W3:Y:S01]  /*2fa30*/  LDS.128 R4, [0x6540] ;  /* 0x00654000ff047984 */ /* 0x000ee20000000c00 */
[----:B------:R-:W-:-:S04]  /*2fa40*/  FFMA R94, R14, R94, R93 ;  /* 0x0000005e0e5e7223 */ /* 0x000fc8000000005d */
[----:B------:R-:W-:Y:S02]  /*2fa50*/  FFMA R35, R95, R15, R94 ;  /* 0x0000000f5f237223 */ /* 0x000fe4000000005e */
[----:B------:R-:W4:Y:S01]  /*2fa60*/  LDS.128 R92, [0x7dd0] ;  /* 0x007dd000ff5c7984 */ /* 0x000f220000000c00 */
[C---:B------:R-:W-:Y:S02]  /*2fa70*/  FFMA R26, R14.reuse, R99, R98 ;  /* 0x000000630e1a7223 */ /* 0x040fe40000000062 */
[C---:B-----5:R-:W-:Y:S01]  /*2fa80*/  FFMA R72, R14.reuse, R72, R43 ;  /* 0x000000480e487223 */ /* 0x060fe2000000002b */
[----:B------:R-:W5:Y:S01]  /*2fa90*/  LDS.128 R96, [0x7460] ;  /* 0x00746000ff607984 */ /* 0x000f620000000c00 */
[C---:B------:R-:W-:Y:S02]  /*2faa0*/  FFMA R76, R14.reuse, R76, R17 ;  /* 0x0000004c0e4c7223 */ /* 0x040fe40000000011 */
[C---:B------:R-:W-:Y:S02]  /*2fab0*/  FFMA R122, R14.reuse, R122, R121 ;  /* 0x0000007a0e7a7223 */ /* 0x040fe40000000079 */
[----:B------:R-:W-:-:S02]  /*2fac0*/  FFMA R64, R14, R65, R64 ;  /* 0x000000410e407223 */ /* 0x000fc40000000040 */
[C---:B------:R-:W-:Y:S02]  /*2fad0*/  FFMA R73, R15.reuse, R73, R72 ;  /* 0x000000490f497223 */ /* 0x040fe40000000048 */
[----:B------:R-:W-:Y:S02]  /*2fae0*/  FFMA R77, R15, R77, R76 ;  /* 0x0000004d0f4d7223 */ /* 0x000fe4000000004c */
[----:B------:R-:W-:Y:S02]  /*2faf0*/  FFMA R64, R66, R15, R64 ;  /* 0x0000000f42407223 */ /* 0x000fe40000000040 */
[----:B------:R-:W-:Y:S02]  /*2fb00*/  FFMA R13, R14, R133, R13 ;  /* 0x000000850e0d7223 */ /* 0x000fe4000000000d */
[----:B------:R-:W-:Y:S02]  /*2fb10*/  FFMA R0, R123, R15, R122 ;  /* 0x0000000f7b007223 */ /* 0x000fe4000000007a */
[C---:B------:R-:W-:Y:S01]  /*2fb20*/  FFMA R74, R22.reuse, R74, R73 ;  /* 0x0000004a164a7223 */ /* 0x040fe20000000049 */
[----:B------:R-:W3:Y:S01]  /*2fb30*/  LDS.128 R120, [0x8930] ;  /* 0x00893000ff787984 */ /* 0x000ee20000000c00 */
[----:B------:R-:W-:-:S02]  /*2fb40*/  FFMA R78, R22, R78, R77 ;  /* 0x0000004e164e7223 */ /* 0x000fc4000000004d */
[C---:B------:R-:W-:Y:S02]  /*2fb50*/  FFMA R46, R14.reuse, R81, R46 ;  /* 0x000000510e2e7223 */ /* 0x040fe4000000002e */
[----:B------:R-:W-:Y:S02]  /*2fb60*/  FFMA R47, R14, R85, R47 ;  /* 0x000000550e2f7223 */ /* 0x000fe4000000002f */
[----:B------:R-:W-:Y:S02]  /*2fb70*/  FFMA R134, R134, R15, R13 ;  /* 0x0000000f86867223 */ /* 0x000fe4000000000d */
[----:B------:R-:W-:Y:S02]  /*2fb80*/  FFMA R13, R22, R67, R64 ;  /* 0x00000043160d7223 */ /* 0x000fe40000000040 */
[----:B-1----:R-:W-:Y:S01]  /*2fb90*/  FFMA R88, R14, R88, R3 ;  /* 0x000000580e587223 */ /* 0x002fe20000000003 */
[----:B------:R-:W1:Y:S01]  /*2fba0*/  LDS.128 R64, [0x6cd0] ;  /* 0x006cd000ff407984 */ /* 0x000e620000000c00 */
[----:B------:R-:W-:-:S02]  /*2fbb0*/  FFMA R17, R75, R23, R74 ;  /* 0x000000174b117223 */ /* 0x000fc4000000004a */
[----:B------:R-:W-:Y:S01]  /*2fbc0*/  FFMA R3, R79, R23, R78 ;  /* 0x000000174f037223 */ /* 0x000fe2000000004e */
[----:B------:R-:W1:Y:S01]  /*2fbd0*/  LDS.128 R72, [0x7280] ;  /* 0x00728000ff487984 */ /* 0x000e620000000c00 */
[-C--:B------:R-:W-:Y:S02]  /*2fbe0*/  FFMA R46, R82, R15.reuse, R46 ;  /* 0x0000000f522e7223 */ /* 0x080fe4000000002e */
[----:B------:R-:W-:Y:S01]  /*2fbf0*/  FFMA R47, R86, R15, R47 ;  /* 0x0000000f562f7223 */ /* 0x000fe2000000002f */
[----:B------:R-:W1:Y:S01]  /*2fc00*/  LDS.128 R76, [R2.X4+0x440] ;  /* 0x00044000024c7984 */ /* 0x000e620000004c00 */
[C---:B0-----:R-:W-:Y:S02]  /*2fc10*/  FFMA R136, R14.reuse, R136, R42 ;  /* 0x000000880e887223 */ /* 0x041fe4000000002a */
[----:B------:R-:W-:Y:S02]  /*2fc20*/  FFMA R21, R14, R103, R21 ;  /* 0x000000670e157223 */ /* 0x000fe40000000015 */
[C---:B------:R-:W-:Y:S01]  /*2fc30*/  FFMA R42, R22.reuse, R83, R46 ;  /* 0x00000053162a7223 */ /* 0x040fe2000000002e */
[----:B------:R-:W0:Y:S01]  /*2fc40*/  LDS.128 R100, [0x8380] ;  /* 0x00838000ff647984 */ /* 0x000e220000000c00 */
[----:B------:R-:W-:-:S02]  /*2fc50*/  FFMA R43, R22, R87, R47 ;  /* 0x00000057162b7223 */ /* 0x000fc4000000002f */
[C---:B--2---:R-:W-:Y:S01]  /*2fc60*/  FFMA R68, R14.reuse, R68, R55 ;  /* 0x000000440e447223 */ /* 0x044fe20000000037 */
[----:B------:R-:W2:Y:S04]  /*2fc70*/  LDS.128 R80, [0x7bf0] ;  /* 0x007bf000ff507984 */ /* 0x000ea80000000c00 */
[----:B------:R-:W0:Y:S01]  /*2fc80*/  LDS.128 R84, [0x8b10] ;  /* 0x008b1000ff547984 */ /* 0x000e220000000c00 */
[----:B------:R-:W-:Y:S02]  /*2fc90*/  FFMA R69, R15, R69, R68 ;  /* 0x000000450f457223 */ /* 0x000fe40000000044 */
[----:B------:R-:W-:Y:S02]  /*2fca0*/  FFMA R30, R14, R111, R110 ;  /* 0x0000006f0e1e7223 */ /* 0x000fe4000000006e */
[----:B------:R-:W-:Y:S01]  /*2fcb0*/  FFMA R70, R22, R70, R69 ;  /* 0x0000004616467223 */ /* 0x000fe20000000045 */
[----:B------:R-:W0:Y:S01]  /*2fcc0*/  LDS.128 R108, [0x7a10] ;  /* 0x007a1000ff6c7984 */ /* 0x000e220000000c00 */
[----:B---3--:R-:W-:-:S02]  /*2fcd0*/  FFMA R4, R4, R15, R18 ;  /* 0x0000000f04047223 */ /* 0x008fc40000000012 */
[----:B------:R-:W-:Y:S01]  /*2fce0*/  FFMA R18, R71, R23, R70 ;  /* 0x0000001747127223 */ /* 0x000fe20000000046 */
[----:B------:R-:W-:Y:S01]  /*2fcf0*/  MOV R105, R59 ;  /* 0x0000003b00697202 */ /* 0x000fe20000000f00 */
[----:B------:R-:W3:Y:S01]  /*2fd00*/  LDS.128 R68, [0x6180] ;  /* 0x00618000ff447984 */ /* 0x000ee20000000c00 */
[C---:B------:R-:W-:Y:S02]  /*2fd10*/  FFMA R137, R15.reuse, R137, R136 ;  /* 0x000000890f897223 */ /* 0x040fe40000000088 */
[----:B------:R-:W-:Y:S01]  /*2fd20*/  FFMA R89, R15, R89, R88 ;  /* 0x000000590f597223 */ /* 0x000fe20000000058 */
[----:B------:R-:W-:Y:S01]  /*2fd30*/  MOV R136, R105 ;  /* 0x0000006900887202 */ /* 0x000fe20000000f00 */
[C---:B------:R-:W-:Y:S02]  /*2fd40*/  FFMA R114, R14.reuse, R114, R113 ;  /* 0x000000720e727223 */ /* 0x040fe40000000071 */
[C---:B------:R-:W-:Y:S02]  /*2fd50*/  FFMA R118, R14.reuse, R118, R117 ;  /* 0x000000760e767223 */ /* 0x040fe40000000075 */
[----:B------:R-:W-:-:S02]  /*2fd60*/  FFMA R126, R14, R126, R125 ;  /* 0x0000007e0e7e7223 */ /* 0x000fc4000000007d */
[----:B------:R-:W-:Y:S02]  /*2fd70*/  FFMA R27, R14, R107, R106 ;  /* 0x0000006b0e1b7223 */ /* 0x000fe4000000006a */
[----:B------:R-:W-:Y:S01]  /*2fd80*/  FFMA R138, R22, R138, R137 ;  /* 0x0000008a168a7223 */ /* 0x000fe20000000089 */
[----:B------:R-:W-:Y:S01]  /*2fd90*/  MOV R137, R104 ;  /* 0x0000006800897202 */ /* 0x000fe20000000f00 */
[----:B----4-:R-:W-:Y:S01]  /*2fda0*/  FFMA R92, R14, R92, R51 ;  /* 0x0000005c0e5c7223 */ /* 0x010fe20000000033 */
[----:B------:R-:W4:Y:S01]  /*2fdb0*/  LDS.128 R104, [0x6360] ;  /* 0x00636000ff687984 */ /* 0x000f220000000c00 */
[----:B------:R-:W-:Y:S02]  /*2fdc0*/  FFMA R14, R22, R90, R89 ;  /* 0x0000005a160e7223 */ /* 0x000fe40000000059 */
[----:B-----5:R-:W-:Y:S02]  /*2fdd0*/  FFMA R19, R96, R15, R19 ;  /* 0x0000000f60137223 */ /* 0x020fe40000000013 */
[----:B------:R-:W-:-:S02]  /*2fde0*/  FFMA R14, R91, R23, R14 ;  /* 0x000000175b0e7223 */ /* 0x000fc4000000000e */
[----:B------:R-:W5:Y:S01]  /*2fdf0*/  LDS.128 R88, [0x70a0] ;  /* 0x0070a000ff587984 */ /* 0x000f620000000c00 */
[----:B------:R-:W-:Y:S02]  /*2fe00*/  FFMA R10, R127, R15, R126 ;  /* 0x0000000f7f0a7223 */ /* 0x000fe4000000007e */
[C---:B------:R-:W-:Y:S01]  /*2fe10*/  FFMA R19, R22.reuse, R97, R19 ;  /* 0x0000006116137223 */ /* 0x040fe20000000013 */
[----:B------:R-:W-:Y:S01]  /*2fe20*/  LDS.128 R124, [0x6910] ;  /* 0x00691000ff7c7984 */ /* 0x000fe20000000c00 */
[----:B------:R-:W-:Y:S02]  /*2fe30*/  FFMA R10, R22, R120, R10 ;  /* 0x00000078160a7223 */ /* 0x000fe4000000000a */
[----:B------:R-:W-:Y:S02]  /*2fe40*/  FFMA R98, R98, R23, R19 ;  /* 0x0000001762627223 */ /* 0x000fe40000000013 */
[----:B-1----:R-:W-:Y:S02]  /*2fe50*/  FFMA R26, R64, R15, R26 ;  /* 0x0000000f401a7223 */ /* 0x002fe4000000001a */
[----:B------:R-:W-:-:S02]  /*2fe60*/  FFMA R121, R23, R121, R10 ;  /* 0x0000007917797223 */ /* 0x000fc4000000000a */
[----:B------:R-:W-:Y:S02]  /*2fe70*/  FFMA R93, R15, R93, R92 ;  /* 0x0000005d0f5d7223 */ /* 0x000fe4000000005c */
[----:B------:R-:W-:Y:S02]  /*2fe80*/  FFMA R72, R22, R72, R35 ;  /* 0x0000004816487223 */ /* 0x000fe40000000023 */
[----:B------:R-:W-:Y:S02]  /*2fe90*/  FFMA R10, R76, R99, R98 ;  /* 0x000000634c0a7223 */ /* 0x000fe40000000062 */
[C---:B------:R-:W-:Y:S01]  /*2fea0*/  FFMA R46, R22.reuse, R131, R130 ;  /* 0x00000083162e7223 */ /* 0x040fe20000000082 */
[----:B------:R-:W1:Y:S01]  /*2feb0*/  LDS.128 R96, [0x7650] ;  /* 0x00765000ff607984 */ /* 0x000e620000000c00 */
[C---:B------:R-:W-:Y:S02]  /*2fec0*/  FFMA R47, R22.reuse, R135, R134 ;  /* 0x00000087162f7223 */ /* 0x040fe40000000086 */
[C---:B------:R-:W-:Y:S01]  /*2fed0*/  FFMA R26, R22.reuse, R65, R26 ;  /* 0x00000041161a7223 */ /* 0x040fe2000000001a */
[----:B------:R-:W1:Y:S01]  /*2fee0*/  LDS.128 R128, [0x7830] ;  /* 0x00783000ff807984 */ /* 0x000e620000000c00 */
[----:B------:R-:W-:-:S02]  /*2fef0*/  FFMA R94, R22, R94, R93 ;  /* 0x0000005e165e7223 */ /* 0x000fc4000000005d */
[----:B------:R-:W-:Y:S01]  /*2ff00*/  FFMA R73, R23, R73, R72 ;  /* 0x0000004917497223 */ /* 0x000fe20000000048 */
[----:B------:R-:W1:Y:S01]  /*2ff10*/  LDS.128 R132, [0x8750] ;  /* 0x00875000ff847984 */ /* 0x000e620000000c00 */
[-C--:B------:R-:W-:Y:S02]  /*2ff20*/  FFMA R39, R115, R15.reuse, R114 ;  /* 0x0000000f73277223 */ /* 0x080fe40000000072 */
[-C--:B------:R-:W-:Y:S01]  /*2ff30*/  FFMA R59, R119, R15.reuse, R118 ;  /* 0x0000000f773b7223 */ /* 0x080fe20000000076 */
[----:B------:R-:W1:Y:S01]  /*2ff40*/  LDS.128 R112, [0x81a0] ;  /* 0x0081a000ff707984 */ /* 0x000e620000000c00 */
[-C--:B0-----:R-:W-:Y:S02]  /*2ff50*/  FFMA R21, R100, R15.reuse, R21 ;  /* 0x0000000f64157223 */ /* 0x081fe40000000015 */
[-C--:B--2---:R-:W-:Y:S01]  /*2ff60*/  FFMA R27, R80, R15.reuse, R27 ;  /* 0x0000000f501b7223 */ /* 0x084fe2000000001b */
[----:B------:R-:W0:Y:S01]  /*2ff70*/  LDS.128 R116, [0x6af0] ;  /* 0x006af000ff747984 */ /* 0x000e220000000c00 */
[----:B------:R-:W-:-:S02]  /*2ff80*/  FFMA R30, R84, R15, R30 ;  /* 0x0000000f541e7223 */ /* 0x000fc4000000001e */
[-C--:B------:R-:W-:Y:S02]  /*2ff90*/  FFMA R15, R66, R23.reuse, R26 ;  /* 0x00000017420f7223 */ /* 0x080fe4000000001a */
[----:B------:R-:W-:Y:S02]  /*2ffa0*/  FFMA R26, R76, R74, R73 ;  /* 0x0000004a4c1a7223 */ /* 0x000fe40000000049 */
[----:B------:R-:W-:Y:S02]  /*2ffb0*/  FFMA R51, R95, R23, R94 ;  /* 0x000000175f337223 */ /* 0x000fe4000000005e */
[----:B------:R-:W2:Y:S01]  /*2ffc0*/  LDS.128 R92, [0x7fc0] ;  /* 0x007fc000ff5c7984 */ /* 0x000ea20000000c00 */
[----:B------:R-:W-:Y:S02]  /*2ffd0*/  FFMA R4, R22, R5, R4 ;  /* 0x0000000516047223 */ /* 0x000fe40000000004 */
[----:B------:R-:W-:Y:S02]  /*2ffe0*/  FFMA R26, R75, R77, R26 ;  /* 0x0000004d4b1a7223 */ /* 0x000fe4000000001a */
[----:B------:R-:W0:Y:S01]  /*2fff0*/  LDS.128 R72, [0x6ec0] ;  /* 0x006ec000ff487984 */ /* 0x000e220000000c00 */
[----:B------:R-:W-:-:S02]  /*30000*/  FFMA R6, R6, R23, R4 ;  /* 0x0000001706067223 */ /* 0x000fc40000000004 */
[----:B------:R-:W-:Y:S02]  /*30010*/  FFMA R0, R22, R108, R0 ;  /* 0x0000006c16007223 */ /* 0x000fe40000000000 */
[----:B---3--:R-:W-:Y:S02]  /*30020*/  FFMA R68, R68, R23, R11 ;  /* 0x0000001744447223 */ /* 0x008fe4000000000b */
[----:B------:R-:W-:Y:S02]  /*30030*/  FFMA R109, R23, R109, R0 ;  /* 0x0000006d176d7223 */ /* 0x000fe40000000000 */
[C---:B------:R-:W-:Y:S02]  /*30040*/  FFMA R0, R76.reuse, R7, R6 ;  /* 0x000000074c007223 */ /* 0x040fe40000000006 */
[----:B------:R-:W3:Y:S01]  /*30050*/  LDS.128 R4, [0x6730] ;  /* 0x00673000ff047984 */ /* 0x000ee20000000c00 */
[----:B------:R-:W-:Y:S02]  /*30060*/  FFMA R68, R76, R69, R68 ;  /* 0x000000454c447223 */ /* 0x000fe40000000044 */
[----:B----4-:R-:W-:-:S02]  /*30070*/  FFMA R104, R22, R104, R31 ;  /* 0x0000006816687223 */ /* 0x010fc4000000001f */
[----:B------:R-:W-:Y:S02]  /*30080*/  FFMA R15, R76, R67, R15 ;  /* 0x000000434c0f7223 */ /* 0x000fe4000000000f */
[----:B------:R-:W-:Y:S01]  /*30090*/  FFMA R19, R22, R81, R27 ;  /* 0x0000005116137223 */ /* 0x000fe2000000001b */
[----:B------:R-:W4:Y:S01]  /*300a0*/  LDS.128 R64, [0x8570] ;  /* 0x00857000ff407984 */ /* 0x000f220000000c00 */
[----:B------:R-:W-:Y:S02]  /*300b0*/  FFMA R31, R70, R77, R68 ;  /* 0x0000004d461f7223 */ /* 0x000fe40000000044 */
[----:B------:R-:W-:Y:S02]  /*300c0*/  FFMA R21, R22, R101, R21 ;  /* 0x0000006516157223 */ /* 0x000fe40000000015 */
[-C--:B-----5:R-:W-:Y:S02]  /*300d0*/  FFMA R88, R88, R23.reuse, R13 ;  /* 0x0000001758587223 */ /* 0x0a0fe4000000000d */
[----:B------:R-:W-:-:S02]  /*300e0*/  FFMA R19, R82, R23, R19 ;  /* 0x0000001752137223 */ /* 0x000fc40000000013 */
[----:B------:R-:W-:Y:S02]  /*300f0*/  FFMA R31, R71, R78, R31 ;  /* 0x0000004e471f7223 */ /* 0x000fe4000000001f */
[----:B------:R-:W5:Y:S01]  /*30100*/  LDS.128 R68, [0x8d00] ;  /* 0x008d0000ff447984 */ /* 0x000f620000000c00 */
[----:B------:R-:W-:Y:S02]  /*30110*/  FFMA R102, R102, R23, R21 ;  /* 0x0000001766667223 */ /* 0x000fe40000000015 */
[----:B------:R-:W-:Y:S02]  /*30120*/  FFMA R21, R22, R85, R30 ;  /* 0x0000005516157223 */ /* 0x000fe4000000001e */
[C---:B------:R-:W-:Y:S02]  /*30130*/  FFMA R88, R76.reuse, R89, R88 ;  /* 0x000000594c587223 */ /* 0x040fe40000000058 */
[----:B------:R-:W-:Y:S02]  /*30140*/  FFMA R19, R76, R83, R19 ;  /* 0x000000534c137223 */ /* 0x000fe40000000013 */
[----:B------:R-:W3:Y:S01]  /*30150*/  LDS.128 R80, [0x7de0] ;  /* 0x007de000ff507984 */ /* 0x000ee20000000c00 */
[----:B------:R-:W-:-:S02]  /*30160*/  FFMA R21, R86, R23, R21 ;  /* 0x0000001756157223 */ /* 0x000fc40000000015 */
[----:B------:R-:W-:Y:S02]  /*30170*/  FFMA R35, R90, R77, R88 ;  /* 0x0000004d5a237223 */ /* 0x000fe40000000058 */
[C---:B-1----:R-:W-:Y:S02]  /*30180*/  FFMA R96, R76.reuse, R96, R17 ;  /* 0x000000604c607223 */ /* 0x042fe40000000011 */
[----:B------:R-:W-:Y:S02]  /*30190*/  FFMA R21, R76, R87, R21 ;  /* 0x000000574c157223 */ /* 0x000fe40000000015 */
[-C--:B------:R-:W-:Y:S01]  /*301a0*/  FFMA R46, R128, R23.reuse, R46 ;  /* 0x00000017802e7223 */ /* 0x080fe2000000002e */
[----:B------:R-:W1:Y:S01]  /*301b0*/  LDS.128 R84, [0x6550] ;  /* 0x00655000ff547984 */ /* 0x000e620000000c00 */
[----:B------:R-:W-:Y:S02]  /*301c0*/  FFMA R35, R91, R78, R35 ;  /* 0x0000004e5b237223 */ /* 0x000fe40000000023 */
[----:B------:R-:W-:Y:S01]  /*301d0*/  FFMA R47, R132, R23, R47 ;  /* 0x00000017842f7223 */ /* 0x000fe2000000002f */
[----:B------:R-:W1:Y:S01]  /*301e0*/  LDS.128 R88, [0x7470] ;  /* 0x00747000ff587984 */ /* 0x000e620000000c00 */
[----:B------:R-:W-:-:S02]  /*301f0*/  FFMA R97, R77, R97, R96 ;  /* 0x000000614d617223 */ /* 0x000fc40000000060 */
[C---:B------:R-:W-:Y:S02]  /*30200*/  FFMA R112, R22.reuse, R112, R39 ;  /* 0x0000007016707223 */ /* 0x040fe40000000027 */
[----:B0-----:R-:W-:Y:S02]  /*30210*/  FFMA R116, R22, R116, R59 ;  /* 0x0000007416747223 */ /* 0x001fe4000000003b */
[C---:B------:R-:W-:Y:S02]  /*30220*/  FFMA R46, R76.reuse, R129, R46 ;  /* 0x000000814c2e7223 */ /* 0x040fe4000000002e */
[----:B------:R-:W-:Y:S02]  /*30230*/  FFMA R47, R76, R133, R47 ;  /* 0x000000854c2f7223 */ /* 0x000fe4000000002f */
[----:B------:R-:W-:Y:S02]  /*30240*/  FFMA R98, R78, R98, R97 ;  /* 0x000000624e627223 */ /* 0x000fe40000000061 */
[----:B------:R-:W-:-:S02]  /*30250*/  FFMA R139, R139, R23, R138 ;  /* 0x000000178b8b7223 */ /* 0x000fc4000000008a */
[C---:B------:R-:W-:Y:S02]  /*30260*/  FFMA R105, R23.reuse, R105, R104 ;  /* 0x0000006917697223 */ /* 0x040fe40000000068 */
[C---:B------:R-:W-:Y:S02]  /*30270*/  FFMA R113, R23.reuse, R113, R112 ;  /* 0x0000007117717223 */ /* 0x040fe40000000070 */
[----:B------:R-:W-:Y:S02]  /*30280*/  FFMA R117, R23, R117, R116 ;  /* 0x0000007517757223 */ /* 0x000fe40000000074 */
[-C--:B--2---:R-:W-:Y:S02]  /*30290*/  FFMA R42, R92, R23.reuse, R42 ;  /* 0x000000175c2a7223 */ /* 0x084fe4000000002a */
[----:B------:R-:W-:Y:S02]  /*302a0*/  FFMA R43, R124, R23, R43 ;  /* 0x000000177c2b7223 */ /* 0x000fe4000000002b */
[----:B------:R-:W-:-:S02]  /*302b0*/  FFMA R46, R130, R77, R46 ;  /* 0x0000004d822e7223 */ /* 0x000fc4000000002e */
[----:B------:R-:W-:Y:S02]  /*302c0*/  FFMA R23, R134, R77, R47 ;  /* 0x0000004d86177223 */ /* 0x000fe4000000002f */
[----:B------:R-:W-:Y:S02]  /*302d0*/  FFMA R72, R76, R72, R14 ;  /* 0x000000484c487223 */ /* 0x000fe4000000000e */
[-C--:B------:R-:W-:Y:S02]  /*302e0*/  FFMA R17, R131, R78.reuse, R46 ;  /* 0x0000004e83117223 */ /* 0x080fe4000000002e */
[----:B------:R-:W-:Y:S01]  /*302f0*/  FFMA R14, R79, R99, R98 ;  /* 0x000000634f0e7223 */ /* 0x000fe20000000062 */
[----:B------:R-:W0:Y:S01]  /*30300*/  LDS.128 R128, [0x6b00] ;  /* 0x006b0000ff807984 */ /* 0x000e220000000c00 */
[----:B------:R-:W-:-:S03]  /*30310*/  FFMA R23, R135, R78, R23 ;  /* 0x0000004e87177223 */ /* 0x000fc60000000017 */
[----:B------:R-:W2:Y:S04]  /*30320*/  LDS.128 R96, [0x8940] ;  /* 0x00894000ff607984 */ /* 0x000ea80000000c00 */
[----:B------:R-:W0:Y:S01]  /*30330*/  LDS.128 R132, [R2.X4+0x450] ;  /* 0x0004500002847984 */ /* 0x000e220000004c00 */
[C---:B---3--:R-:W-:Y:S02]  /*30340*/  FFMA R4, R76.reuse, R4, R139 ;  /* 0x000000044c047223 */ /* 0x048fe4000000008b */
[----:B----4-:R-:W-:Y:S01]  /*30350*/  FFMA R64, R76, R64, R3 ;  /* 0x000000404c407223 */ /* 0x010fe20000000003 */
[----:B------:R-:W-:Y:S01]  /*30360*/  LDS R2, [R2.X4+0x460] ;  /* 0x0004600002027984 */ /* 0x000fe20000004800 */
[C---:B------:R-:W-:Y:S02]  /*30370*/  FFMA R5, R77.reuse, R5, R4 ;  /* 0x000000054d057223 */ /* 0x040fe40000000004 */
[----:B------:R-:W-:-:S02]  /*30380*/  FFMA R65, R77, R65, R64 ;  /* 0x000000414d417223 */ /* 0x000fc40000000040 */
[----:B------:R-:W-:Y:S02]  /*30390*/  FFMA R6, R78, R6, R5 ;  /* 0x000000064e067223 */ /* 0x000fe40000000005 */
[----:B-----5:R-:W-:Y:S02]  /*303a0*/  FFMA R18, R76, R68, R18 ;  /* 0x000000444c127223 */ /* 0x020fe40000000012 */
[----:B------:R-:W-:Y:S02]  /*303b0*/  FFMA R3, R79, R7, R6 ;  /* 0x000000074f037223 */ /* 0x000fe40000000006 */
[----:B------:R-:W3:Y:S01]  /*303c0*/  LDS.128 R4, [0x81b0] ;  /* 0x0081b000ff047984 */ /* 0x000ee20000000c00 */
[----:B------:R-:W-:Y:S02]  /*303d0*/  FFMA R66, R78, R66, R65 ;  /* 0x000000424e427223 */ /* 0x000fe40000000041 */
[C---:B------:R-:W-:Y:S02]  /*303e0*/  FFMA R42, R76.reuse, R93, R42 ;  /* 0x0000005d4c2a7223 */ /* 0x040fe4000000002a */
[----:B------:R-:W-:-:S02]  /*303f0*/  FFMA R80, R76, R80, R51 ;  /* 0x000000504c507223 */ /* 0x000fc40000000033 */
[C---:B------:R-:W-:Y:S02]  /*30400*/  FFMA R69, R77.reuse, R69, R18 ;  /* 0x000000454d457223 */ /* 0x040fe40000000012 */
[C---:B------:R-:W-:Y:S02]  /*30410*/  FFMA R73, R77.reuse, R73, R72 ;  /* 0x000000494d497223 */ /* 0x040fe40000000048 */
[----:B------:R-:W-:Y:S02]  /*30420*/  FFMA R22, R76, R106, R105 ;  /* 0x0000006a4c167223 */ /* 0x000fe40000000069 */
[----:B------:R-:W-:Y:S02]  /*30430*/  FFMA R39, R94, R77, R42 ;  /* 0x0000004d5e277223 */ /* 0x000fe4000000002a */
[----:B------:R-:W-:Y:S02]  /*30440*/  FFMA R81, R77, R81, R80 ;  /* 0x000000514d517223 */ /* 0x000fe40000000050 */
[----:B------:R-:W-:-:S02]  /*30450*/  FFMA R18, R79, R67, R66 ;  /* 0x000000434f127223 */ /* 0x000fc40000000042 */
[----:B------:R-:W-:Y:S01]  /*30460*/  FFMA R70, R78, R70, R69 ;  /* 0x000000464e467223 */ /* 0x000fe20000000045 */
[----:B------:R-:W4:Y:S01]  /*30470*/  LDS.128 R64, [0x6190] ;  /* 0x00619000ff407984 */ /* 0x000f220000000c00 */
[----:B------:R-:W-:Y:S02]  /*30480*/  FFMA R43, R76, R125, R43 ;  /* 0x0000007d4c2b7223 */ /* 0x000fe4000000002b */
[----:B------:R-:W-:Y:S02]  /*30490*/  FFMA R74, R78, R74, R73 ;  /* 0x0000004a4e4a7223 */ /* 0x000fe40000000049 */
[----:B------:R-:W-:Y:S02]  /*304a0*/  FFMA R114, R76, R114, R113 ;  /* 0x000000724c727223 */ /* 0x000fe40000000071 */
[-C--:B-1----:R-:W-:Y:S02]  /*304b0*/  FFMA R84, R84, R77.reuse, R0 ;  /* 0x0000004d54547223 */ /* 0x082fe40000000000 */
[----:B------:R-:W-:-:S02]  /*304c0*/  FFMA R88, R88, R77, R10 ;  /* 0x0000004d58587223 */ /* 0x000fc4000000000a */
[----:B------:R-:W-:Y:S02]  /*304d0*/  FFMA R30, R76, R110, R109 ;  /* 0x0000006e4c1e7223 */ /* 0x000fe4000000006d */
[-C--:B------:R-:W-:Y:S02]  /*304e0*/  FFMA R22, R107, R77.reuse, R22 ;  /* 0x0000004d6b167223 */ /* 0x080fe40000000016 */
[----:B------:R-:W-:Y:S01]  /*304f0*/  FFMA R39, R95, R78, R39 ;  /* 0x0000004e5f277223 */ /* 0x000fe20000000027 */
[----:B------:R-:W1:Y:S01]  /*30500*/  LDS.128 R104, [0x8390] ;  /* 0x00839000ff687984 */ /* 0x000e620000000c00 */
[----:B------:R-:W-:Y:S02]  /*30510*/  FFMA R82, R78, R82, R81 ;  /* 0x000000524e527223 */ /* 0x000fe40000000051 */
[----:B------:R-:W-:Y:S01]  /*30520*/  FFMA R42, R126, R77, R43 ;  /* 0x0000004d7e2a7223 */ /* 0x000fe2000000002b */
[----:B------:R-:W5:Y:S01]  /*30530*/  LDS.128 R92, [0x6ce0] ;  /* 0x006ce000ff5c7984 */ /* 0x000f620000000c00 */
[----:B------:R-:W-:-:S02]  /*30540*/  FFMA R10, R79, R71, R70 ;  /* 0x000000474f0a7223 */ /* 0x000fc40000000046 */
[----:B------:R-:W-:Y:S01]  /*30550*/  FFMA R43, R79, R75, R74 ;  /* 0x0000004b4f2b7223 */ /* 0x000fe2000000004a */
[----:B------:R-:W1:Y:S01]  /*30560*/  LDS.128 R68, [0x70b0] ;  /* 0x0070b000ff447984 */ /* 0x000e620000000c00 */
[C---:B------:R-:W-:Y:S02]  /*30570*/  FFMA R118, R76.reuse, R118, R117 ;  /* 0x000000764c767223 */ /* 0x040fe40000000075 */
[----:B------:R-:W-:Y:S01]  /*30580*/  FFMA R122, R76, R122, R121 ;  /* 0x0000007a4c7a7223 */ /* 0x000fe20000000079 */
[----:B------:R-:W1:Y:S01]  /*30590*/  LDS.128 R72, [0x7fd0] ;  /* 0x007fd000ff487984 */ /* 0x000e620000000c00 */
[C---:B------:R-:W-:Y:S02]  /*305a0*/  FFMA R84, R78.reuse, R85, R84 ;  /* 0x000000554e547223 */ /* 0x040fe40000000054 */
[----:B------:R-:W-:Y:S02]  /*305b0*/  FFMA R88, R78, R89, R88 ;  /* 0x000000594e587223 */ /* 0x000fe40000000058 */
[----:B------:R-:W-:-:S02]  /*305c0*/  FFMA R27, R115, R77, R114 ;  /* 0x0000004d731b7223 */ /* 0x000fc40000000072 */
[----:B------:R-:W-:Y:S01]  /*305d0*/  FFMA R30, R111, R77, R30 ;  /* 0x0000004d6f1e7223 */ /* 0x000fe2000000001e */
[----:B------:R-:W1:Y:S01]  /*305e0*/  LDS.128 R112, [0x7c00] ;  /* 0x007c0000ff707984 */ /* 0x000e620000000c00 */
[----:B------:R-:W-:-:S03]  /*305f0*/  FFMA R0, R79, R83, R82 ;  /* 0x000000534f007223 */ /* 0x000fc60000000052 */
[----:B------:R-:W5:Y:S01]  /*30600*/  LDS.128 R108, [0x8b20] ;  /* 0x008b2000ff6c7984 */ /* 0x000f620000000c00 */
[-C--:B------:R-:W-:Y:S02]  /*30610*/  FFMA R11, R119, R77.reuse, R118 ;  /* 0x0000004d770b7223 */ /* 0x080fe40000000076 */
[----:B------:R-:W-:Y:S01]  /*30620*/  FFMA R13, R123, R77, R122 ;  /* 0x0000004d7b0d7223 */ /* 0x000fe2000000007a */
[----:B------:R-:W5:Y:S01]  /*30630*/  LDS.128 R80, [0x6920] ;  /* 0x00692000ff507984 */ /* 0x000f620000000c00 */
[C---:B------:R-:W-:Y:S02]  /*30640*/  FFMA R86, R79.reuse, R86, R84 ;  /* 0x000000564f567223 */ /* 0x040fe40000000054 */
[----:B------:R-:W-:Y:S01]  /*30650*/  FFMA R90, R79, R90, R88 ;  /* 0x0000005a4f5a7223 */ /* 0x000fe20000000058 */
[----:B------:R-:W5:Y:S01]  /*30660*/  LDS.128 R120, [0x6370] ;  /* 0x00637000ff787984 */ /* 0x000f620000000c00 */
[----:B------:R-:W-:-:S03]  /*30670*/  FFMA R42, R127, R78, R42 ;  /* 0x0000004e7f2a7223 */ /* 0x000fc6000000002a */
[----:B------:R-:W5:Y:S01]  /*30680*/  LDS.128 R116, [0x7290] ;  /* 0x00729000ff747984 */ /* 0x000f620000000c00 */
[----:B0-----:R-:W-:-:S03]  /*30690*/  FFMA R128, R128, R78, R11 ;  /* 0x0000004e80807223 */ /* 0x001fc6000000000b */
[----:B------:R-:W0:Y:S01]  /*306a0*/  LDS.128 R124, [0x7a20] ;  /* 0x007a2000ff7c7984 */ /* 0x000e220000000c00 */
[-C--:B--2---:R-:W-:Y:S02]  /*306b0*/  FFMA R96, R96, R78.reuse, R13 ;  /* 0x0000004e60607223 */ /* 0x084fe4000000000d */
[C---:B------:R-:W-:Y:S02]  /*306c0*/  FFMA R11, R132.reuse, R87, R86 ;  /* 0x00000057840b7223 */ /* 0x040fe40000000056 */
[----:B------:R-:W-:Y:S01]  /*306d0*/  FFMA R13, R132, R91, R90 ;  /* 0x0000005b840d7223 */ /* 0x000fe2000000005a */
[----:B------:R-:W2:Y:S04]  /*306e0*/  LDS.128 R84, [0x7840] ;  /* 0x00784000ff547984 */ /* 0x000ea80000000c00 */
[----:B------:R-:W0:Y:S01]  /*306f0*/  LDS.128 R88, [0x8760] ;  /* 0x00876000ff587984 */ /* 0x000e220000000c00 */
[----:B---3--:R-:W-:-:S02]  /*30700*/  FFMA R4, R4, R78, R27 ;  /* 0x0000004e04047223 */ /* 0x008fc4000000001b */
[----:B------:R-:W-:Y:S02]  /*30710*/  FFMA R103, R76, R103, R102 ;  /* 0x000000674c677223 */ /* 0x000fe40000000066 */
[----:B------:R-:W-:Y:S02]  /*30720*/  FFMA R5, R79, R5, R4 ;  /* 0x000000054f057223 */ /* 0x000fe40000000004 */
[----:B----4-:R-:W-:Y:S02]  /*30730*/  FFMA R31, R64, R79, R31 ;  /* 0x0000004f401f7223 */ /* 0x010fe4000000001f */
[----:B------:R-:W-:Y:S02]  /*30740*/  FFMA R6, R132, R6, R5 ;  /* 0x0000000684067223 */ /* 0x000fe40000000005 */
[-C--:B-1----:R-:W-:Y:S02]  /*30750*/  FFMA R103, R104, R77.reuse, R103 ;  /* 0x0000004d68677223 */ /* 0x082fe40000000067 */
[----:B-----5:R-:W-:-:S02]  /*30760*/  FFMA R15, R92, R77, R15 ;  /* 0x0000004d5c0f7223 */ /* 0x020fc4000000000f */
[----:B------:R-:W-:Y:S02]  /*30770*/  FFMA R97, R79, R97, R96 ;  /* 0x000000614f617223 */ /* 0x000fe40000000060 */
[----:B------:R-:W-:Y:S02]  /*30780*/  FFMA R31, R132, R65, R31 ;  /* 0x00000041841f7223 */ /* 0x000fe4000000001f */
[----:B------:R-:W-:Y:S02]  /*30790*/  FFMA R35, R68, R79, R35 ;  /* 0x0000004f44237223 */ /* 0x000fe40000000023 */
[----:B------:R-:W-:Y:S02]  /*307a0*/  FFMA R7, R7, R133, R6 ;  /* 0x0000008507077223 */ /* 0x000fe40000000006 */
[----:B------:R-:W-:Y:S02]  /*307b0*/  FFMA R39, R72, R79, R39 ;  /* 0x0000004f48277223 */ /* 0x000fe40000000027 */
[----:B------:R-:W-:-:S02]  /*307c0*/  FFMA R103, R78, R105, R103 ;  /* 0x000000694e677223 */ /* 0x000fc40000000067 */
[----:B------:R-:W-:Y:S02]  /*307d0*/  FFMA R15, R78, R93, R15 ;  /* 0x0000005d4e0f7223 */ /* 0x000fe4000000000f */
[-C--:B------:R-:W-:Y:S02]  /*307e0*/  FFMA R19, R112, R77.reuse, R19 ;  /* 0x0000004d70137223 */ /* 0x080fe40000000013 */
[----:B------:R-:W-:Y:S02]  /*307f0*/  FFMA R21, R108, R77, R21 ;  /* 0x0000004d6c157223 */ /* 0x000fe40000000015 */
[----:B------:R-:W-:Y:S02]  /*30800*/  FFMA R98, R132, R98, R97 ;  /* 0x0000006284627223 */ /* 0x000fe40000000061 */
[----:B------:R-:W-:Y:S02]  /*30810*/  FFMA R31, R66, R133, R31 ;  /* 0x00000085421f7223 */ /* 0x000fe4000000001f */
[----:B------:R-:W-:-:S02]  /*30820*/  FFMA R35, R132, R69, R35 ;  /* 0x0000004584237223 */ /* 0x000fc40000000023 */
        /* <DEDUP_REMOVED lines=8> */
[-C--:B------:R-:W-:Y:S02]  /*308b0*/  FFMA R22, R120, R78.reuse, R22 ;  /* 0x0000004e78167223 */ /* 0x080fe40000000016 */
[-C--:B------:R-:W-:Y:S02]  /*308c0*/  FFMA R26, R116, R78.reuse, R26 ;  /* 0x0000004e741a7223 */ /* 0x080fe4000000001a */
[----:B0-----:R-:W-:Y:S02]  /*308d0*/  FFMA R30, R124, R78, R30 ;  /* 0x0000004e7c1e7223 */ /* 0x001fe4000000001e */
[----:B------:R-:W-:Y:S02]  /*308e0*/  FFMA R99, R99, R133, R98 ;  /* 0x0000008563637223 */ /* 0x000fe40000000062 */
[----:B------:R-:W-:-:S02]  /*308f0*/  FFMA R31, R67, R134, R31 ;  /* 0x00000086431f7223 */ /* 0x000fc4000000001f */
[----:B------:R-:W-:Y:S01]  /*30900*/  FFMA R35, R70, R133, R35 ;  /* 0x0000008546237223 */ /* 0x000fe20000000023 */
[----:B------:R-:W0:Y:S01]  /*30910*/  LDS.128 R64, [0x7df0] ;  /* 0x007df000ff407984 */ /* 0x000e220000000c00 */
[----:B------:R-:W-:Y:S02]  /*30920*/  FFMA R42, R132, R81, R42 ;  /* 0x00000051842a7223 */ /* 0x000fe4000000002a */
[----:B------:R-:W-:Y:S02]  /*30930*/  FFMA R39, R74, R133, R39 ;  /* 0x000000854a277223 */ /* 0x000fe40000000027 */
[C---:B------:R-:W-:Y:S02]  /*30940*/  FFMA R114, R79.reuse, R114, R19 ;  /* 0x000000724f727223 */ /* 0x040fe40000000013 */
[C---:B------:R-:W-:Y:S02]  /*30950*/  FFMA R110, R79.reuse, R110, R21 ;  /* 0x0000006e4f6e7223 */ /* 0x040fe40000000015 */
[----:B------:R-:W-:-:S02]  /*30960*/  FFMA R121, R79, R121, R22 ;  /* 0x000000794f797223 */ /* 0x000fc40000000016 */
[C---:B------:R-:W-:Y:S02]  /*30970*/  FFMA R117, R79.reuse, R117, R26 ;  /* 0x000000754f757223 */ /* 0x040fe4000000001a */
[C---:B------:R-:W-:Y:S02]  /*30980*/  FFMA R129, R79.reuse, R129, R128 ;  /* 0x000000814f817223 */ /* 0x040fe40000000080 */
[----:B------:R-:W-:Y:S02]  /*30990*/  FFMA R125, R79, R125, R30 ;  /* 0x0000007d4f7d7223 */ /* 0x000fe4000000001e */
[-C--:B--2---:R-:W-:Y:S02]  /*309a0*/  FFMA R17, R84, R79.reuse, R17 ;  /* 0x0000004f54117223 */ /* 0x084fe40000000011 */
[----:B------:R-:W-:Y:S02]  /*309b0*/  FFMA R23, R88, R79, R23 ;  /* 0x0000004f58177223 */ /* 0x000fe40000000017 */
[C---:B------:R-:W-:Y:S01]  /*309c0*/  FFMA R15, R132.reuse, R107, R103 ;  /* 0x0000006b840f7223 */ /* 0x040fe20000000067 */
[----:B------:R-:W2:Y:S01]  /*309d0*/  LDS.128 R76, [0x7480] ;  /* 0x00748000ff4c7984 */ /* 0x000ea20000000c00 */
[----:B------:R-:W-:-:S02]  /*309e0*/  FFMA R19, R132, R95, R94 ;  /* 0x0000005f84137223 */ /* 0x000fc4000000005e */
[----:B------:R-:W-:Y:S01]  /*309f0*/  FFMA R56, R134, R56, R99 ;  /* 0x0000003886387223 */ /* 0x000fe20000000063 */
[----:B------:R-:W3:Y:S01]  /*30a00*/  LDS.128 R92, [0x7660] ;  /* 0x00766000ff5c7984 */ /* 0x000ee20000000c00 */
[-C--:B------:R-:W-:Y:S02]  /*30a10*/  FFMA R35, R71, R134.reuse, R35 ;  /* 0x0000008647237223 */ /* 0x080fe40000000023 */
[----:B------:R-:W-:Y:S01]  /*30a20*/  FFMA R42, R82, R133, R42 ;  /* 0x00000085522a7223 */ /* 0x000fe2000000002a */
[----:B------:R-:W4:Y:S01]  /*30a30*/  LDS.128 R96, [0x8580] ;  /* 0x00858000ff607984 */ /* 0x000f220000000c00 */
[----:B------:R-:W-:-:S03]  /*30a40*/  FFMA R39, R75, R134, R39 ;  /* 0x000000864b277223 */ /* 0x000fc60000000027 */
[----:B------:R-:W5:Y:S01]  /*30a50*/  LDS.128 R100, [0x6ed0] ;  /* 0x006ed000ff647984 */ /* 0x000f620000000c00 */
[----:B------:R-:W-:-:S03]  /*30a60*/  FFMA R17, R132, R85, R17 ;  /* 0x0000005584117223 */ /* 0x000fc60000000011 */
[----:B------:R-:W0:Y:S01]  /*30a70*/  LDS.128 R68, [0x8d10] ;  /* 0x008d1000ff447984 */ /* 0x000e220000000c00 */
[----:B------:R-:W-:-:S03]  /*30a80*/  FFMA R21, R132, R115, R114 ;  /* 0x0000007384157223 */ /* 0x000fc60000000072 */
[----:B------:R-:W2:Y:S01]  /*30a90*/  LDS.128 R104, [0x6560] ;  /* 0x00656000ff687984 */ /* 0x000ea20000000c00 */
[----:B------:R-:W-:-:S03]  /*30aa0*/  FFMA R22, R132, R111, R110 ;  /* 0x0000006f84167223 */ /* 0x000fc6000000006e */
[----:B------:R-:W2:Y:S01]  /*30ab0*/  LDS.128 R72, [0x83a0] ;  /* 0x0083a000ff487984 */ /* 0x000ea20000000c00 */
[----:B------:R-:W-:-:S03]  /*30ac0*/  FFMA R42, R83, R134, R42 ;  /* 0x00000086532a7223 */ /* 0x000fc6000000002a */
[----:B------:R-:W2:Y:S01]  /*30ad0*/  LDS.128 R80, [0x6cf0] ;  /* 0x006cf000ff507984 */ /* 0x000ea20000000c00 */
[----:B------:R-:W-:-:S03]  /*30ae0*/  FFMA R17, R86, R133, R17 ;  /* 0x0000008556117223 */ /* 0x000fc60000000011 */
[----:B------:R-:W3:Y:S04]  /*30af0*/  LDS.128 R108, [0x7c10] ;  /* 0x007c1000ff6c7984 */ /* 0x000ee80000000c00 */
[----:B------:R-:W3:Y:S01]  /*30b00*/  LDS.128 R112, [0x8b30] ;  /* 0x008b3000ff707984 */ /* 0x000ee20000000c00 */
[----:B------:R-:W-:-:S04]  /*30b10*/  FFMA R17, R87, R134, R17 ;  /* 0x0000008657117223 */ /* 0x000fc80000000011 */
[----:B------:R-:W-:Y:S02]  /*30b20*/  FFMA R28, R28, R135, R17 ;  /* 0x000000871c1c7223 */ /* 0x000fe40000000011 */
[----:B------:R-:W5:Y:S01]  /*30b30*/  LDS R17, [0x8d20] ;  /* 0x008d2000ff117984 */ /* 0x000f620000000800 */
[C---:B------:R-:W-:Y:S02]  /*30b40*/  FFMA R122, R132.reuse, R122, R121 ;  /* 0x0000007a847a7223 */ /* 0x040fe40000000079 */
[C---:B------:R-:W-:Y:S02]  /*30b50*/  FFMA R118, R132.reuse, R118, R117 ;  /* 0x0000007684767223 */ /* 0x040fe40000000075 */
[C---:B------:R-:W-:Y:S02]  /*30b60*/  FFMA R23, R132.reuse, R89, R23 ;  /* 0x0000005984177223 */ /* 0x040fe40000000017 */
[----:B-1----:R-:W-:Y:S02]  /*30b70*/  FFMA R4, R132, R4, R3 ;  /* 0x0000000484047223 */ /* 0x002fe40000000003 */
[----:B------:R-:W-:-:S02]  /*30b80*/  FFMA R123, R123, R133, R122 ;  /* 0x000000857b7b7223 */ /* 0x000fc4000000007a */
[----:B------:R-:W-:Y:S02]  /*30b90*/  FFMA R119, R119, R133, R118 ;  /* 0x0000008577777223 */ /* 0x000fe40000000076 */
[----:B0-----:R-:W-:Y:S02]  /*30ba0*/  FFMA R0, R132, R64, R0 ;  /* 0x0000004084007223 */ /* 0x001fe40000000000 */
[----:B------:R-:W-:Y:S02]  /*30bb0*/  FFMA R148, R148, R135, R31 ;  /* 0x0000008794947223 */ /* 0x000fe4000000001f */
[----:B------:R-:W-:Y:S02]  /*30bc0*/  FFMA R23, R90, R133, R23 ;  /* 0x000000855a177223 */ /* 0x000fe40000000017 */
[----:B------:R-:W-:Y:S02]  /*30bd0*/  FFMA R5, R133, R5, R4 ;  /* 0x0000000585057223 */ /* 0x000fe40000000004 */
[----:B------:R-:W-:-:S02]  /*30be0*/  FFMA R32, R134, R32, R123 ;  /* 0x0000002086207223 */ /* 0x000fc4000000007b */
[----:B------:R-:W-:Y:S02]  /*30bf0*/  FFMA R36, R134, R36, R119 ;  /* 0x0000002486247223 */ /* 0x000fe40000000077 */
[----:B------:R-:W-:Y:S02]  /*30c00*/  FFMA R65, R133, R65, R0 ;  /* 0x0000004185417223 */ /* 0x000fe40000000000 */
[----:B--2---:R-:W-:Y:S02]  /*30c10*/  FFMA R13, R76, R133, R13 ;  /* 0x000000854c0d7223 */ /* 0x004fe4000000000d */
[C---:B------:R-:W-:Y:S02]  /*30c20*/  FFMA R130, R132.reuse, R130, R129 ;  /* 0x0000008284827223 */ /* 0x040fe40000000081 */
[----:B------:R-:W-:Y:S02]  /*30c30*/  FFMA R126, R132, R126, R125 ;  /* 0x0000007e847e7223 */ /* 0x000fe4000000007d */
[----:B------:R-:W-:-:S02]  /*30c40*/  FFMA R23, R91, R134, R23 ;  /* 0x000000865b177223 */ /* 0x000fc40000000017 */
[C---:B---3--:R-:W-:Y:S02]  /*30c50*/  FFMA R14, R132.reuse, R92, R14 ;  /* 0x0000005c840e7223 */ /* 0x048fe4000000000e */
[C---:B----4-:R-:W-:Y:S02]  /*30c60*/  FFMA R18, R132.reuse, R96, R18 ;  /* 0x0000006084127223 */ /* 0x050fe40000000012 */
[C---:B-----5:R-:W-:Y:S02]  /*30c70*/  FFMA R100, R132.reuse, R100, R43 ;  /* 0x0000006484647223 */ /* 0x060fe4000000002b */
[----:B------:R-:W-:Y:S02]  /*30c80*/  FFMA R10, R132, R68, R10 ;  /* 0x00000044840a7223 */ /* 0x000fe4000000000a */
[----:B------:R-:W-:Y:S02]  /*30c90*/  FFMA R0, R2, R149, R148 ;  /* 0x0000009502007223 */ /* 0x000fe40000000094 */
[----:B------:R-:W-:-:S02]  /*30ca0*/  FFMA R40, R40, R135, R39 ;  /* 0x0000008728287223 */ /* 0x000fc40000000027 */
[-C--:B------:R-:W-:Y:S02]  /*30cb0*/  FFMA R11, R104, R133.reuse, R11 ;  /* 0x00000085680b7223 */ /* 0x080fe4000000000b */
[----:B------:R-:W-:Y:S02]  /*30cc0*/  FFMA R15, R72, R133, R15 ;  /* 0x00000085480f7223 */ /* 0x000fe4000000000f */
[----:B------:R-:W-:Y:S02]  /*30cd0*/  FFMA R6, R134, R6, R5 ;  /* 0x0000000686067223 */ /* 0x000fe40000000005 */
[C---:B------:R-:W-:Y:S02]  /*30ce0*/  FFMA R33, R135.reuse, R33, R32 ;  /* 0x0000002187217223 */ /* 0x040fe40000000020 */
[----:B------:R-:W-:Y:S02]  /*30cf0*/  FFMA R37, R135, R37, R36 ;  /* 0x0000002587257223 */ /* 0x000fe40000000024 */
[----:B------:R-:W-:-:S02]  /*30d00*/  FFMA R44, R44, R135, R35 ;  /* 0x000000872c2c7223 */ /* 0x000fc40000000023 */
[----:B------:R-:W-:Y:S02]  /*30d10*/  FFMA R13, R134, R77, R13 ;  /* 0x0000004d860d7223 */ /* 0x000fe4000000000d */
[-C--:B------:R-:W-:Y:S02]  /*30d20*/  FFMA R131, R131, R133.reuse, R130 ;  /* 0x0000008583837223 */ /* 0x080fe40000000082 */
[----:B------:R-:W-:Y:S02]  /*30d30*/  FFMA R127, R127, R133, R126 ;  /* 0x000000857f7f7223 */ /* 0x000fe4000000007e */
        /* <DEDUP_REMOVED lines=8> */
[----:B------:R-:W-:Y:S01]  /*30dc0*/  FADD R0, R142, R0 ;  /* 0x000000008e007221 */ /* 0x000fe20000000000 */
[----:B------:R-:W-:Y:S01]  /*30dd0*/  HFMA2.MMA R142, -RZ, RZ, 0, 2.384185791015625e-07 ;  /* 0x00000004ff8e7435 */ /* 0x000fe200000001ff */
[----:B------:R-:W-:-:S02]  /*30de0*/  FFMA R11, R134, R105, R11 ;  /* 0x00000069860b7223 */ /* 0x000fc4000000000b */
[----:B------:R-:W-:Y:S02]  /*30df0*/  FFMA R15, R134, R73, R15 ;  /* 0x00000049860f7223 */ /* 0x000fe4000000000f */
[C---:B------:R-:W-:Y:S02]  /*30e00*/  FFMA R40, R2.reuse, R41, R40 ;  /* 0x0000002902287223 */ /* 0x040fe40000000028 */
[C---:B------:R-:W-:Y:S02]  /*30e10*/  FFMA R7, R135.reuse, R7, R6 ;  /* 0x0000000787077223 */ /* 0x040fe40000000006 */
[----:B------:R-:W-:Y:S02]  /*30e20*/  FFMA R13, R135, R78, R13 ;  /* 0x0000004e870d7223 */ /* 0x000fe4000000000d */
[C---:B------:R-:W-:Y:S02]  /*30e30*/  FFMA R6, R2.reuse, R45, R44 ;  /* 0x0000002d02067223 */ /* 0x040fe4000000002c */
        /* <DEDUP_REMOVED lines=11> */
[----:B------:R-:W-:Y:S02]  /*30ef0*/  FFMA R22, R134, R113, R22 ;  /* 0x0000007186167223 */ /* 0x000fe40000000016 */
[----:B------:R-:W-:Y:S01]  /*30f00*/  FFMA R14, R2, R9, R8 ;  /* 0x00000009020e7223 */ /* 0x000fe20000000008 */
[----:B------:R-:W-:Y:S01]  /*30f10*/  FMNMX R3, RZ, R0, !PT ;  /* 0x00000000ff037209 */ /* 0x000fe20007800000 */
[----:B------:R-:W-:-:S02]  /*30f20*/  FFMA R53, R135, R53, R52 ;  /* 0x0000003587357223 */ /* 0x000fc40000000034 */
[C---:B------:R-:W-:Y:S02]  /*30f30*/  FFMA R11, R135.reuse, R106, R11 ;  /* 0x0000006a870b7223 */ /* 0x040fe4000000000b */
[----:B------:R-:W-:Y:S02]  /*30f40*/  FFMA R15, R135, R74, R15 ;  /* 0x0000004a870f7223 */ /* 0x000fe4000000000f */
[----:B------:R-:W-:Y:S02]  /*30f50*/  FADD R8, R136, R40 ;  /* 0x0000002888087221 */ /* 0x000fe40000000000 */
[----:B------:R-:W-:Y:S02]  /*30f60*/  FFMA R13, R2, R79, R13 ;  /* 0x0000004f020d7223 */ /* 0x000fe4000000000d */
[----:B------:R-:W-:Y:S02]  /*30f70*/  FADD R6, R137, R6 ;  /* 0x0000000689067221 */ /* 0x000fe40000000000 */
[----:B------:R-:W-:-:S02]  /*30f80*/  FADD R10, R143, R10 ;  /* 0x0000000a8f0a7221 */ /* 0x000fc40000000000 */
[----:B------:R-:W-:Y:S02]  /*30f90*/  FADD R0, R140, R37 ;  /* 0x000000258c007221 */ /* 0x000fe40000000000 */
[C---:B------:R-:W-:Y:S02]  /*30fa0*/  FFMA R49, R135.reuse, R49, R48 ;  /* 0x0000003187317223 */ /* 0x040fe40000000030 */
[C---:B------:R-:W-:Y:S02]  /*30fb0*/  FFMA R61, R135.reuse, R61, R60 ;  /* 0x0000003d873d7223 */ /* 0x040fe4000000003c */
[C---:B------:R-:W-:Y:S02]  /*30fc0*/  FFMA R57, R135.reuse, R57, R56 ;  /* 0x0000003987397223 */ /* 0x040fe40000000038 */
        /* <DEDUP_REMOVED lines=9> */
[----:B------:R-:W-:Y:S01]  /*31060*/  FMNMX R9, RZ, R8, !PT ;  /* 0x00000008ff097209 */ /* 0x000fe20007800000 */
[C---:B------:R-:W-:Y:S02]  /*31070*/  FFMA R53, R2.reuse, R54, R53 ;  /* 0x0000003602357223 */ /* 0x040fe40000000035 */
[C---:B------:R-:W-:Y:S02]  /*31080*/  FFMA R107, R2.reuse, R107, R11 ;  /* 0x0000006b026b7223 */ /* 0x040fe4000000000b */
[C---:B------:R-:W-:Y:S02]  /*31090*/  FFMA R15, R2.reuse, R75, R15 ;  /* 0x0000004b020f7223 */ /* 0x040fe4000000000f */
[----:B------:R-:W-:Y:S01]  /*310a0*/  FFMA R20, R2, R20, R7 ;  /* 0x0000001402147223 */ /* 0x000fe20000000007 */
[----:B------:R-:W-:Y:S01]  /*310b0*/  FMNMX R7, RZ, R6, !PT ;  /* 0x00000006ff077209 */ /* 0x000fe20007800000 */
[----:B------:R-:W-:Y:S01]  /*310c0*/  IMAD.WIDE R4, R141, R142, c[0x0][0x170] ;  /* 0x00005c008d047625 */ /* 0x000fe200078e028e */
[----:B------:R-:W-:-:S03]  /*310d0*/  FMNMX R11, RZ, R10, !PT ;  /* 0x0000000aff0b7209 */ /* 0x000fc60007800000 */
[----:B------:R-:W-:Y:S01]  /*310e0*/  FADD R8, R144, R13 ;  /* 0x0000000d90087221 */ /* 0x000fe20000000000 */
[----:B------:R-:W-:Y:S01]  /*310f0*/  FMNMX R13, RZ, R0, !PT ;  /* 0x00000000ff0d7209 */ /* 0x000fe20007800000 */
        /* <DEDUP_REMOVED lines=12> */
[----:B------:R-:W-:Y:S02]  /*311c0*/  FFMA R17, R2, R17, R71 ;  /* 0x0000001102117223 */ /* 0x000fe40000000047 */
[----:B------:R-:W-:Y:S02]  /*311d0*/  FADD R2, R147, R53 ;  /* 0x0000003593027221 */ /* 0x000fe40000000000 */
[----:B------:R-:W-:Y:S02]  /*311e0*/  FADD R6, R146, R107 ;  /* 0x0000006b92067221 */ /* 0x000fe40000000000 */
[----:B------:R-:W-:Y:S02]  /*311f0*/  FADD R10, R145, R15 ;  /* 0x0000000f910a7221 */ /* 0x000fe40000000000 */
[----:B------:R-:W-:Y:S01]  /*31200*/  FADD R0, R63, R20 ;  /* 0x000000143f007221 */ /* 0x000fe20000000000 */
[----:B------:R0:W-:Y:S01]  /*31210*/  STG.E [R4.64], R3 ;  /* 0x0000000304007986 */ /* 0x0001e2000c101904 */
[----:B------:R-:W-:Y:S01]  /*31220*/  FMNMX R15, RZ, R2, !PT ;  /* 0x00000002ff0f7209 */ /* 0x000fe20007800000 */
[----:B------:R-:W-:-:S02]  /*31230*/  FADD R2, R151, R16 ;  /* 0x0000001097027221 */ /* 0x000fc40000000000 */
[----:B------:R1:W-:Y:S04]  /*31240*/  STG.E [R4.64+0x17a20], R7 ;  /* 0x017a200704007986 */ /* 0x0003e8000c101904 */
[----:B------:R2:W-:Y:S04]  /*31250*/  STG.E [R4.64+0x2f440], R9 ;  /* 0x02f4400904007986 */ /* 0x0005e8000c101904 */
[----:B------:R3:W-:Y:S01]  /*31260*/  STG.E [R4.64+0x2f44], R11 ;  /* 0x002f440b04007986 */ /* 0x0007e2000c101904 */
[----:B0-----:R-:W-:Y:S01]  /*31270*/  FMNMX R3, RZ, R6, !PT ;  /* 0x00000006ff037209 */ /* 0x001fe20007800000 */
[----:B------:R-:W-:Y:S01]  /*31280*/  FADD R6, R150, R12 ;  /* 0x0000000c96067221 */ /* 0x000fe20000000000 */
[----:B-1----:R-:W-:Y:S01]  /*31290*/  FMNMX R7, RZ, R8, !PT ;  /* 0x00000008ff077209 */ /* 0x002fe20007800000 */
[----:B------:R-:W-:Y:S01]  /*312a0*/  FADD R8, R155, R24 ;  /* 0x000000189b087221 */ /* 0x000fe20000000000 */
[----:B--2---:R-:W-:Y:S01]  /*312b0*/  FMNMX R9, RZ, R10, !PT ;  /* 0x0000000aff097209 */ /* 0x004fe20007800000 */
[----:B------:R-:W-:Y:S01]  /*312c0*/  FADD R10, R154, R28 ;  /* 0x0000001c9a0a7221 */ /* 0x000fe20000000000 */
[----:B---3--:R-:W-:Y:S01]  /*312d0*/  FMNMX R11, RZ, R0, !PT ;  /* 0x00000000ff0b7209 */ /* 0x008fe20007800000 */
[----:B------:R-:W-:Y:S01]  /*312e0*/  FADD R0, R159, R14 ;  /* 0x0000000e9f007221 */ /* 0x000fe20000000000 */
[----:B------:R0:W-:Y:S01]  /*312f0*/  STG.E [R4.64+0x1a964], R13 ;  /* 0x01a9640d04007986 */ /* 0x0001e2000c101904 */
[----:B------:R-:W-:-:S03]  /*31300*/  FADD R165, R165, R18 ;  /* 0x00000012a5a57221 */ /* 0x000fc60000000000 */
[----:B------:R1:W-:Y:S01]  /*31310*/  STG.E [R4.64+0x32384], R15 ;  /* 0x0323840f04007986 */ /* 0x0003e2000c101904 */
[----:B------:R-:W-:-:S03]  /*31320*/  FADD R164, R164, R21 ;  /* 0x00000015a4a47221 */ /* 0x000fc60000000000 */
[----:B------:R2:W-:Y:S01]  /*31330*/  STG.E [R4.64+0x5e88], R3 ;  /* 0x005e880304007986 */ /* 0x0005e2000c101904 */
[----:B------:R-:W-:-:S03]  /*31340*/  FADD R163, R163, R22 ;  /* 0x00000016a3a37221 */ /* 0x000fc60000000000 */
[----:B------:R3:W-:Y:S01]  /*31350*/  STG.E [R4.64+0x1d8a8], R7 ;  /* 0x01d8a80704007986 */ /* 0x0007e2000c101904 */
[----:B0-----:R-:W-:Y:S01]  /*31360*/  FMNMX R13, RZ, R2, !PT ;  /* 0x00000002ff0d7209 */ /* 0x001fe20007800000 */
[----:B------:R-:W-:Y:S02]  /*31370*/  FADD R2, R153, R49 ;  /* 0x0000003199027221 */ /* 0x000fe40000000000 */
[----:B------:R0:W-:Y:S01]  /*31380*/  STG.E [R4.64+0x352c8], R9 ;  /* 0x0352c80904007986 */ /* 0x0001e2000c101904 */
[----:B-1----:R-:W-:Y:S01]  /*31390*/  FMNMX R15, RZ, R6, !PT ;  /* 0x00000006ff0f7209 */ /* 0x002fe20007800000 */
[----:B------:R-:W-:Y:S01]  /*313a0*/  FADD R6, R158, R61 ;  /* 0x0000003d9e067221 */ /* 0x000fe20000000000 */
[----:B--2---:R-:W-:Y:S01]  /*313b0*/  FMNMX R3, RZ, R8, !PT ;  /* 0x00000008ff037209 */ /* 0x004fe20007800000 */
[----:B------:R-:W-:Y:S02]  /*313c0*/  FADD R8, R157, R57 ;  /* 0x000000399d087221 */ /* 0x000fe40000000000 */
[----:B------:R-:W-:Y:S01]  /*313d0*/  FADD R162, R162, R103 ;  /* 0x00000067a2a27221 */ /* 0x000fe20000000000 */
[----:B---3--:R-:W-:Y:S01]  /*313e0*/  FMNMX R7, RZ, R10, !PT ;  /* 0x0000000aff077209 */ /* 0x008fe20007800000 */
[----:B------:R-:W-:-:S02]  /*313f0*/  FADD R161, R161, R152 ;  /* 0x00000098a1a17221 */ /* 0x000fc40000000000 */
[----:B------:R-:W-:Y:S01]  /*31400*/  FADD R160, R160, R17 ;  /* 0x00000011a0a07221 */ /* 0x000fe20000000000 */
[----:B0-----:R-:W-:Y:S01]  /*31410*/  FMNMX R9, RZ, R0, !PT ;  /* 0x00000000ff097209 */ /* 0x001fe20007800000 */
[----:B------:R0:W-:Y:S01]  /*31420*/  STG.E [R4.64+0x8dcc], R11 ;  /* 0x008dcc0b04007986 */ /* 0x0001e2000c101904 */
[----:B------:R-:W-:Y:S02]  /*31430*/  FMNMX R165, RZ, R165, !PT ;  /* 0x000000a5ffa57209 */ /* 0x000fe40007800000 */
[----:B------:R-:W-:Y:S01]  /*31440*/  FMNMX R163, RZ, R163, !PT ;  /* 0x000000a3ffa37209 */ /* 0x000fe20007800000 */
[----:B------:R1:W-:Y:S01]  /*31450*/  STG.E [R4.64+0x207ec], R13 ;  /* 0x0207ec0d04007986 */ /* 0x0003e2000c101904 */
[----:B------:R-:W-:-:S03]  /*31460*/  FMNMX R161, RZ, R161, !PT ;  /* 0x000000a1ffa17209 */ /* 0x000fc60007800000 */
[----:B------:R2:W-:Y:S04]  /*31470*/  STG.E [R4.64+0x3820c], R15 ;  /* 0x03820c0f04007986 */ /* 0x0005e8000c101904 */
[----:B------:R3:W-:Y:S01]  /*31480*/  STG.E [R4.64+0xbd10], R3 ;  /* 0x00bd100304007986 */ /* 0x0007e2000c101904 */
[----:B0-----:R-:W-:-:S03]  /*31490*/  FMNMX R11, RZ, R2, !PT ;  /* 0x00000002ff0b7209 */ /* 0x001fc60007800000 */
[----:B------:R0:W-:Y:S01]  /*314a0*/  STG.E [R4.64+0x23730], R7 ;  /* 0x0237300704007986 */ /* 0x0001e2000c101904 */
[----:B-1----:R-:W-:-:S03]  /*314b0*/  FMNMX R13, RZ, R6, !PT ;  /* 0x00000006ff0d7209 */ /* 0x002fc60007800000 */
[----:B------:R1:W-:Y:S01]  /*314c0*/  STG.E [R4.64+0x3b150], R9 ;  /* 0x03b1500904007986 */ /* 0x0003e2000c101904 */
[----:B--2---:R-:W-:Y:S02]  /*314d0*/  FMNMX R15, RZ, R8, !PT ;  /* 0x00000008ff0f7209 */ /* 0x004fe40007800000 */
[----:B---3--:R-:W-:Y:S02]  /*314e0*/  FMNMX R3, RZ, R164, !PT ;  /* 0x000000a4ff037209 */ /* 0x008fe40007800000 */
[----:B0-----:R-:W-:Y:S02]  /*314f0*/  FMNMX R7, RZ, R162, !PT ;  /* 0x000000a2ff077209 */ /* 0x001fe40007800000 */
[----:B-1----:R-:W-:Y:S01]  /*31500*/  FMNMX R9, RZ, R160, !PT ;  /* 0x000000a0ff097209 */ /* 0x002fe20007800000 */
[----:B------:R-:W-:Y:S04]  /*31510*/  STG.E [R4.64+0xec54], R11 ;  /* 0x00ec540b04007986 */ /* 0x000fe8000c101904 */
[----:B------:R-:W-:Y:S04]  /*31520*/  STG.E [R4.64+0x26674], R13 ;  /* 0x0266740d04007986 */ /* 0x000fe8000c101904 */
[----:B------:R-:W-:Y:S04]  /*31530*/  STG.E [R4.64+0x3e094], R15 ;  /* 0x03e0940f04007986 */ /* 0x000fe8000c101904 */
[----:B------:R-:W-:Y:S04]  /*31540*/  STG.E [R4.64+0x11b98], R165 ;  /* 0x011b98a504007986 */ /* 0x000fe8000c101904 */
[----:B------:R-:W-:Y:S04]  /*31550*/  STG.E [R4.64+0x295b8], R3 ;  /* 0x0295b80304007986 */ /* 0x000fe8000c101904 */
[----:B------:R-:W-:Y:S04]  /*31560*/  STG.E [R4.64+0x40fd8], R163 ;  /* 0x040fd8a304007986 */ /* 0x000fe8000c101904 */
[----:B------:R-:W-:Y:S04]  /*31570*/  STG.E [R4.64+0x14adc], R7 ;  /* 0x014adc0704007986 */ /* 0x000fe8000c101904 */
[----:B------:R-:W-:Y:S04]  /*31580*/  STG.E [R4.64+0x2c4fc], R161 ;  /* 0x02c4fca104007986 */ /* 0x000fe8000c101904 */
[----:B------:R-:W-:Y:S01]  /*31590*/  STG.E [R4.64+0x43f1c], R9 ;  /* 0x043f1c0904007986 */ /* 0x000fe2000c101904 */
[----:B------:R-:W-:Y:S05]  /*315a0*/  EXIT ;  /* 0x000000000000794d */ /* 0x000fea0003800000 */
.L_x_12:
[----:B------:R-:W-:-:S00]  /*315b0*/  BRA `(.L_x_12) ;  /* 0xfffffff000007947 */ /* 0x000fc0000383ffff */
[----:B------:R-:W-:-:S00]  /*315c0*/  NOP ;  /* 0x0000000000007918 */ /* 0x000fc00000000000 */
        /* <DEDUP_REMOVED lines=11> */
.L_x_13:


//--------------------- .nv.shared.candidate0     --------------------------
	.section	.nv.shared.candidate0,"aw",@nobits
	.align	4
.nv.shared.candidate0:
	.zero		36132
